//
// Generated by NVIDIA NVVM Compiler
//
// Compiler Build ID: CL-36424714
// Cuda compilation tools, release 13.0, V13.0.88
// Based on NVVM 20.0.0
//

.version 9.0
.target sm_100
.address_size 64

	// .globl	_Z5GetKVP6float2PiPfi
.extern .func  (.param .b32 func_retval0) vprintf
(
	.param .b64 vprintf_param_0,
	.param .b64 vprintf_param_1
)
;
// _ZZN3cub18CUB_300001_SM_10006detail6reduce28DeviceReduceSingleTileKernelINS2_10policy_hubIfj6AbsSumE10Policy1000EPfS8_jS5_ffN4cuda3std3__410__identityEEEvT0_T1_T2_T3_T4_T6_E12temp_storage has been demoted
// _ZZN3cub18CUB_300001_SM_10006detail6reduce18DeviceReduceKernelINS2_10policy_hubIfj6AbsSumE10Policy1000EPfjS5_fN4cuda3std3__410__identityEEEvT0_PT3_T1_NS0_13GridEvenShareISG_EET2_T4_E12temp_storage has been demoted
// _ZZN3cub18CUB_300001_SM_10006detail6reduce28DeviceReduceSingleTileKernelINS2_10policy_hubIfj6AbsSumE10Policy1000EPfS8_iS5_ffN4cuda3std3__410__identityEEEvT0_T1_T2_T3_T4_T6_E12temp_storage has been demoted
// _ZZN3cub18CUB_300001_SM_10006detail6reduce28DeviceReduceSingleTileKernelINS2_10policy_hubIfj6AbsMaxE10Policy1000EPfS8_jS5_ffN4cuda3std3__410__identityEEEvT0_T1_T2_T3_T4_T6_E12temp_storage has been demoted
// _ZZN3cub18CUB_300001_SM_10006detail6reduce18DeviceReduceKernelINS2_10policy_hubIfj6AbsMaxE10Policy1000EPfjS5_fN4cuda3std3__410__identityEEEvT0_PT3_T1_NS0_13GridEvenShareISG_EET2_T4_E12temp_storage has been demoted
// _ZZN3cub18CUB_300001_SM_10006detail6reduce28DeviceReduceSingleTileKernelINS2_10policy_hubIfj6AbsMaxE10Policy1000EPfS8_iS5_ffN4cuda3std3__410__identityEEEvT0_T1_T2_T3_T4_T6_E12temp_storage has been demoted
// _ZZN3cub18CUB_300001_SM_10006detail6select23DeviceSelectSweepKernelINS2_10policy_hubIfNS0_8NullTypeEiLb0ELNS0_10SelectImplE0EE10Policy1000EPfPS5_S9_PiNS0_13ScanTileStateIiLb1EEE10LargerThanS5_iNS2_19streaming_context_tIlLb1EEELS6_0EEEvT0_T1_T2_T3_T4_T5_T6_T7_iT8_NS1_7vsmem_tEE19static_temp_storage has been demoted
.global .align 1 .b8 _ZN34_INTERNAL_f4c57906_4_k_cu_09a743924cuda3std3__45__cpo5beginE[1];
.global .align 1 .b8 _ZN34_INTERNAL_f4c57906_4_k_cu_09a743924cuda3std3__45__cpo3endE[1];
.global .align 1 .b8 _ZN34_INTERNAL_f4c57906_4_k_cu_09a743924cuda3std3__45__cpo6cbeginE[1];
.global .align 1 .b8 _ZN34_INTERNAL_f4c57906_4_k_cu_09a743924cuda3std3__45__cpo4cendE[1];
.global .align 1 .b8 _ZN34_INTERNAL_f4c57906_4_k_cu_09a743924cuda3std3__45__cpo6rbeginE[1];
.global .align 1 .b8 _ZN34_INTERNAL_f4c57906_4_k_cu_09a743924cuda3std3__45__cpo4rendE[1];
.global .align 1 .b8 _ZN34_INTERNAL_f4c57906_4_k_cu_09a743924cuda3std3__45__cpo7crbeginE[1];
.global .align 1 .b8 _ZN34_INTERNAL_f4c57906_4_k_cu_09a743924cuda3std3__45__cpo5crendE[1];
.global .align 1 .b8 _ZN34_INTERNAL_f4c57906_4_k_cu_09a743924cuda3std3__436_GLOBAL__N__f4c57906_4_k_cu_09a743926ignoreE[1];
.global .align 1 .b8 _ZN34_INTERNAL_f4c57906_4_k_cu_09a743924cuda3std3__419piecewise_constructE[1];
.global .align 1 .b8 _ZN34_INTERNAL_f4c57906_4_k_cu_09a743924cuda3std3__48in_placeE[1];
.global .align 1 .b8 _ZN34_INTERNAL_f4c57906_4_k_cu_09a743924cuda3std3__420unreachable_sentinelE[1];
.global .align 1 .b8 _ZN34_INTERNAL_f4c57906_4_k_cu_09a743924cuda3std3__47nulloptE[1];
.global .align 1 .b8 _ZN34_INTERNAL_f4c57906_4_k_cu_09a743924cuda3std3__48unexpectE[1];
.global .align 1 .b8 _ZN34_INTERNAL_f4c57906_4_k_cu_09a743924cuda3std6ranges3__45__cpo4swapE[1];
.global .align 1 .b8 _ZN34_INTERNAL_f4c57906_4_k_cu_09a743924cuda3std6ranges3__45__cpo9iter_moveE[1];
.global .align 1 .b8 _ZN34_INTERNAL_f4c57906_4_k_cu_09a743924cuda3std6ranges3__45__cpo5beginE[1];
.global .align 1 .b8 _ZN34_INTERNAL_f4c57906_4_k_cu_09a743924cuda3std6ranges3__45__cpo3endE[1];
.global .align 1 .b8 _ZN34_INTERNAL_f4c57906_4_k_cu_09a743924cuda3std6ranges3__45__cpo6cbeginE[1];
.global .align 1 .b8 _ZN34_INTERNAL_f4c57906_4_k_cu_09a743924cuda3std6ranges3__45__cpo4cendE[1];
.global .align 1 .b8 _ZN34_INTERNAL_f4c57906_4_k_cu_09a743924cuda3std6ranges3__45__cpo7advanceE[1];
.global .align 1 .b8 _ZN34_INTERNAL_f4c57906_4_k_cu_09a743924cuda3std6ranges3__45__cpo9iter_swapE[1];
.global .align 1 .b8 _ZN34_INTERNAL_f4c57906_4_k_cu_09a743924cuda3std6ranges3__45__cpo4nextE[1];
.global .align 1 .b8 _ZN34_INTERNAL_f4c57906_4_k_cu_09a743924cuda3std6ranges3__45__cpo4prevE[1];
.global .align 1 .b8 _ZN34_INTERNAL_f4c57906_4_k_cu_09a743924cuda3std6ranges3__45__cpo4dataE[1];
.global .align 1 .b8 _ZN34_INTERNAL_f4c57906_4_k_cu_09a743924cuda3std6ranges3__45__cpo5cdataE[1];
.global .align 1 .b8 _ZN34_INTERNAL_f4c57906_4_k_cu_09a743924cuda3std6ranges3__45__cpo4sizeE[1];
.global .align 1 .b8 _ZN34_INTERNAL_f4c57906_4_k_cu_09a743924cuda3std6ranges3__45__cpo5ssizeE[1];
.global .align 1 .b8 _ZN34_INTERNAL_f4c57906_4_k_cu_09a743924cuda3std6ranges3__45__cpo8distanceE[1];
.global .align 1 .b8 _ZN34_INTERNAL_f4c57906_4_k_cu_09a743926thrust24THRUST_300001_SM_1000_NS6system6detail10sequential3seqE[1];
.global .align 1 .b8 _ZN34_INTERNAL_f4c57906_4_k_cu_09a743926thrust24THRUST_300001_SM_1000_NS12placeholders2_1E[1];
.global .align 1 .b8 _ZN34_INTERNAL_f4c57906_4_k_cu_09a743926thrust24THRUST_300001_SM_1000_NS12placeholders2_2E[1];
.global .align 1 .b8 _ZN34_INTERNAL_f4c57906_4_k_cu_09a743926thrust24THRUST_300001_SM_1000_NS12placeholders2_3E[1];
.global .align 1 .b8 _ZN34_INTERNAL_f4c57906_4_k_cu_09a743926thrust24THRUST_300001_SM_1000_NS12placeholders2_4E[1];
.global .align 1 .b8 _ZN34_INTERNAL_f4c57906_4_k_cu_09a743926thrust24THRUST_300001_SM_1000_NS12placeholders2_5E[1];
.global .align 1 .b8 _ZN34_INTERNAL_f4c57906_4_k_cu_09a743926thrust24THRUST_300001_SM_1000_NS12placeholders2_6E[1];
.global .align 1 .b8 _ZN34_INTERNAL_f4c57906_4_k_cu_09a743926thrust24THRUST_300001_SM_1000_NS12placeholders2_7E[1];
.global .align 1 .b8 _ZN34_INTERNAL_f4c57906_4_k_cu_09a743926thrust24THRUST_300001_SM_1000_NS12placeholders2_8E[1];
.global .align 1 .b8 _ZN34_INTERNAL_f4c57906_4_k_cu_09a743926thrust24THRUST_300001_SM_1000_NS12placeholders2_9E[1];
.global .align 1 .b8 _ZN34_INTERNAL_f4c57906_4_k_cu_09a743926thrust24THRUST_300001_SM_1000_NS12placeholders3_10E[1];
.global .align 1 .b8 $str[22] = {116, 101, 115, 116, 32, 116, 101, 115, 116, 58, 32, 37, 100, 44, 32, 37, 102, 32, 37, 102, 10};

.visible .entry _Z5GetKVP6float2PiPfi(
	.param .u64 .ptr .align 1 _Z5GetKVP6float2PiPfi_param_0,
	.param .u64 .ptr .align 1 _Z5GetKVP6float2PiPfi_param_1,
	.param .u64 .ptr .align 1 _Z5GetKVP6float2PiPfi_param_2,
	.param .u32 _Z5GetKVP6float2PiPfi_param_3
)
{
	.local .align 8 .b8 	__local_depot0[24];
	.reg .b64 	%SP;
	.reg .b64 	%SPL;
	.reg .pred 	%p<4>;
	.reg .b32 	%r<11>;
	.reg .b32 	%f<4>;
	.reg .b64 	%rd<23>;
	.reg .b64 	%fd<3>;

	mov.u64 	%SPL, __local_depot0;
	cvta.local.u64 	%SP, %SPL;
	ld.param.u64 	%rd11, [_Z5GetKVP6float2PiPfi_param_0];
	ld.param.u64 	%rd12, [_Z5GetKVP6float2PiPfi_param_1];
	ld.param.u64 	%rd13, [_Z5GetKVP6float2PiPfi_param_2];
	ld.param.s32 	%rd2, [_Z5GetKVP6float2PiPfi_param_3];
	mov.u32 	%r2, %nctaid.x;
	mov.u32 	%r3, %ntid.x;
	mul.lo.s32 	%r1, %r2, %r3;
	mov.u32 	%r4, %ctaid.x;
	mov.u32 	%r5, %tid.x;
	mad.lo.s32 	%r6, %r3, %r4, %r5;
	cvt.u64.u32 	%rd22, %r6;
	setp.ge.u64 	%p1, %rd22, %rd2;
	@%p1 bra 	$L__BB0_5;
	add.u64 	%rd14, %SP, 0;
	add.u64 	%rd3, %SPL, 0;
	cvt.u64.u32 	%rd4, %r1;
	cvta.to.global.u64 	%rd5, %rd11;
	cvta.to.global.u64 	%rd6, %rd12;
	cvta.to.global.u64 	%rd7, %rd13;
$L__BB0_2:
	shl.b64 	%rd15, %rd22, 3;
	add.s64 	%rd9, %rd5, %rd15;
	ld.global.f32 	%f2, [%rd9];
	cvt.rzi.s32.f32 	%r7, %f2;
	shl.b64 	%rd16, %rd22, 2;
	add.s64 	%rd17, %rd6, %rd16;
	st.global.u32 	[%rd17], %r7;
	ld.global.f32 	%f1, [%rd9+4];
	add.s64 	%rd18, %rd7, %rd16;
	st.global.f32 	[%rd18], %f1;
	ld.global.u32 	%r8, [%rd17];
	setp.ne.s32 	%p2, %r8, 16783392;
	@%p2 bra 	$L__BB0_4;
	ld.global.f32 	%f3, [%rd9];
	cvt.f64.f32 	%fd1, %f3;
	cvt.f64.f32 	%fd2, %f1;
	st.local.u64 	[%rd3], %rd22;
	st.local.f64 	[%rd3+8], %fd1;
	st.local.f64 	[%rd3+16], %fd2;
	mov.u64 	%rd19, $str;
	cvta.global.u64 	%rd20, %rd19;
	{ // callseq 0, 0
	.param .b64 param0;
	st.param.b64 	[param0], %rd20;
	.param .b64 param1;
	st.param.b64 	[param1], %rd14;
	.param .b32 retval0;
	call.uni (retval0), 
	vprintf, 
	(
	param0, 
	param1
	);
	ld.param.b32 	%r9, [retval0];
	} // callseq 0
$L__BB0_4:
	add.s64 	%rd22, %rd22, %rd4;
	setp.lt.u64 	%p3, %rd22, %rd2;
	@%p3 bra 	$L__BB0_2;
$L__BB0_5:
	ret;

}
	// .globl	_Z8CreateKVPiPfP6float2i
.visible .entry _Z8CreateKVPiPfP6float2i(
	.param .u64 .ptr .align 1 _Z8CreateKVPiPfP6float2i_param_0,
	.param .u64 .ptr .align 1 _Z8CreateKVPiPfP6float2i_param_1,
	.param .u64 .ptr .align 1 _Z8CreateKVPiPfP6float2i_param_2,
	.param .u32 _Z8CreateKVPiPfP6float2i_param_3
)
{
	.local .align 8 .b8 	__local_depot1[24];
	.reg .b64 	%SP;
	.reg .b64 	%SPL;
	.reg .pred 	%p<4>;
	.reg .b32 	%r<10>;
	.reg .b32 	%f<5>;
	.reg .b64 	%rd<24>;
	.reg .b64 	%fd<3>;

	mov.u64 	%SPL, __local_depot1;
	cvta.local.u64 	%SP, %SPL;
	ld.param.u64 	%rd10, [_Z8CreateKVPiPfP6float2i_param_0];
	ld.param.u64 	%rd11, [_Z8CreateKVPiPfP6float2i_param_1];
	ld.param.u64 	%rd12, [_Z8CreateKVPiPfP6float2i_param_2];
	ld.param.s32 	%rd3, [_Z8CreateKVPiPfP6float2i_param_3];
	cvta.to.global.u64 	%rd1, %rd12;
	mov.u32 	%r2, %nctaid.x;
	mov.u32 	%r3, %ntid.x;
	mul.lo.s32 	%r1, %r2, %r3;
	mov.u32 	%r4, %ctaid.x;
	mov.u32 	%r5, %tid.x;
	mad.lo.s32 	%r6, %r3, %r4, %r5;
	cvt.u64.u32 	%rd23, %r6;
	setp.ge.u64 	%p1, %rd23, %rd3;
	@%p1 bra 	$L__BB1_5;
	add.u64 	%rd13, %SP, 0;
	add.u64 	%rd4, %SPL, 0;
	cvt.u64.u32 	%rd5, %r1;
	cvta.to.global.u64 	%rd6, %rd10;
	cvta.to.global.u64 	%rd7, %rd11;
$L__BB1_2:
	shl.b64 	%rd14, %rd23, 2;
	add.s64 	%rd15, %rd6, %rd14;
	ld.global.u32 	%r7, [%rd15];
	cvt.rn.f32.s32 	%f1, %r7;
	add.s64 	%rd16, %rd7, %rd14;
	ld.global.f32 	%f2, [%rd16];
	shl.b64 	%rd17, %rd23, 3;
	add.s64 	%rd18, %rd1, %rd17;
	st.global.v2.f32 	[%rd18], {%f1, %f2};
	setp.ne.s64 	%p2, %rd23, 16783392;
	@%p2 bra 	$L__BB1_4;
	ld.global.v2.f32 	{%f3, %f4}, [%rd1+134267136];
	cvt.f64.f32 	%fd1, %f3;
	cvt.f64.f32 	%fd2, %f4;
	mov.b64 	%rd19, 16783392;
	st.local.u64 	[%rd4], %rd19;
	st.local.f64 	[%rd4+8], %fd1;
	st.local.f64 	[%rd4+16], %fd2;
	mov.u64 	%rd20, $str;
	cvta.global.u64 	%rd21, %rd20;
	{ // callseq 1, 0
	.param .b64 param0;
	st.param.b64 	[param0], %rd21;
	.param .b64 param1;
	st.param.b64 	[param1], %rd13;
	.param .b32 retval0;
	call.uni (retval0), 
	vprintf, 
	(
	param0, 
	param1
	);
	ld.param.b32 	%r8, [retval0];
	} // callseq 1
$L__BB1_4:
	add.s64 	%rd23, %rd23, %rd5;
	setp.lt.u64 	%p3, %rd23, %rd3;
	@%p3 bra 	$L__BB1_2;
$L__BB1_5:
	ret;

}
	// .globl	_ZN3cub18CUB_300001_SM_10006detail11EmptyKernelIvEEvv
.visible .entry _ZN3cub18CUB_300001_SM_10006detail11EmptyKernelIvEEvv()
{


	ret;

}
	// .globl	_ZN3cub18CUB_300001_SM_10006detail6select23DeviceSelectSweepKernelINS2_10policy_hubIfNS0_8NullTypeEiLb0ELNS0_10SelectImplE0EE10Policy1000EPfPS5_S9_PiNS0_13ScanTileStateIiLb1EEE10LargerThanS5_iNS2_19streaming_context_tIlLb1EEELS6_0EEEvT0_T1_T2_T3_T4_T5_T6_T7_iT8_NS1_7vsmem_tE
.visible .entry _ZN3cub18CUB_300001_SM_10006detail6select23DeviceSelectSweepKernelINS2_10policy_hubIfNS0_8NullTypeEiLb0ELNS0_10SelectImplE0EE10Policy1000EPfPS5_S9_PiNS0_13ScanTileStateIiLb1EEE10LargerThanS5_iNS2_19streaming_context_tIlLb1EEELS6_0EEEvT0_T1_T2_T3_T4_T5_T6_T7_iT8_NS1_7vsmem_tE(
	.param .u64 .ptr .align 1 _ZN3cub18CUB_300001_SM_10006detail6select23DeviceSelectSweepKernelINS2_10policy_hubIfNS0_8NullTypeEiLb0ELNS0_10SelectImplE0EE10Policy1000EPfPS5_S9_PiNS0_13ScanTileStateIiLb1EEE10LargerThanS5_iNS2_19streaming_context_tIlLb1EEELS6_0EEEvT0_T1_T2_T3_T4_T5_T6_T7_iT8_NS1_7vsmem_tE_param_0,
	.param .u64 .ptr .align 1 _ZN3cub18CUB_300001_SM_10006detail6select23DeviceSelectSweepKernelINS2_10policy_hubIfNS0_8NullTypeEiLb0ELNS0_10SelectImplE0EE10Policy1000EPfPS5_S9_PiNS0_13ScanTileStateIiLb1EEE10LargerThanS5_iNS2_19streaming_context_tIlLb1EEELS6_0EEEvT0_T1_T2_T3_T4_T5_T6_T7_iT8_NS1_7vsmem_tE_param_1,
	.param .u64 .ptr .align 1 _ZN3cub18CUB_300001_SM_10006detail6select23DeviceSelectSweepKernelINS2_10policy_hubIfNS0_8NullTypeEiLb0ELNS0_10SelectImplE0EE10Policy1000EPfPS5_S9_PiNS0_13ScanTileStateIiLb1EEE10LargerThanS5_iNS2_19streaming_context_tIlLb1EEELS6_0EEEvT0_T1_T2_T3_T4_T5_T6_T7_iT8_NS1_7vsmem_tE_param_2,
	.param .u64 .ptr .align 1 _ZN3cub18CUB_300001_SM_10006detail6select23DeviceSelectSweepKernelINS2_10policy_hubIfNS0_8NullTypeEiLb0ELNS0_10SelectImplE0EE10Policy1000EPfPS5_S9_PiNS0_13ScanTileStateIiLb1EEE10LargerThanS5_iNS2_19streaming_context_tIlLb1EEELS6_0EEEvT0_T1_T2_T3_T4_T5_T6_T7_iT8_NS1_7vsmem_tE_param_3,
	.param .align 8 .b8 _ZN3cub18CUB_300001_SM_10006detail6select23DeviceSelectSweepKernelINS2_10policy_hubIfNS0_8NullTypeEiLb0ELNS0_10SelectImplE0EE10Policy1000EPfPS5_S9_PiNS0_13ScanTileStateIiLb1EEE10LargerThanS5_iNS2_19streaming_context_tIlLb1EEELS6_0EEEvT0_T1_T2_T3_T4_T5_T6_T7_iT8_NS1_7vsmem_tE_param_4[8],
	.param .align 4 .b8 _ZN3cub18CUB_300001_SM_10006detail6select23DeviceSelectSweepKernelINS2_10policy_hubIfNS0_8NullTypeEiLb0ELNS0_10SelectImplE0EE10Policy1000EPfPS5_S9_PiNS0_13ScanTileStateIiLb1EEE10LargerThanS5_iNS2_19streaming_context_tIlLb1EEELS6_0EEEvT0_T1_T2_T3_T4_T5_T6_T7_iT8_NS1_7vsmem_tE_param_5[4],
	.param .align 1 .b8 _ZN3cub18CUB_300001_SM_10006detail6select23DeviceSelectSweepKernelINS2_10policy_hubIfNS0_8NullTypeEiLb0ELNS0_10SelectImplE0EE10Policy1000EPfPS5_S9_PiNS0_13ScanTileStateIiLb1EEE10LargerThanS5_iNS2_19streaming_context_tIlLb1EEELS6_0EEEvT0_T1_T2_T3_T4_T5_T6_T7_iT8_NS1_7vsmem_tE_param_6[1],
	.param .u32 _ZN3cub18CUB_300001_SM_10006detail6select23DeviceSelectSweepKernelINS2_10policy_hubIfNS0_8NullTypeEiLb0ELNS0_10SelectImplE0EE10Policy1000EPfPS5_S9_PiNS0_13ScanTileStateIiLb1EEE10LargerThanS5_iNS2_19streaming_context_tIlLb1EEELS6_0EEEvT0_T1_T2_T3_T4_T5_T6_T7_iT8_NS1_7vsmem_tE_param_7,
	.param .u32 _ZN3cub18CUB_300001_SM_10006detail6select23DeviceSelectSweepKernelINS2_10policy_hubIfNS0_8NullTypeEiLb0ELNS0_10SelectImplE0EE10Policy1000EPfPS5_S9_PiNS0_13ScanTileStateIiLb1EEE10LargerThanS5_iNS2_19streaming_context_tIlLb1EEELS6_0EEEvT0_T1_T2_T3_T4_T5_T6_T7_iT8_NS1_7vsmem_tE_param_8,
	.param .align 8 .b8 _ZN3cub18CUB_300001_SM_10006detail6select23DeviceSelectSweepKernelINS2_10policy_hubIfNS0_8NullTypeEiLb0ELNS0_10SelectImplE0EE10Policy1000EPfPS5_S9_PiNS0_13ScanTileStateIiLb1EEE10LargerThanS5_iNS2_19streaming_context_tIlLb1EEELS6_0EEEvT0_T1_T2_T3_T4_T5_T6_T7_iT8_NS1_7vsmem_tE_param_9[40],
	.param .align 8 .b8 _ZN3cub18CUB_300001_SM_10006detail6select23DeviceSelectSweepKernelINS2_10policy_hubIfNS0_8NullTypeEiLb0ELNS0_10SelectImplE0EE10Policy1000EPfPS5_S9_PiNS0_13ScanTileStateIiLb1EEE10LargerThanS5_iNS2_19streaming_context_tIlLb1EEELS6_0EEEvT0_T1_T2_T3_T4_T5_T6_T7_iT8_NS1_7vsmem_tE_param_10[8]
)
.maxntid 384
{
	.reg .pred 	%p<559>;
	.reg .b16 	%rs<96>;
	.reg .b32 	%r<1308>;
	.reg .b32 	%f<370>;
	.reg .b64 	%rd<759>;
	// demoted variable
	.shared .align 16 .b8 _ZZN3cub18CUB_300001_SM_10006detail6select23DeviceSelectSweepKernelINS2_10policy_hubIfNS0_8NullTypeEiLb0ELNS0_10SelectImplE0EE10Policy1000EPfPS5_S9_PiNS0_13ScanTileStateIiLb1EEE10LargerThanS5_iNS2_19streaming_context_tIlLb1EEELS6_0EEEvT0_T1_T2_T3_T4_T5_T6_T7_iT8_NS1_7vsmem_tEE19static_temp_storage[23040];
	ld.param.u64 	%rd4, [_ZN3cub18CUB_300001_SM_10006detail6select23DeviceSelectSweepKernelINS2_10policy_hubIfNS0_8NullTypeEiLb0ELNS0_10SelectImplE0EE10Policy1000EPfPS5_S9_PiNS0_13ScanTileStateIiLb1EEE10LargerThanS5_iNS2_19streaming_context_tIlLb1EEELS6_0EEEvT0_T1_T2_T3_T4_T5_T6_T7_iT8_NS1_7vsmem_tE_param_4];
	ld.param.f32 	%f1, [_ZN3cub18CUB_300001_SM_10006detail6select23DeviceSelectSweepKernelINS2_10policy_hubIfNS0_8NullTypeEiLb0ELNS0_10SelectImplE0EE10Policy1000EPfPS5_S9_PiNS0_13ScanTileStateIiLb1EEE10LargerThanS5_iNS2_19streaming_context_tIlLb1EEELS6_0EEEvT0_T1_T2_T3_T4_T5_T6_T7_iT8_NS1_7vsmem_tE_param_5];
	ld.param.u64 	%rd202, [_ZN3cub18CUB_300001_SM_10006detail6select23DeviceSelectSweepKernelINS2_10policy_hubIfNS0_8NullTypeEiLb0ELNS0_10SelectImplE0EE10Policy1000EPfPS5_S9_PiNS0_13ScanTileStateIiLb1EEE10LargerThanS5_iNS2_19streaming_context_tIlLb1EEELS6_0EEEvT0_T1_T2_T3_T4_T5_T6_T7_iT8_NS1_7vsmem_tE_param_0];
	ld.param.u64 	%rd205, [_ZN3cub18CUB_300001_SM_10006detail6select23DeviceSelectSweepKernelINS2_10policy_hubIfNS0_8NullTypeEiLb0ELNS0_10SelectImplE0EE10Policy1000EPfPS5_S9_PiNS0_13ScanTileStateIiLb1EEE10LargerThanS5_iNS2_19streaming_context_tIlLb1EEELS6_0EEEvT0_T1_T2_T3_T4_T5_T6_T7_iT8_NS1_7vsmem_tE_param_2];
	ld.param.u32 	%r329, [_ZN3cub18CUB_300001_SM_10006detail6select23DeviceSelectSweepKernelINS2_10policy_hubIfNS0_8NullTypeEiLb0ELNS0_10SelectImplE0EE10Policy1000EPfPS5_S9_PiNS0_13ScanTileStateIiLb1EEE10LargerThanS5_iNS2_19streaming_context_tIlLb1EEELS6_0EEEvT0_T1_T2_T3_T4_T5_T6_T7_iT8_NS1_7vsmem_tE_param_8];
	mov.b64 	%rd204, _ZN3cub18CUB_300001_SM_10006detail6select23DeviceSelectSweepKernelINS2_10policy_hubIfNS0_8NullTypeEiLb0ELNS0_10SelectImplE0EE10Policy1000EPfPS5_S9_PiNS0_13ScanTileStateIiLb1EEE10LargerThanS5_iNS2_19streaming_context_tIlLb1EEELS6_0EEEvT0_T1_T2_T3_T4_T5_T6_T7_iT8_NS1_7vsmem_tE_param_9;
	mov.u64 	%rd1, %rd204;
	cvta.to.global.u64 	%rd2, %rd202;
	cvta.to.global.u64 	%rd3, %rd205;
	mov.u32 	%r330, %ctaid.x;
	mov.u32 	%r331, %nctaid.y;
	mov.u32 	%r332, %ctaid.y;
	mad.lo.s32 	%r1259, %r330, %r331, %r332;
	mul.lo.s32 	%r2, %r1259, 5760;
	add.s32 	%r333, %r329, -1;
	setp.ge.s32 	%p31, %r1259, %r333;
	@%p31 bra 	$L__BB3_240;
	setp.ne.s32 	%p353, %r1259, 0;
	@%p353 bra 	$L__BB3_114;
	ld.param.u64 	%rd672, [_ZN3cub18CUB_300001_SM_10006detail6select23DeviceSelectSweepKernelINS2_10policy_hubIfNS0_8NullTypeEiLb0ELNS0_10SelectImplE0EE10Policy1000EPfPS5_S9_PiNS0_13ScanTileStateIiLb1EEE10LargerThanS5_iNS2_19streaming_context_tIlLb1EEELS6_0EEEvT0_T1_T2_T3_T4_T5_T6_T7_iT8_NS1_7vsmem_tE_param_0];
	mov.u64 	%rd559, %rd204;
	ld.param.u8 	%rs75, [%rd559];
	setp.eq.s16 	%p473, %rs75, 0;
	ld.param.u64 	%rd560, [%rd559+16];
	selp.b64 	%rd561, %rd560, 0, %p473;
	cvt.u64.u32 	%rd562, %r2;
	add.s64 	%rd563, %rd561, %rd562;
	mov.u32 	%r1256, %tid.x;
	and.b32  	%r1134, %r1256, 31;
	and.b32  	%r1135, %r1256, 992;
	mul.lo.s32 	%r1136, %r1135, 15;
	or.b32  	%r1137, %r1136, %r1134;
	cvt.u64.u32 	%rd564, %r1137;
	add.s64 	%rd565, %rd563, %rd564;
	cvta.to.global.u64 	%rd566, %rd672;
	shl.b64 	%rd567, %rd565, 2;
	add.s64 	%rd568, %rd566, %rd567;
	ld.global.f32 	%f288, [%rd568];
	ld.global.f32 	%f289, [%rd568+128];
	ld.global.f32 	%f290, [%rd568+256];
	ld.global.f32 	%f291, [%rd568+384];
	ld.global.f32 	%f292, [%rd568+512];
	ld.global.f32 	%f293, [%rd568+640];
	ld.global.f32 	%f294, [%rd568+768];
	ld.global.f32 	%f295, [%rd568+896];
	ld.global.f32 	%f296, [%rd568+1024];
	ld.global.f32 	%f297, [%rd568+1152];
	ld.global.f32 	%f298, [%rd568+1280];
	ld.global.f32 	%f299, [%rd568+1408];
	ld.global.f32 	%f300, [%rd568+1536];
	ld.global.f32 	%f301, [%rd568+1664];
	ld.global.f32 	%f302, [%rd568+1792];
	// begin inline asm
	mov.u32 %r1103, %laneid;
	// end inline asm
	shr.u32 	%r5, %r1256, 5;
	mad.lo.s32 	%r1138, %r5, 480, %r1103;
	shl.b32 	%r1139, %r1138, 2;
	mov.u32 	%r1140, _ZZN3cub18CUB_300001_SM_10006detail6select23DeviceSelectSweepKernelINS2_10policy_hubIfNS0_8NullTypeEiLb0ELNS0_10SelectImplE0EE10Policy1000EPfPS5_S9_PiNS0_13ScanTileStateIiLb1EEE10LargerThanS5_iNS2_19streaming_context_tIlLb1EEELS6_0EEEvT0_T1_T2_T3_T4_T5_T6_T7_iT8_NS1_7vsmem_tEE19static_temp_storage;
	add.s32 	%r1141, %r1140, %r1139;
	st.shared.f32 	[%r1141], %f288;
	st.shared.f32 	[%r1141+128], %f289;
	st.shared.f32 	[%r1141+256], %f290;
	st.shared.f32 	[%r1141+384], %f291;
	st.shared.f32 	[%r1141+512], %f292;
	st.shared.f32 	[%r1141+640], %f293;
	st.shared.f32 	[%r1141+768], %f294;
	st.shared.f32 	[%r1141+896], %f295;
	st.shared.f32 	[%r1141+1024], %f296;
	st.shared.f32 	[%r1141+1152], %f297;
	st.shared.f32 	[%r1141+1280], %f298;
	st.shared.f32 	[%r1141+1408], %f299;
	st.shared.f32 	[%r1141+1536], %f300;
	st.shared.f32 	[%r1141+1664], %f301;
	st.shared.f32 	[%r1141+1792], %f302;
	bar.warp.sync 	-1;
	mad.lo.s32 	%r1142, %r1103, 56, %r1141;
	ld.shared.f32 	%f2, [%r1142];
	ld.shared.f32 	%f3, [%r1142+4];
	ld.shared.f32 	%f4, [%r1142+8];
	ld.shared.f32 	%f5, [%r1142+12];
	ld.shared.f32 	%f6, [%r1142+16];
	ld.shared.f32 	%f7, [%r1142+20];
	ld.shared.f32 	%f8, [%r1142+24];
	ld.shared.f32 	%f9, [%r1142+28];
	ld.shared.f32 	%f10, [%r1142+32];
	ld.shared.f32 	%f11, [%r1142+36];
	ld.shared.f32 	%f12, [%r1142+40];
	ld.shared.f32 	%f13, [%r1142+44];
	ld.shared.f32 	%f14, [%r1142+48];
	ld.shared.f32 	%f15, [%r1142+52];
	ld.shared.f32 	%f16, [%r1142+56];
	abs.f32 	%f17, %f2;
	setp.gt.f32 	%p474, %f17, %f1;
	selp.u32 	%r6, 1, 0, %p474;
	abs.f32 	%f18, %f3;
	setp.gt.f32 	%p475, %f18, %f1;
	selp.u32 	%r1143, 1, 0, %p475;
	abs.f32 	%f303, %f4;
	setp.gt.f32 	%p476, %f303, %f1;
	selp.u32 	%r1144, 1, 0, %p476;
	abs.f32 	%f304, %f5;
	setp.gt.f32 	%p477, %f304, %f1;
	selp.u32 	%r1145, 1, 0, %p477;
	abs.f32 	%f305, %f6;
	setp.gt.f32 	%p478, %f305, %f1;
	selp.u32 	%r1146, 1, 0, %p478;
	abs.f32 	%f306, %f7;
	setp.gt.f32 	%p479, %f306, %f1;
	selp.u32 	%r1147, 1, 0, %p479;
	abs.f32 	%f307, %f8;
	setp.gt.f32 	%p480, %f307, %f1;
	selp.u32 	%r1148, 1, 0, %p480;
	abs.f32 	%f308, %f9;
	setp.gt.f32 	%p481, %f308, %f1;
	selp.u32 	%r1149, 1, 0, %p481;
	abs.f32 	%f309, %f10;
	setp.gt.f32 	%p482, %f309, %f1;
	selp.u32 	%r1150, 1, 0, %p482;
	abs.f32 	%f310, %f11;
	setp.gt.f32 	%p483, %f310, %f1;
	selp.u32 	%r1151, 1, 0, %p483;
	abs.f32 	%f311, %f12;
	setp.gt.f32 	%p484, %f311, %f1;
	selp.u32 	%r1152, 1, 0, %p484;
	abs.f32 	%f312, %f13;
	setp.gt.f32 	%p485, %f312, %f1;
	selp.u32 	%r1153, 1, 0, %p485;
	abs.f32 	%f313, %f14;
	setp.gt.f32 	%p486, %f313, %f1;
	selp.u32 	%r1154, 1, 0, %p486;
	abs.f32 	%f314, %f15;
	setp.gt.f32 	%p487, %f314, %f1;
	selp.u32 	%r1155, 1, 0, %p487;
	abs.f32 	%f315, %f16;
	setp.gt.f32 	%p488, %f315, %f1;
	selp.u32 	%r1156, 1, 0, %p488;
	bar.sync 	0;
	add.s32 	%r7, %r1143, %r6;
	add.s32 	%r8, %r7, %r1144;
	add.s32 	%r9, %r8, %r1145;
	add.s32 	%r10, %r9, %r1146;
	add.s32 	%r11, %r10, %r1147;
	add.s32 	%r12, %r11, %r1148;
	add.s32 	%r13, %r12, %r1149;
	add.s32 	%r14, %r13, %r1150;
	add.s32 	%r15, %r14, %r1151;
	add.s32 	%r16, %r15, %r1152;
	add.s32 	%r17, %r16, %r1153;
	add.s32 	%r18, %r17, %r1154;
	add.s32 	%r19, %r18, %r1155;
	add.s32 	%r1108, %r19, %r1156;
	mov.b32 	%r1106, 1;
	mov.b32 	%r1131, 0;
	mov.b32 	%r1133, -1;
	// begin inline asm
	{  .reg .s32 r0;  .reg .pred p;  shfl.sync.up.b32 r0|p, %r1108, %r1106, %r1131, %r1133;  @p add.s32 r0, r0, %r1108;  mov.s32 %r1104, r0;}
	// end inline asm
	mov.b32 	%r1112, 2;
	// begin inline asm
	{  .reg .s32 r0;  .reg .pred p;  shfl.sync.up.b32 r0|p, %r1104, %r1112, %r1131, %r1133;  @p add.s32 r0, r0, %r1104;  mov.s32 %r1110, r0;}
	// end inline asm
	mov.b32 	%r1118, 4;
	// begin inline asm
	{  .reg .s32 r0;  .reg .pred p;  shfl.sync.up.b32 r0|p, %r1110, %r1118, %r1131, %r1133;  @p add.s32 r0, r0, %r1110;  mov.s32 %r1116, r0;}
	// end inline asm
	mov.b32 	%r1124, 8;
	// begin inline asm
	{  .reg .s32 r0;  .reg .pred p;  shfl.sync.up.b32 r0|p, %r1116, %r1124, %r1131, %r1133;  @p add.s32 r0, r0, %r1116;  mov.s32 %r1122, r0;}
	// end inline asm
	mov.b32 	%r1130, 16;
	// begin inline asm
	{  .reg .s32 r0;  .reg .pred p;  shfl.sync.up.b32 r0|p, %r1122, %r1130, %r1131, %r1133;  @p add.s32 r0, r0, %r1122;  mov.s32 %r1128, r0;}
	// end inline asm
	setp.ne.s32 	%p489, %r1103, 31;
	@%p489 bra 	$L__BB3_4;
	shl.b32 	%r1157, %r5, 2;
	add.s32 	%r1159, %r1140, %r1157;
	st.shared.u32 	[%r1159], %r1128;
$L__BB3_4:
	bar.sync 	0;
	ld.shared.v4.u32 	{%r22, %r23, %r24, %r25}, [_ZZN3cub18CUB_300001_SM_10006detail6select23DeviceSelectSweepKernelINS2_10policy_hubIfNS0_8NullTypeEiLb0ELNS0_10SelectImplE0EE10Policy1000EPfPS5_S9_PiNS0_13ScanTileStateIiLb1EEE10LargerThanS5_iNS2_19streaming_context_tIlLb1EEELS6_0EEEvT0_T1_T2_T3_T4_T5_T6_T7_iT8_NS1_7vsmem_tEE19static_temp_storage];
	add.s32 	%r1160, %r23, %r22;
	setp.eq.s32 	%p490, %r5, 2;
	selp.b32 	%r1161, %r1160, %r22, %p490;
	add.s32 	%r1162, %r1160, %r24;
	setp.eq.s32 	%p491, %r5, 3;
	selp.b32 	%r1163, %r1162, %r1161, %p491;
	add.s32 	%r1164, %r1162, %r25;
	setp.eq.s32 	%p492, %r5, 4;
	selp.b32 	%r1165, %r1164, %r1163, %p492;
	ld.shared.v4.u32 	{%r26, %r27, %r28, %r29}, [_ZZN3cub18CUB_300001_SM_10006detail6select23DeviceSelectSweepKernelINS2_10policy_hubIfNS0_8NullTypeEiLb0ELNS0_10SelectImplE0EE10Policy1000EPfPS5_S9_PiNS0_13ScanTileStateIiLb1EEE10LargerThanS5_iNS2_19streaming_context_tIlLb1EEELS6_0EEEvT0_T1_T2_T3_T4_T5_T6_T7_iT8_NS1_7vsmem_tEE19static_temp_storage+16];
	add.s32 	%r1166, %r1164, %r26;
	setp.eq.s32 	%p493, %r5, 5;
	selp.b32 	%r1167, %r1166, %r1165, %p493;
	add.s32 	%r1168, %r1166, %r27;
	setp.eq.s32 	%p494, %r5, 6;
	selp.b32 	%r1169, %r1168, %r1167, %p494;
	add.s32 	%r1170, %r1168, %r28;
	setp.eq.s32 	%p495, %r5, 7;
	selp.b32 	%r1171, %r1170, %r1169, %p495;
	add.s32 	%r1172, %r1170, %r29;
	setp.eq.s32 	%p496, %r5, 8;
	selp.b32 	%r1173, %r1172, %r1171, %p496;
	ld.shared.v4.u32 	{%r30, %r31, %r32, %r33}, [_ZZN3cub18CUB_300001_SM_10006detail6select23DeviceSelectSweepKernelINS2_10policy_hubIfNS0_8NullTypeEiLb0ELNS0_10SelectImplE0EE10Policy1000EPfPS5_S9_PiNS0_13ScanTileStateIiLb1EEE10LargerThanS5_iNS2_19streaming_context_tIlLb1EEELS6_0EEEvT0_T1_T2_T3_T4_T5_T6_T7_iT8_NS1_7vsmem_tEE19static_temp_storage+32];
	add.s32 	%r1174, %r1172, %r30;
	setp.eq.s32 	%p497, %r5, 9;
	selp.b32 	%r1175, %r1174, %r1173, %p497;
	add.s32 	%r1176, %r1174, %r31;
	setp.eq.s32 	%p498, %r5, 10;
	selp.b32 	%r1177, %r1176, %r1175, %p498;
	add.s32 	%r1178, %r1176, %r32;
	setp.eq.s32 	%p499, %r5, 11;
	selp.b32 	%r1179, %r1178, %r1177, %p499;
	add.s32 	%r34, %r1178, %r33;
	setp.lt.u32 	%p500, %r1256, 32;
	selp.b32 	%r1180, 0, %r1179, %p500;
	setp.eq.s32 	%p501, %r1103, 0;
	sub.s32 	%r1181, %r1128, %r1108;
	selp.b32 	%r1182, 0, %r1181, %p501;
	add.s32 	%r35, %r1180, %r1182;
	add.s32 	%r36, %r35, %r6;
	add.s32 	%r37, %r7, %r35;
	add.s32 	%r38, %r8, %r35;
	add.s32 	%r39, %r9, %r35;
	add.s32 	%r40, %r10, %r35;
	add.s32 	%r41, %r11, %r35;
	add.s32 	%r42, %r12, %r35;
	add.s32 	%r43, %r13, %r35;
	add.s32 	%r44, %r14, %r35;
	add.s32 	%r45, %r15, %r35;
	add.s32 	%r46, %r16, %r35;
	add.s32 	%r47, %r17, %r35;
	add.s32 	%r48, %r18, %r35;
	add.s32 	%r49, %r19, %r35;
	setp.ne.s32 	%p502, %r1256, 0;
	@%p502 bra 	$L__BB3_6;
	add.s64 	%rd569, %rd4, 256;
	mov.b32 	%r1183, 101;
	// begin inline asm
	st.relaxed.gpu.v2.u32 [%rd569], {%r1183, %r34};
	// end inline asm
$L__BB3_6:
	abs.f32 	%f19, %f4;
	setp.gt.s32 	%p503, %r34, 384;
	@%p503 bra 	$L__BB3_67;
	setp.gt.f32 	%p504, %f17, %f1;
	mov.u64 	%rd570, %rd204;
	ld.param.u8 	%rs1, [%rd570];
	ld.param.u64 	%rd571, [%rd570+24];
	cvta.to.global.u64 	%rd5, %rd571;
	@%p504 bra 	$L__BB3_8;
	bra.uni 	$L__BB3_11;
$L__BB3_8:
	setp.ne.s16 	%p505, %rs1, 0;
	mov.b64 	%rd681, 0;
	@%p505 bra 	$L__BB3_10;
	ld.global.u64 	%rd681, [%rd5];
$L__BB3_10:
	cvt.s64.s32 	%rd573, %r35;
	add.s64 	%rd574, %rd681, %rd573;
	shl.b64 	%rd575, %rd574, 2;
	add.s64 	%rd576, %rd3, %rd575;
	st.global.f32 	[%rd576], %f2;
$L__BB3_11:
	setp.leu.f32 	%p506, %f18, %f1;
	@%p506 bra 	$L__BB3_15;
	setp.ne.s16 	%p507, %rs1, 0;
	mov.b64 	%rd682, 0;
	@%p507 bra 	$L__BB3_14;
	ld.global.u64 	%rd682, [%rd5];
$L__BB3_14:
	cvt.s64.s32 	%rd578, %r36;
	add.s64 	%rd579, %rd682, %rd578;
	shl.b64 	%rd580, %rd579, 2;
	add.s64 	%rd581, %rd3, %rd580;
	st.global.f32 	[%rd581], %f3;
$L__BB3_15:
	setp.leu.f32 	%p508, %f19, %f1;
	@%p508 bra 	$L__BB3_19;
	setp.ne.s16 	%p509, %rs1, 0;
	mov.b64 	%rd683, 0;
	@%p509 bra 	$L__BB3_18;
	ld.global.u64 	%rd683, [%rd5];
$L__BB3_18:
	cvt.s64.s32 	%rd583, %r37;
	add.s64 	%rd584, %rd683, %rd583;
	shl.b64 	%rd585, %rd584, 2;
	add.s64 	%rd586, %rd3, %rd585;
	st.global.f32 	[%rd586], %f4;
$L__BB3_19:
	abs.f32 	%f316, %f5;
	setp.leu.f32 	%p510, %f316, %f1;
	@%p510 bra 	$L__BB3_23;
	setp.ne.s16 	%p511, %rs1, 0;
	mov.b64 	%rd684, 0;
	@%p511 bra 	$L__BB3_22;
	ld.global.u64 	%rd684, [%rd5];
$L__BB3_22:
	cvt.s64.s32 	%rd588, %r38;
	add.s64 	%rd589, %rd684, %rd588;
	shl.b64 	%rd590, %rd589, 2;
	add.s64 	%rd591, %rd3, %rd590;
	st.global.f32 	[%rd591], %f5;
$L__BB3_23:
	abs.f32 	%f317, %f6;
	setp.leu.f32 	%p512, %f317, %f1;
	@%p512 bra 	$L__BB3_27;
	setp.ne.s16 	%p513, %rs1, 0;
	mov.b64 	%rd685, 0;
	@%p513 bra 	$L__BB3_26;
	ld.global.u64 	%rd685, [%rd5];
$L__BB3_26:
	cvt.s64.s32 	%rd593, %r39;
	add.s64 	%rd594, %rd685, %rd593;
	shl.b64 	%rd595, %rd594, 2;
	add.s64 	%rd596, %rd3, %rd595;
	st.global.f32 	[%rd596], %f6;
$L__BB3_27:
	abs.f32 	%f318, %f7;
	setp.leu.f32 	%p514, %f318, %f1;
	@%p514 bra 	$L__BB3_31;
	setp.ne.s16 	%p515, %rs1, 0;
	mov.b64 	%rd686, 0;
	@%p515 bra 	$L__BB3_30;
	ld.global.u64 	%rd686, [%rd5];
$L__BB3_30:
	cvt.s64.s32 	%rd598, %r40;
	add.s64 	%rd599, %rd686, %rd598;
	shl.b64 	%rd600, %rd599, 2;
	add.s64 	%rd601, %rd3, %rd600;
	st.global.f32 	[%rd601], %f7;
$L__BB3_31:
	abs.f32 	%f319, %f8;
	setp.leu.f32 	%p516, %f319, %f1;
	@%p516 bra 	$L__BB3_35;
	setp.ne.s16 	%p517, %rs1, 0;
	mov.b64 	%rd687, 0;
	@%p517 bra 	$L__BB3_34;
	ld.global.u64 	%rd687, [%rd5];
$L__BB3_34:
	cvt.s64.s32 	%rd603, %r41;
	add.s64 	%rd604, %rd687, %rd603;
	shl.b64 	%rd605, %rd604, 2;
	add.s64 	%rd606, %rd3, %rd605;
	st.global.f32 	[%rd606], %f8;
$L__BB3_35:
	abs.f32 	%f320, %f9;
	setp.leu.f32 	%p518, %f320, %f1;
	@%p518 bra 	$L__BB3_39;
	setp.ne.s16 	%p519, %rs1, 0;
	mov.b64 	%rd688, 0;
	@%p519 bra 	$L__BB3_38;
	ld.global.u64 	%rd688, [%rd5];
$L__BB3_38:
	cvt.s64.s32 	%rd608, %r42;
	add.s64 	%rd609, %rd688, %rd608;
	shl.b64 	%rd610, %rd609, 2;
	add.s64 	%rd611, %rd3, %rd610;
	st.global.f32 	[%rd611], %f9;
$L__BB3_39:
	abs.f32 	%f321, %f10;
	setp.leu.f32 	%p520, %f321, %f1;
	@%p520 bra 	$L__BB3_43;
	setp.ne.s16 	%p521, %rs1, 0;
	mov.b64 	%rd689, 0;
	@%p521 bra 	$L__BB3_42;
	ld.global.u64 	%rd689, [%rd5];
$L__BB3_42:
	cvt.s64.s32 	%rd613, %r43;
	add.s64 	%rd614, %rd689, %rd613;
	shl.b64 	%rd615, %rd614, 2;
	add.s64 	%rd616, %rd3, %rd615;
	st.global.f32 	[%rd616], %f10;
$L__BB3_43:
	abs.f32 	%f322, %f11;
	setp.leu.f32 	%p522, %f322, %f1;
	@%p522 bra 	$L__BB3_47;
	setp.ne.s16 	%p523, %rs1, 0;
	mov.b64 	%rd690, 0;
	@%p523 bra 	$L__BB3_46;
	ld.global.u64 	%rd690, [%rd5];
$L__BB3_46:
	cvt.s64.s32 	%rd618, %r44;
	add.s64 	%rd619, %rd690, %rd618;
	shl.b64 	%rd620, %rd619, 2;
	add.s64 	%rd621, %rd3, %rd620;
	st.global.f32 	[%rd621], %f11;
$L__BB3_47:
	abs.f32 	%f323, %f12;
	setp.leu.f32 	%p524, %f323, %f1;
	@%p524 bra 	$L__BB3_51;
	setp.ne.s16 	%p525, %rs1, 0;
	mov.b64 	%rd691, 0;
	@%p525 bra 	$L__BB3_50;
	ld.global.u64 	%rd691, [%rd5];
$L__BB3_50:
	cvt.s64.s32 	%rd623, %r45;
	add.s64 	%rd624, %rd691, %rd623;
	shl.b64 	%rd625, %rd624, 2;
	add.s64 	%rd626, %rd3, %rd625;
	st.global.f32 	[%rd626], %f12;
$L__BB3_51:
	abs.f32 	%f324, %f13;
	setp.leu.f32 	%p526, %f324, %f1;
	@%p526 bra 	$L__BB3_55;
	setp.ne.s16 	%p527, %rs1, 0;
	mov.b64 	%rd692, 0;
	@%p527 bra 	$L__BB3_54;
	ld.global.u64 	%rd692, [%rd5];
$L__BB3_54:
	cvt.s64.s32 	%rd628, %r46;
	add.s64 	%rd629, %rd692, %rd628;
	shl.b64 	%rd630, %rd629, 2;
	add.s64 	%rd631, %rd3, %rd630;
	st.global.f32 	[%rd631], %f13;
$L__BB3_55:
	abs.f32 	%f325, %f14;
	setp.leu.f32 	%p528, %f325, %f1;
	@%p528 bra 	$L__BB3_59;
	setp.ne.s16 	%p529, %rs1, 0;
	mov.b64 	%rd693, 0;
	@%p529 bra 	$L__BB3_58;
	ld.global.u64 	%rd693, [%rd5];
$L__BB3_58:
	cvt.s64.s32 	%rd633, %r47;
	add.s64 	%rd634, %rd693, %rd633;
	shl.b64 	%rd635, %rd634, 2;
	add.s64 	%rd636, %rd3, %rd635;
	st.global.f32 	[%rd636], %f14;
$L__BB3_59:
	abs.f32 	%f326, %f15;
	setp.leu.f32 	%p530, %f326, %f1;
	@%p530 bra 	$L__BB3_63;
	setp.ne.s16 	%p531, %rs1, 0;
	mov.b64 	%rd694, 0;
	@%p531 bra 	$L__BB3_62;
	ld.global.u64 	%rd694, [%rd5];
$L__BB3_62:
	cvt.s64.s32 	%rd638, %r48;
	add.s64 	%rd639, %rd694, %rd638;
	shl.b64 	%rd640, %rd639, 2;
	add.s64 	%rd641, %rd3, %rd640;
	st.global.f32 	[%rd641], %f15;
$L__BB3_63:
	abs.f32 	%f327, %f16;
	setp.leu.f32 	%p532, %f327, %f1;
	@%p532 bra 	$L__BB3_545;
	setp.ne.s16 	%p533, %rs1, 0;
	mov.b64 	%rd695, 0;
	@%p533 bra 	$L__BB3_66;
	ld.global.u64 	%rd695, [%rd5];
$L__BB3_66:
	cvt.s64.s32 	%rd643, %r49;
	add.s64 	%rd644, %rd695, %rd643;
	shl.b64 	%rd645, %rd644, 2;
	add.s64 	%rd646, %rd3, %rd645;
	st.global.f32 	[%rd646], %f16;
	bra.uni 	$L__BB3_545;
$L__BB3_67:
	setp.leu.f32 	%p534, %f17, %f1;
	bar.sync 	0;
	@%p534 bra 	$L__BB3_69;
	shl.b32 	%r1185, %r35, 2;
	mov.u32 	%r1186, _ZZN3cub18CUB_300001_SM_10006detail6select23DeviceSelectSweepKernelINS2_10policy_hubIfNS0_8NullTypeEiLb0ELNS0_10SelectImplE0EE10Policy1000EPfPS5_S9_PiNS0_13ScanTileStateIiLb1EEE10LargerThanS5_iNS2_19streaming_context_tIlLb1EEELS6_0EEEvT0_T1_T2_T3_T4_T5_T6_T7_iT8_NS1_7vsmem_tEE19static_temp_storage;
	add.s32 	%r1187, %r1186, %r1185;
	st.shared.f32 	[%r1187], %f2;
$L__BB3_69:
	setp.leu.f32 	%p535, %f18, %f1;
	@%p535 bra 	$L__BB3_71;
	shl.b32 	%r1188, %r36, 2;
	mov.u32 	%r1189, _ZZN3cub18CUB_300001_SM_10006detail6select23DeviceSelectSweepKernelINS2_10policy_hubIfNS0_8NullTypeEiLb0ELNS0_10SelectImplE0EE10Policy1000EPfPS5_S9_PiNS0_13ScanTileStateIiLb1EEE10LargerThanS5_iNS2_19streaming_context_tIlLb1EEELS6_0EEEvT0_T1_T2_T3_T4_T5_T6_T7_iT8_NS1_7vsmem_tEE19static_temp_storage;
	add.s32 	%r1190, %r1189, %r1188;
	st.shared.f32 	[%r1190], %f3;
$L__BB3_71:
	setp.leu.f32 	%p536, %f19, %f1;
	@%p536 bra 	$L__BB3_73;
	shl.b32 	%r1191, %r37, 2;
	mov.u32 	%r1192, _ZZN3cub18CUB_300001_SM_10006detail6select23DeviceSelectSweepKernelINS2_10policy_hubIfNS0_8NullTypeEiLb0ELNS0_10SelectImplE0EE10Policy1000EPfPS5_S9_PiNS0_13ScanTileStateIiLb1EEE10LargerThanS5_iNS2_19streaming_context_tIlLb1EEELS6_0EEEvT0_T1_T2_T3_T4_T5_T6_T7_iT8_NS1_7vsmem_tEE19static_temp_storage;
	add.s32 	%r1193, %r1192, %r1191;
	st.shared.f32 	[%r1193], %f4;
$L__BB3_73:
	abs.f32 	%f328, %f5;
	setp.leu.f32 	%p537, %f328, %f1;
	@%p537 bra 	$L__BB3_75;
	shl.b32 	%r1194, %r38, 2;
	mov.u32 	%r1195, _ZZN3cub18CUB_300001_SM_10006detail6select23DeviceSelectSweepKernelINS2_10policy_hubIfNS0_8NullTypeEiLb0ELNS0_10SelectImplE0EE10Policy1000EPfPS5_S9_PiNS0_13ScanTileStateIiLb1EEE10LargerThanS5_iNS2_19streaming_context_tIlLb1EEELS6_0EEEvT0_T1_T2_T3_T4_T5_T6_T7_iT8_NS1_7vsmem_tEE19static_temp_storage;
	add.s32 	%r1196, %r1195, %r1194;
	st.shared.f32 	[%r1196], %f5;
$L__BB3_75:
	abs.f32 	%f329, %f6;
	setp.leu.f32 	%p538, %f329, %f1;
	@%p538 bra 	$L__BB3_77;
	shl.b32 	%r1197, %r39, 2;
	mov.u32 	%r1198, _ZZN3cub18CUB_300001_SM_10006detail6select23DeviceSelectSweepKernelINS2_10policy_hubIfNS0_8NullTypeEiLb0ELNS0_10SelectImplE0EE10Policy1000EPfPS5_S9_PiNS0_13ScanTileStateIiLb1EEE10LargerThanS5_iNS2_19streaming_context_tIlLb1EEELS6_0EEEvT0_T1_T2_T3_T4_T5_T6_T7_iT8_NS1_7vsmem_tEE19static_temp_storage;
	add.s32 	%r1199, %r1198, %r1197;
	st.shared.f32 	[%r1199], %f6;
$L__BB3_77:
	abs.f32 	%f330, %f7;
	setp.leu.f32 	%p539, %f330, %f1;
	@%p539 bra 	$L__BB3_79;
	shl.b32 	%r1200, %r40, 2;
	mov.u32 	%r1201, _ZZN3cub18CUB_300001_SM_10006detail6select23DeviceSelectSweepKernelINS2_10policy_hubIfNS0_8NullTypeEiLb0ELNS0_10SelectImplE0EE10Policy1000EPfPS5_S9_PiNS0_13ScanTileStateIiLb1EEE10LargerThanS5_iNS2_19streaming_context_tIlLb1EEELS6_0EEEvT0_T1_T2_T3_T4_T5_T6_T7_iT8_NS1_7vsmem_tEE19static_temp_storage;
	add.s32 	%r1202, %r1201, %r1200;
	st.shared.f32 	[%r1202], %f7;
$L__BB3_79:
	abs.f32 	%f331, %f8;
	setp.leu.f32 	%p540, %f331, %f1;
	@%p540 bra 	$L__BB3_81;
	shl.b32 	%r1203, %r41, 2;
	mov.u32 	%r1204, _ZZN3cub18CUB_300001_SM_10006detail6select23DeviceSelectSweepKernelINS2_10policy_hubIfNS0_8NullTypeEiLb0ELNS0_10SelectImplE0EE10Policy1000EPfPS5_S9_PiNS0_13ScanTileStateIiLb1EEE10LargerThanS5_iNS2_19streaming_context_tIlLb1EEELS6_0EEEvT0_T1_T2_T3_T4_T5_T6_T7_iT8_NS1_7vsmem_tEE19static_temp_storage;
	add.s32 	%r1205, %r1204, %r1203;
	st.shared.f32 	[%r1205], %f8;
$L__BB3_81:
	abs.f32 	%f332, %f9;
	setp.leu.f32 	%p541, %f332, %f1;
	@%p541 bra 	$L__BB3_83;
	shl.b32 	%r1206, %r42, 2;
	mov.u32 	%r1207, _ZZN3cub18CUB_300001_SM_10006detail6select23DeviceSelectSweepKernelINS2_10policy_hubIfNS0_8NullTypeEiLb0ELNS0_10SelectImplE0EE10Policy1000EPfPS5_S9_PiNS0_13ScanTileStateIiLb1EEE10LargerThanS5_iNS2_19streaming_context_tIlLb1EEELS6_0EEEvT0_T1_T2_T3_T4_T5_T6_T7_iT8_NS1_7vsmem_tEE19static_temp_storage;
	add.s32 	%r1208, %r1207, %r1206;
	st.shared.f32 	[%r1208], %f9;
$L__BB3_83:
	abs.f32 	%f333, %f10;
	setp.leu.f32 	%p542, %f333, %f1;
	@%p542 bra 	$L__BB3_85;
	shl.b32 	%r1209, %r43, 2;
	mov.u32 	%r1210, _ZZN3cub18CUB_300001_SM_10006detail6select23DeviceSelectSweepKernelINS2_10policy_hubIfNS0_8NullTypeEiLb0ELNS0_10SelectImplE0EE10Policy1000EPfPS5_S9_PiNS0_13ScanTileStateIiLb1EEE10LargerThanS5_iNS2_19streaming_context_tIlLb1EEELS6_0EEEvT0_T1_T2_T3_T4_T5_T6_T7_iT8_NS1_7vsmem_tEE19static_temp_storage;
	add.s32 	%r1211, %r1210, %r1209;
	st.shared.f32 	[%r1211], %f10;
$L__BB3_85:
	abs.f32 	%f334, %f11;
	setp.leu.f32 	%p543, %f334, %f1;
	@%p543 bra 	$L__BB3_87;
	shl.b32 	%r1212, %r44, 2;
	mov.u32 	%r1213, _ZZN3cub18CUB_300001_SM_10006detail6select23DeviceSelectSweepKernelINS2_10policy_hubIfNS0_8NullTypeEiLb0ELNS0_10SelectImplE0EE10Policy1000EPfPS5_S9_PiNS0_13ScanTileStateIiLb1EEE10LargerThanS5_iNS2_19streaming_context_tIlLb1EEELS6_0EEEvT0_T1_T2_T3_T4_T5_T6_T7_iT8_NS1_7vsmem_tEE19static_temp_storage;
	add.s32 	%r1214, %r1213, %r1212;
	st.shared.f32 	[%r1214], %f11;
$L__BB3_87:
	abs.f32 	%f335, %f12;
	setp.leu.f32 	%p544, %f335, %f1;
	@%p544 bra 	$L__BB3_89;
	shl.b32 	%r1215, %r45, 2;
	mov.u32 	%r1216, _ZZN3cub18CUB_300001_SM_10006detail6select23DeviceSelectSweepKernelINS2_10policy_hubIfNS0_8NullTypeEiLb0ELNS0_10SelectImplE0EE10Policy1000EPfPS5_S9_PiNS0_13ScanTileStateIiLb1EEE10LargerThanS5_iNS2_19streaming_context_tIlLb1EEELS6_0EEEvT0_T1_T2_T3_T4_T5_T6_T7_iT8_NS1_7vsmem_tEE19static_temp_storage;
	add.s32 	%r1217, %r1216, %r1215;
	st.shared.f32 	[%r1217], %f12;
$L__BB3_89:
	abs.f32 	%f336, %f13;
	setp.leu.f32 	%p545, %f336, %f1;
	@%p545 bra 	$L__BB3_91;
	shl.b32 	%r1218, %r46, 2;
	mov.u32 	%r1219, _ZZN3cub18CUB_300001_SM_10006detail6select23DeviceSelectSweepKernelINS2_10policy_hubIfNS0_8NullTypeEiLb0ELNS0_10SelectImplE0EE10Policy1000EPfPS5_S9_PiNS0_13ScanTileStateIiLb1EEE10LargerThanS5_iNS2_19streaming_context_tIlLb1EEELS6_0EEEvT0_T1_T2_T3_T4_T5_T6_T7_iT8_NS1_7vsmem_tEE19static_temp_storage;
	add.s32 	%r1220, %r1219, %r1218;
	st.shared.f32 	[%r1220], %f13;
$L__BB3_91:
	abs.f32 	%f337, %f14;
	setp.leu.f32 	%p546, %f337, %f1;
	@%p546 bra 	$L__BB3_93;
	shl.b32 	%r1221, %r47, 2;
	mov.u32 	%r1222, _ZZN3cub18CUB_300001_SM_10006detail6select23DeviceSelectSweepKernelINS2_10policy_hubIfNS0_8NullTypeEiLb0ELNS0_10SelectImplE0EE10Policy1000EPfPS5_S9_PiNS0_13ScanTileStateIiLb1EEE10LargerThanS5_iNS2_19streaming_context_tIlLb1EEELS6_0EEEvT0_T1_T2_T3_T4_T5_T6_T7_iT8_NS1_7vsmem_tEE19static_temp_storage;
	add.s32 	%r1223, %r1222, %r1221;
	st.shared.f32 	[%r1223], %f14;
$L__BB3_93:
	abs.f32 	%f338, %f15;
	setp.leu.f32 	%p547, %f338, %f1;
	@%p547 bra 	$L__BB3_95;
	shl.b32 	%r1224, %r48, 2;
	mov.u32 	%r1225, _ZZN3cub18CUB_300001_SM_10006detail6select23DeviceSelectSweepKernelINS2_10policy_hubIfNS0_8NullTypeEiLb0ELNS0_10SelectImplE0EE10Policy1000EPfPS5_S9_PiNS0_13ScanTileStateIiLb1EEE10LargerThanS5_iNS2_19streaming_context_tIlLb1EEELS6_0EEEvT0_T1_T2_T3_T4_T5_T6_T7_iT8_NS1_7vsmem_tEE19static_temp_storage;
	add.s32 	%r1226, %r1225, %r1224;
	st.shared.f32 	[%r1226], %f15;
$L__BB3_95:
	abs.f32 	%f339, %f16;
	setp.leu.f32 	%p548, %f339, %f1;
	@%p548 bra 	$L__BB3_97;
	shl.b32 	%r1227, %r49, 2;
	mov.u32 	%r1228, _ZZN3cub18CUB_300001_SM_10006detail6select23DeviceSelectSweepKernelINS2_10policy_hubIfNS0_8NullTypeEiLb0ELNS0_10SelectImplE0EE10Policy1000EPfPS5_S9_PiNS0_13ScanTileStateIiLb1EEE10LargerThanS5_iNS2_19streaming_context_tIlLb1EEELS6_0EEEvT0_T1_T2_T3_T4_T5_T6_T7_iT8_NS1_7vsmem_tEE19static_temp_storage;
	add.s32 	%r1229, %r1228, %r1227;
	st.shared.f32 	[%r1229], %f16;
$L__BB3_97:
	bar.sync 	0;
	setp.ge.u32 	%p549, %r1256, %r34;
	@%p549 bra 	$L__BB3_545;
	mov.u64 	%rd647, %rd204;
	ld.param.u8 	%rs2, [%rd647];
	ld.param.u64 	%rd648, [%rd647+24];
	cvta.to.global.u64 	%rd6, %rd648;
	add.s32 	%r1230, %r23, %r24;
	add.s32 	%r1231, %r1230, %r25;
	add.s32 	%r1232, %r1231, %r26;
	add.s32 	%r1233, %r1232, %r27;
	add.s32 	%r1234, %r1233, %r28;
	add.s32 	%r1235, %r1234, %r29;
	add.s32 	%r1236, %r1235, %r30;
	add.s32 	%r1237, %r1236, %r31;
	add.s32 	%r1238, %r1237, %r32;
	add.s32 	%r1239, %r1238, %r33;
	add.s32 	%r1240, %r1239, %r22;
	not.b32 	%r1241, %r1256;
	add.s32 	%r50, %r1240, %r1241;
	mul.hi.u32 	%r1242, %r50, -1431655765;
	shr.u32 	%r1243, %r1242, 8;
	add.s32 	%r51, %r1243, 1;
	and.b32  	%r1244, %r1243, 3;
	setp.eq.s32 	%p550, %r1244, 3;
	@%p550 bra 	$L__BB3_103;
	cvt.u64.u32 	%rd674, %r1256;
	shl.b32 	%r1245, %r1256, 2;
	mov.u32 	%r1246, _ZZN3cub18CUB_300001_SM_10006detail6select23DeviceSelectSweepKernelINS2_10policy_hubIfNS0_8NullTypeEiLb0ELNS0_10SelectImplE0EE10Policy1000EPfPS5_S9_PiNS0_13ScanTileStateIiLb1EEE10LargerThanS5_iNS2_19streaming_context_tIlLb1EEELS6_0EEEvT0_T1_T2_T3_T4_T5_T6_T7_iT8_NS1_7vsmem_tEE19static_temp_storage;
	add.s32 	%r1255, %r1246, %r1245;
	and.b32  	%r1247, %r51, 3;
	neg.s32 	%r1254, %r1247;
$L__BB3_100:
	.pragma "nounroll";
	setp.ne.s16 	%p551, %rs2, 0;
	ld.shared.f32 	%f20, [%r1255];
	mov.b64 	%rd675, 0;
	@%p551 bra 	$L__BB3_102;
	ld.global.u64 	%rd675, [%rd6];
$L__BB3_102:
	add.s64 	%rd650, %rd675, %rd674;
	shl.b64 	%rd651, %rd650, 2;
	add.s64 	%rd652, %rd3, %rd651;
	st.global.f32 	[%rd652], %f20;
	add.s64 	%rd674, %rd674, 384;
	cvt.u32.u64 	%r1256, %rd674;
	add.s32 	%r1255, %r1255, 1536;
	add.s32 	%r1254, %r1254, 1;
	setp.ne.s32 	%p552, %r1254, 0;
	@%p552 bra 	$L__BB3_100;
$L__BB3_103:
	setp.lt.u32 	%p553, %r50, 1152;
	@%p553 bra 	$L__BB3_545;
	mul.wide.u32 	%rd654, %r1256, 4;
	add.s64 	%rd12, %rd3, %rd654;
	shl.b32 	%r1248, %r1256, 2;
	mov.u32 	%r1249, _ZZN3cub18CUB_300001_SM_10006detail6select23DeviceSelectSweepKernelINS2_10policy_hubIfNS0_8NullTypeEiLb0ELNS0_10SelectImplE0EE10Policy1000EPfPS5_S9_PiNS0_13ScanTileStateIiLb1EEE10LargerThanS5_iNS2_19streaming_context_tIlLb1EEELS6_0EEEvT0_T1_T2_T3_T4_T5_T6_T7_iT8_NS1_7vsmem_tEE19static_temp_storage;
	add.s32 	%r1250, %r1248, %r1249;
	add.s32 	%r1257, %r1250, 3072;
	mov.b64 	%rd676, 0;
$L__BB3_105:
	setp.ne.s16 	%p554, %rs2, 0;
	ld.shared.f32 	%f21, [%r1257+-3072];
	mov.b64 	%rd677, 0;
	@%p554 bra 	$L__BB3_107;
	ld.global.u64 	%rd677, [%rd6];
$L__BB3_107:
	setp.ne.s16 	%p555, %rs2, 0;
	shl.b64 	%rd657, %rd677, 2;
	add.s64 	%rd658, %rd676, %rd657;
	add.s64 	%rd659, %rd12, %rd658;
	st.global.f32 	[%rd659], %f21;
	ld.shared.f32 	%f22, [%r1257+-1536];
	mov.b64 	%rd678, 0;
	@%p555 bra 	$L__BB3_109;
	ld.global.u64 	%rd678, [%rd6];
$L__BB3_109:
	setp.ne.s16 	%p556, %rs2, 0;
	shl.b64 	%rd661, %rd678, 2;
	add.s64 	%rd662, %rd676, %rd661;
	add.s64 	%rd663, %rd12, %rd662;
	st.global.f32 	[%rd663+1536], %f22;
	ld.shared.f32 	%f23, [%r1257];
	mov.b64 	%rd679, 0;
	@%p556 bra 	$L__BB3_111;
	ld.global.u64 	%rd679, [%rd6];
$L__BB3_111:
	setp.ne.s16 	%p557, %rs2, 0;
	shl.b64 	%rd665, %rd679, 2;
	add.s64 	%rd666, %rd676, %rd665;
	add.s64 	%rd667, %rd12, %rd666;
	st.global.f32 	[%rd667+3072], %f23;
	ld.shared.f32 	%f24, [%r1257+1536];
	mov.b64 	%rd680, 0;
	@%p557 bra 	$L__BB3_113;
	ld.global.u64 	%rd680, [%rd6];
$L__BB3_113:
	shl.b64 	%rd668, %rd680, 2;
	add.s64 	%rd669, %rd676, %rd668;
	add.s64 	%rd670, %rd12, %rd669;
	st.global.f32 	[%rd670+4608], %f24;
	add.s32 	%r1256, %r1256, 1536;
	add.s64 	%rd676, %rd676, 6144;
	add.s32 	%r1257, %r1257, 6144;
	setp.lt.s32 	%p558, %r1256, %r34;
	@%p558 bra 	$L__BB3_105;
	bra.uni 	$L__BB3_545;
$L__BB3_114:
	ld.param.u64 	%rd671, [_ZN3cub18CUB_300001_SM_10006detail6select23DeviceSelectSweepKernelINS2_10policy_hubIfNS0_8NullTypeEiLb0ELNS0_10SelectImplE0EE10Policy1000EPfPS5_S9_PiNS0_13ScanTileStateIiLb1EEE10LargerThanS5_iNS2_19streaming_context_tIlLb1EEELS6_0EEEvT0_T1_T2_T3_T4_T5_T6_T7_iT8_NS1_7vsmem_tE_param_0];
	mov.u64 	%rd438, %rd204;
	ld.param.u8 	%rs54, [%rd438];
	setp.eq.s16 	%p354, %rs54, 0;
	ld.param.u64 	%rd439, [%rd438+16];
	selp.b64 	%rd440, %rd439, 0, %p354;
	cvt.s64.s32 	%rd441, %r2;
	add.s64 	%rd442, %rd440, %rd441;
	mov.u32 	%r1276, %tid.x;
	and.b32  	%r850, %r1276, 31;
	and.b32  	%r851, %r1276, 992;
	mul.lo.s32 	%r852, %r851, 15;
	or.b32  	%r853, %r852, %r850;
	cvt.u64.u32 	%rd443, %r853;
	add.s64 	%rd444, %rd442, %rd443;
	cvta.to.global.u64 	%rd445, %rd671;
	shl.b64 	%rd446, %rd444, 2;
	add.s64 	%rd447, %rd445, %rd446;
	ld.global.f32 	%f245, [%rd447];
	ld.global.f32 	%f246, [%rd447+128];
	ld.global.f32 	%f247, [%rd447+256];
	ld.global.f32 	%f248, [%rd447+384];
	ld.global.f32 	%f249, [%rd447+512];
	ld.global.f32 	%f250, [%rd447+640];
	ld.global.f32 	%f251, [%rd447+768];
	ld.global.f32 	%f252, [%rd447+896];
	ld.global.f32 	%f253, [%rd447+1024];
	ld.global.f32 	%f254, [%rd447+1152];
	ld.global.f32 	%f255, [%rd447+1280];
	ld.global.f32 	%f256, [%rd447+1408];
	ld.global.f32 	%f257, [%rd447+1536];
	ld.global.f32 	%f258, [%rd447+1664];
	ld.global.f32 	%f259, [%rd447+1792];
	// begin inline asm
	mov.u32 %r819, %laneid;
	// end inline asm
	shr.u32 	%r67, %r1276, 5;
	mad.lo.s32 	%r854, %r67, 480, %r819;
	shl.b32 	%r855, %r854, 2;
	mov.u32 	%r856, _ZZN3cub18CUB_300001_SM_10006detail6select23DeviceSelectSweepKernelINS2_10policy_hubIfNS0_8NullTypeEiLb0ELNS0_10SelectImplE0EE10Policy1000EPfPS5_S9_PiNS0_13ScanTileStateIiLb1EEE10LargerThanS5_iNS2_19streaming_context_tIlLb1EEELS6_0EEEvT0_T1_T2_T3_T4_T5_T6_T7_iT8_NS1_7vsmem_tEE19static_temp_storage;
	add.s32 	%r857, %r856, %r855;
	st.shared.f32 	[%r857], %f245;
	st.shared.f32 	[%r857+128], %f246;
	st.shared.f32 	[%r857+256], %f247;
	st.shared.f32 	[%r857+384], %f248;
	st.shared.f32 	[%r857+512], %f249;
	st.shared.f32 	[%r857+640], %f250;
	st.shared.f32 	[%r857+768], %f251;
	st.shared.f32 	[%r857+896], %f252;
	st.shared.f32 	[%r857+1024], %f253;
	st.shared.f32 	[%r857+1152], %f254;
	st.shared.f32 	[%r857+1280], %f255;
	st.shared.f32 	[%r857+1408], %f256;
	st.shared.f32 	[%r857+1536], %f257;
	st.shared.f32 	[%r857+1664], %f258;
	st.shared.f32 	[%r857+1792], %f259;
	bar.warp.sync 	-1;
	mad.lo.s32 	%r858, %r819, 56, %r857;
	ld.shared.f32 	%f25, [%r858];
	ld.shared.f32 	%f26, [%r858+4];
	ld.shared.f32 	%f27, [%r858+8];
	ld.shared.f32 	%f28, [%r858+12];
	ld.shared.f32 	%f29, [%r858+16];
	ld.shared.f32 	%f30, [%r858+20];
	ld.shared.f32 	%f31, [%r858+24];
	ld.shared.f32 	%f32, [%r858+28];
	ld.shared.f32 	%f33, [%r858+32];
	ld.shared.f32 	%f34, [%r858+36];
	ld.shared.f32 	%f35, [%r858+40];
	ld.shared.f32 	%f36, [%r858+44];
	ld.shared.f32 	%f37, [%r858+48];
	ld.shared.f32 	%f38, [%r858+52];
	ld.shared.f32 	%f39, [%r858+56];
	abs.f32 	%f260, %f25;
	setp.gt.f32 	%p355, %f260, %f1;
	selp.u32 	%r859, 1, 0, %p355;
	abs.f32 	%f261, %f26;
	setp.gt.f32 	%p356, %f261, %f1;
	selp.u32 	%r860, 1, 0, %p356;
	abs.f32 	%f262, %f27;
	setp.gt.f32 	%p357, %f262, %f1;
	selp.u32 	%r861, 1, 0, %p357;
	abs.f32 	%f263, %f28;
	setp.gt.f32 	%p358, %f263, %f1;
	selp.u32 	%r862, 1, 0, %p358;
	abs.f32 	%f264, %f29;
	setp.gt.f32 	%p359, %f264, %f1;
	selp.u32 	%r863, 1, 0, %p359;
	abs.f32 	%f265, %f30;
	setp.gt.f32 	%p360, %f265, %f1;
	selp.u32 	%r864, 1, 0, %p360;
	abs.f32 	%f266, %f31;
	setp.gt.f32 	%p361, %f266, %f1;
	selp.u32 	%r865, 1, 0, %p361;
	abs.f32 	%f267, %f32;
	setp.gt.f32 	%p362, %f267, %f1;
	selp.u32 	%r866, 1, 0, %p362;
	abs.f32 	%f268, %f33;
	setp.gt.f32 	%p363, %f268, %f1;
	selp.u32 	%r867, 1, 0, %p363;
	abs.f32 	%f269, %f34;
	setp.gt.f32 	%p364, %f269, %f1;
	selp.u32 	%r868, 1, 0, %p364;
	abs.f32 	%f270, %f35;
	setp.gt.f32 	%p365, %f270, %f1;
	selp.u32 	%r869, 1, 0, %p365;
	abs.f32 	%f271, %f36;
	setp.gt.f32 	%p366, %f271, %f1;
	selp.u32 	%r870, 1, 0, %p366;
	abs.f32 	%f272, %f37;
	setp.gt.f32 	%p367, %f272, %f1;
	selp.u32 	%r871, 1, 0, %p367;
	abs.f32 	%f273, %f38;
	setp.gt.f32 	%p368, %f273, %f1;
	selp.u32 	%r872, 1, 0, %p368;
	abs.f32 	%f274, %f39;
	setp.gt.f32 	%p369, %f274, %f1;
	selp.u32 	%r873, 1, 0, %p369;
	bar.sync 	0;
	add.s32 	%r68, %r860, %r859;
	add.s32 	%r69, %r68, %r861;
	add.s32 	%r70, %r69, %r862;
	add.s32 	%r71, %r70, %r863;
	add.s32 	%r72, %r71, %r864;
	add.s32 	%r73, %r72, %r865;
	add.s32 	%r74, %r73, %r866;
	add.s32 	%r75, %r74, %r867;
	add.s32 	%r874, %r75, %r868;
	add.s32 	%r875, %r874, %r869;
	add.s32 	%r876, %r875, %r870;
	add.s32 	%r877, %r876, %r871;
	add.s32 	%r878, %r877, %r872;
	add.s32 	%r824, %r878, %r873;
	mov.b32 	%r822, 1;
	mov.b32 	%r847, 0;
	mov.b32 	%r849, -1;
	// begin inline asm
	{  .reg .s32 r0;  .reg .pred p;  shfl.sync.up.b32 r0|p, %r824, %r822, %r847, %r849;  @p add.s32 r0, r0, %r824;  mov.s32 %r820, r0;}
	// end inline asm
	mov.b32 	%r828, 2;
	// begin inline asm
	{  .reg .s32 r0;  .reg .pred p;  shfl.sync.up.b32 r0|p, %r820, %r828, %r847, %r849;  @p add.s32 r0, r0, %r820;  mov.s32 %r826, r0;}
	// end inline asm
	mov.b32 	%r834, 4;
	// begin inline asm
	{  .reg .s32 r0;  .reg .pred p;  shfl.sync.up.b32 r0|p, %r826, %r834, %r847, %r849;  @p add.s32 r0, r0, %r826;  mov.s32 %r832, r0;}
	// end inline asm
	mov.b32 	%r840, 8;
	// begin inline asm
	{  .reg .s32 r0;  .reg .pred p;  shfl.sync.up.b32 r0|p, %r832, %r840, %r847, %r849;  @p add.s32 r0, r0, %r832;  mov.s32 %r838, r0;}
	// end inline asm
	mov.b32 	%r846, 16;
	// begin inline asm
	{  .reg .s32 r0;  .reg .pred p;  shfl.sync.up.b32 r0|p, %r838, %r846, %r847, %r849;  @p add.s32 r0, r0, %r838;  mov.s32 %r844, r0;}
	// end inline asm
	setp.ne.s32 	%p370, %r819, 31;
	@%p370 bra 	$L__BB3_116;
	shl.b32 	%r879, %r67, 2;
	add.s32 	%r881, %r856, %r879;
	st.shared.u32 	[%r881], %r844;
$L__BB3_116:
	sub.s32 	%r882, %r844, %r824;
	bar.sync 	0;
	ld.shared.v4.u32 	{%r883, %r884, %r885, %r886}, [_ZZN3cub18CUB_300001_SM_10006detail6select23DeviceSelectSweepKernelINS2_10policy_hubIfNS0_8NullTypeEiLb0ELNS0_10SelectImplE0EE10Policy1000EPfPS5_S9_PiNS0_13ScanTileStateIiLb1EEE10LargerThanS5_iNS2_19streaming_context_tIlLb1EEELS6_0EEEvT0_T1_T2_T3_T4_T5_T6_T7_iT8_NS1_7vsmem_tEE19static_temp_storage];
	add.s32 	%r887, %r884, %r883;
	setp.eq.s32 	%p371, %r67, 2;
	selp.b32 	%r888, %r887, %r883, %p371;
	add.s32 	%r889, %r887, %r885;
	setp.eq.s32 	%p372, %r67, 3;
	selp.b32 	%r890, %r889, %r888, %p372;
	add.s32 	%r891, %r889, %r886;
	setp.eq.s32 	%p373, %r67, 4;
	selp.b32 	%r892, %r891, %r890, %p373;
	ld.shared.v4.u32 	{%r893, %r894, %r895, %r896}, [_ZZN3cub18CUB_300001_SM_10006detail6select23DeviceSelectSweepKernelINS2_10policy_hubIfNS0_8NullTypeEiLb0ELNS0_10SelectImplE0EE10Policy1000EPfPS5_S9_PiNS0_13ScanTileStateIiLb1EEE10LargerThanS5_iNS2_19streaming_context_tIlLb1EEELS6_0EEEvT0_T1_T2_T3_T4_T5_T6_T7_iT8_NS1_7vsmem_tEE19static_temp_storage+16];
	add.s32 	%r897, %r891, %r893;
	setp.eq.s32 	%p374, %r67, 5;
	selp.b32 	%r898, %r897, %r892, %p374;
	add.s32 	%r899, %r897, %r894;
	setp.eq.s32 	%p375, %r67, 6;
	selp.b32 	%r900, %r899, %r898, %p375;
	add.s32 	%r901, %r899, %r895;
	setp.eq.s32 	%p376, %r67, 7;
	selp.b32 	%r902, %r901, %r900, %p376;
	add.s32 	%r903, %r901, %r896;
	setp.eq.s32 	%p377, %r67, 8;
	selp.b32 	%r904, %r903, %r902, %p377;
	ld.shared.v4.u32 	{%r905, %r906, %r907, %r908}, [_ZZN3cub18CUB_300001_SM_10006detail6select23DeviceSelectSweepKernelINS2_10policy_hubIfNS0_8NullTypeEiLb0ELNS0_10SelectImplE0EE10Policy1000EPfPS5_S9_PiNS0_13ScanTileStateIiLb1EEE10LargerThanS5_iNS2_19streaming_context_tIlLb1EEELS6_0EEEvT0_T1_T2_T3_T4_T5_T6_T7_iT8_NS1_7vsmem_tEE19static_temp_storage+32];
	add.s32 	%r909, %r903, %r905;
	setp.eq.s32 	%p378, %r67, 9;
	selp.b32 	%r910, %r909, %r904, %p378;
	add.s32 	%r911, %r909, %r906;
	setp.eq.s32 	%p379, %r67, 10;
	selp.b32 	%r912, %r911, %r910, %p379;
	add.s32 	%r913, %r911, %r907;
	setp.eq.s32 	%p380, %r67, 11;
	selp.b32 	%r914, %r913, %r912, %p380;
	add.s32 	%r78, %r913, %r908;
	setp.gt.u32 	%p381, %r1276, 31;
	setp.lt.u32 	%p382, %r1276, 32;
	setp.eq.s32 	%p383, %r819, 0;
	selp.b32 	%r915, 0, %r882, %p383;
	add.s32 	%r1272, %r914, %r915;
	selp.b32 	%r80, %r882, %r1272, %p382;
	@%p381 bra 	$L__BB3_132;
	setp.ne.s32 	%p384, %r1276, 0;
	mul.wide.s32 	%rd448, %r1259, 8;
	add.s64 	%rd53, %rd4, %rd448;
	@%p384 bra 	$L__BB3_119;
	st.shared.u32 	[_ZZN3cub18CUB_300001_SM_10006detail6select23DeviceSelectSweepKernelINS2_10policy_hubIfNS0_8NullTypeEiLb0ELNS0_10SelectImplE0EE10Policy1000EPfPS5_S9_PiNS0_13ScanTileStateIiLb1EEE10LargerThanS5_iNS2_19streaming_context_tIlLb1EEELS6_0EEEvT0_T1_T2_T3_T4_T5_T6_T7_iT8_NS1_7vsmem_tEE19static_temp_storage+76], %r78;
	add.s64 	%rd449, %rd53, 256;
	mov.b32 	%r916, 100;
	// begin inline asm
	st.relaxed.gpu.v2.u32 [%rd449], {%r916, %r78};
	// end inline asm
$L__BB3_119:
	not.b32 	%r922, %r1276;
	add.s32 	%r1267, %r1259, %r922;
	mov.b32 	%r918, 585;
	// begin inline asm
	nanosleep.u32 %r918;
	// end inline asm
	mul.wide.s32 	%rd451, %r1267, 8;
	add.s64 	%rd452, %rd4, %rd451;
	add.s64 	%rd450, %rd452, 256;
	// begin inline asm
	ld.relaxed.gpu.v2.u32 {%r1269, %r1261}, [%rd450];
	// end inline asm
	mov.b32 	%r1262, 754;
$L__BB3_120:
	setp.eq.s32 	%p385, %r1269, 99;
	mov.b32 	%r923, -1;
	vote.sync.any.pred 	%p386, %p385, %r923;
	not.pred 	%p387, %p386;
	@%p387 bra 	$L__BB3_122;
	shr.u32 	%r90, %r1262, 1;
	mul.lo.s32 	%r1099, %r1259, 16807;
	and.b32  	%r1259, %r1099, 2147483647;
	sub.s32 	%r1100, %r1262, %r90;
	add.s32 	%r1101, %r1100, 1;
	rem.u32 	%r1102, %r1259, %r1101;
	add.s32 	%r1096, %r1102, %r90;
	// begin inline asm
	nanosleep.u32 %r1096;
	// end inline asm
	// begin inline asm
	ld.relaxed.gpu.v2.u32 {%r1269, %r1261}, [%rd450];
	// end inline asm
	mov.u32 	%r1262, %r90;
	bra.uni 	$L__BB3_120;
$L__BB3_122:
	setp.eq.s32 	%p388, %r1269, 101;
	mov.b32 	%r950, -1;
	vote.sync.ballot.b32 	%r952, %p388, %r950;
	// begin inline asm
	mov.u32 %r925, %lanemask_ge;
	// end inline asm
	and.b32  	%r953, %r952, %r925;
	or.b32  	%r954, %r953, -2147483648;
	add.s32 	%r955, %r954, -1;
	not.b32 	%r956, %r954;
	and.b32  	%r957, %r956, %r955;
	popc.b32 	%r929, %r957;
	mov.b32 	%r928, 1;
	// begin inline asm
	shfl.sync.down.b32 %r926, %r1261, %r928, %r929, %r950;
	// end inline asm
	setp.lt.s32 	%p390, %r819, %r929;
	selp.b32 	%r958, %r926, 0, %p390;
	add.s32 	%r932, %r958, %r1261;
	mov.b32 	%r933, 2;
	// begin inline asm
	shfl.sync.down.b32 %r931, %r932, %r933, %r929, %r950;
	// end inline asm
	add.s32 	%r95, %r819, 2;
	setp.gt.s32 	%p391, %r95, %r929;
	selp.b32 	%r959, 0, %r931, %p391;
	add.s32 	%r937, %r932, %r959;
	mov.b32 	%r938, 4;
	// begin inline asm
	shfl.sync.down.b32 %r936, %r937, %r938, %r929, %r950;
	// end inline asm
	add.s32 	%r96, %r819, 4;
	setp.gt.s32 	%p392, %r96, %r929;
	selp.b32 	%r960, 0, %r936, %p392;
	add.s32 	%r942, %r937, %r960;
	mov.b32 	%r943, 8;
	// begin inline asm
	shfl.sync.down.b32 %r941, %r942, %r943, %r929, %r950;
	// end inline asm
	add.s32 	%r97, %r819, 8;
	setp.gt.s32 	%p393, %r97, %r929;
	selp.b32 	%r961, 0, %r941, %p393;
	add.s32 	%r947, %r942, %r961;
	mov.b32 	%r948, 16;
	// begin inline asm
	shfl.sync.down.b32 %r946, %r947, %r948, %r929, %r950;
	// end inline asm
	add.s32 	%r98, %r819, 16;
	setp.gt.s32 	%p394, %r98, %r929;
	selp.b32 	%r962, 0, %r946, %p394;
	add.s32 	%r1265, %r947, %r962;
	add.s64 	%rd55, %rd4, 256;
	mov.b32 	%r1263, 754;
$L__BB3_123:
	setp.ne.s32 	%p395, %r1269, 101;
	mov.b32 	%r963, -1;
	vote.sync.all.pred 	%p396, %p395, %r963;
	not.pred 	%p397, %p396;
	@%p397 bra 	$L__BB3_128;
	shr.u32 	%r1263, %r1263, 1;
	mul.wide.s32 	%rd555, %r1267, 8;
	add.s64 	%rd556, %rd55, %rd555;
	add.s64 	%rd554, %rd556, -256;
	// begin inline asm
	ld.relaxed.gpu.v2.u32 {%r1269, %r1270}, [%rd554];
	// end inline asm
	mov.u32 	%r1271, %r1263;
$L__BB3_125:
	setp.eq.s32 	%p463, %r1269, 99;
	mov.b32 	%r1050, -1;
	vote.sync.any.pred 	%p464, %p463, %r1050;
	not.pred 	%p465, %p464;
	@%p465 bra 	$L__BB3_127;
	shr.u32 	%r114, %r1271, 1;
	mul.lo.s32 	%r1092, %r1259, 16807;
	and.b32  	%r1259, %r1092, 2147483647;
	sub.s32 	%r1093, %r1271, %r114;
	add.s32 	%r1094, %r1093, 1;
	rem.u32 	%r1095, %r1259, %r1094;
	add.s32 	%r1089, %r1095, %r114;
	// begin inline asm
	nanosleep.u32 %r1089;
	// end inline asm
	// begin inline asm
	ld.relaxed.gpu.v2.u32 {%r1269, %r1270}, [%rd554];
	// end inline asm
	mov.u32 	%r1271, %r114;
	bra.uni 	$L__BB3_125;
$L__BB3_127:
	setp.eq.s32 	%p466, %r1269, 101;
	mov.b32 	%r1076, -1;
	vote.sync.ballot.b32 	%r1077, %p466, %r1076;
	and.b32  	%r1078, %r1077, %r925;
	or.b32  	%r1079, %r1078, -2147483648;
	add.s32 	%r1080, %r1079, -1;
	not.b32 	%r1081, %r1079;
	and.b32  	%r1082, %r1081, %r1080;
	popc.b32 	%r1055, %r1082;
	mov.b32 	%r1054, 1;
	// begin inline asm
	shfl.sync.down.b32 %r1052, %r1270, %r1054, %r1055, %r1076;
	// end inline asm
	setp.lt.s32 	%p468, %r819, %r1055;
	selp.b32 	%r1083, %r1052, 0, %p468;
	add.s32 	%r1058, %r1083, %r1270;
	mov.b32 	%r1059, 2;
	// begin inline asm
	shfl.sync.down.b32 %r1057, %r1058, %r1059, %r1055, %r1076;
	// end inline asm
	setp.gt.s32 	%p469, %r95, %r1055;
	selp.b32 	%r1084, 0, %r1057, %p469;
	add.s32 	%r1063, %r1058, %r1084;
	mov.b32 	%r1064, 4;
	// begin inline asm
	shfl.sync.down.b32 %r1062, %r1063, %r1064, %r1055, %r1076;
	// end inline asm
	setp.gt.s32 	%p470, %r96, %r1055;
	selp.b32 	%r1085, 0, %r1062, %p470;
	add.s32 	%r1068, %r1063, %r1085;
	mov.b32 	%r1069, 8;
	// begin inline asm
	shfl.sync.down.b32 %r1067, %r1068, %r1069, %r1055, %r1076;
	// end inline asm
	setp.gt.s32 	%p471, %r97, %r1055;
	selp.b32 	%r1086, 0, %r1067, %p471;
	add.s32 	%r1073, %r1068, %r1086;
	mov.b32 	%r1074, 16;
	// begin inline asm
	shfl.sync.down.b32 %r1072, %r1073, %r1074, %r1055, %r1076;
	// end inline asm
	setp.gt.s32 	%p472, %r98, %r1055;
	selp.b32 	%r1087, 0, %r1072, %p472;
	add.s32 	%r1088, %r1087, %r1265;
	add.s32 	%r1265, %r1088, %r1073;
	add.s32 	%r1267, %r1267, -32;
	bra.uni 	$L__BB3_123;
$L__BB3_128:
	setp.ne.s32 	%p398, %r1276, 0;
	@%p398 bra 	$L__BB3_130;
	add.s32 	%r966, %r1265, %r78;
	add.s64 	%rd453, %rd53, 256;
	mov.b32 	%r965, 101;
	// begin inline asm
	st.relaxed.gpu.v2.u32 [%rd453], {%r965, %r966};
	// end inline asm
	st.shared.u32 	[_ZZN3cub18CUB_300001_SM_10006detail6select23DeviceSelectSweepKernelINS2_10policy_hubIfNS0_8NullTypeEiLb0ELNS0_10SelectImplE0EE10Policy1000EPfPS5_S9_PiNS0_13ScanTileStateIiLb1EEE10LargerThanS5_iNS2_19streaming_context_tIlLb1EEELS6_0EEEvT0_T1_T2_T3_T4_T5_T6_T7_iT8_NS1_7vsmem_tEE19static_temp_storage+68], %r1265;
	st.shared.u32 	[_ZZN3cub18CUB_300001_SM_10006detail6select23DeviceSelectSweepKernelINS2_10policy_hubIfNS0_8NullTypeEiLb0ELNS0_10SelectImplE0EE10Policy1000EPfPS5_S9_PiNS0_13ScanTileStateIiLb1EEE10LargerThanS5_iNS2_19streaming_context_tIlLb1EEELS6_0EEEvT0_T1_T2_T3_T4_T5_T6_T7_iT8_NS1_7vsmem_tEE19static_temp_storage+72], %r966;
$L__BB3_130:
	setp.ne.s32 	%p399, %r819, 0;
	mov.u32 	%r1272, %r80;
	@%p399 bra 	$L__BB3_132;
	st.shared.u32 	[_ZZN3cub18CUB_300001_SM_10006detail6select23DeviceSelectSweepKernelINS2_10policy_hubIfNS0_8NullTypeEiLb0ELNS0_10SelectImplE0EE10Policy1000EPfPS5_S9_PiNS0_13ScanTileStateIiLb1EEE10LargerThanS5_iNS2_19streaming_context_tIlLb1EEELS6_0EEEvT0_T1_T2_T3_T4_T5_T6_T7_iT8_NS1_7vsmem_tEE19static_temp_storage+60], %r1265;
	mov.u32 	%r1272, %r1265;
$L__BB3_132:
	abs.f32 	%f44, %f29;
	abs.f32 	%f45, %f33;
	abs.f32 	%f46, %f32;
	abs.f32 	%f47, %f35;
	abs.f32 	%f48, %f34;
	bar.sync 	0;
	setp.eq.s32 	%p400, %r1276, 0;
	ld.shared.u32 	%r967, [_ZZN3cub18CUB_300001_SM_10006detail6select23DeviceSelectSweepKernelINS2_10policy_hubIfNS0_8NullTypeEiLb0ELNS0_10SelectImplE0EE10Policy1000EPfPS5_S9_PiNS0_13ScanTileStateIiLb1EEE10LargerThanS5_iNS2_19streaming_context_tIlLb1EEELS6_0EEEvT0_T1_T2_T3_T4_T5_T6_T7_iT8_NS1_7vsmem_tEE19static_temp_storage+60];
	.pragma "used_bytes_mask 61680";
	ld.shared.v4.u32 	{%r968, %r121, %r969, %r122}, [_ZZN3cub18CUB_300001_SM_10006detail6select23DeviceSelectSweepKernelINS2_10policy_hubIfNS0_8NullTypeEiLb0ELNS0_10SelectImplE0EE10Policy1000EPfPS5_S9_PiNS0_13ScanTileStateIiLb1EEE10LargerThanS5_iNS2_19streaming_context_tIlLb1EEELS6_0EEEvT0_T1_T2_T3_T4_T5_T6_T7_iT8_NS1_7vsmem_tEE19static_temp_storage+64];
	selp.b32 	%r970, 0, %r967, %p400;
	add.s32 	%r123, %r970, %r1272;
	abs.f32 	%f49, %f25;
	setp.gt.f32 	%p401, %f49, %f1;
	selp.u32 	%r971, 1, 0, %p401;
	add.s32 	%r124, %r123, %r971;
	add.s32 	%r125, %r68, %r123;
	add.s32 	%r126, %r69, %r123;
	add.s32 	%r127, %r70, %r123;
	add.s32 	%r128, %r71, %r123;
	add.s32 	%r129, %r72, %r123;
	add.s32 	%r130, %r73, %r123;
	add.s32 	%r131, %r74, %r123;
	add.s32 	%r132, %r75, %r123;
	setp.gt.f32 	%p402, %f48, %f1;
	selp.u32 	%r972, 1, 0, %p402;
	add.s32 	%r133, %r132, %r972;
	setp.gt.f32 	%p403, %f47, %f1;
	selp.u32 	%r973, 1, 0, %p403;
	add.s32 	%r134, %r133, %r973;
	abs.f32 	%f275, %f36;
	setp.gt.f32 	%p404, %f275, %f1;
	selp.u32 	%r974, 1, 0, %p404;
	add.s32 	%r135, %r134, %r974;
	abs.f32 	%f276, %f37;
	setp.gt.f32 	%p405, %f276, %f1;
	selp.u32 	%r975, 1, 0, %p405;
	add.s32 	%r136, %r135, %r975;
	abs.f32 	%f277, %f38;
	setp.gt.f32 	%p406, %f277, %f1;
	selp.u32 	%r976, 1, 0, %p406;
	add.s32 	%r137, %r136, %r976;
	setp.gt.s32 	%p407, %r122, 384;
	@%p407 bra 	$L__BB3_193;
	mov.u64 	%rd454, %rd204;
	ld.param.u8 	%rs3, [%rd454];
	ld.param.u64 	%rd455, [%rd454+24];
	cvta.to.global.u64 	%rd57, %rd455;
	@%p401 bra 	$L__BB3_134;
	bra.uni 	$L__BB3_137;
$L__BB3_134:
	setp.ne.s16 	%p409, %rs3, 0;
	mov.b64 	%rd701, 0;
	@%p409 bra 	$L__BB3_136;
	ld.global.u64 	%rd701, [%rd57];
$L__BB3_136:
	cvt.s64.s32 	%rd457, %r123;
	add.s64 	%rd458, %rd701, %rd457;
	shl.b64 	%rd459, %rd458, 2;
	add.s64 	%rd460, %rd3, %rd459;
	st.global.f32 	[%rd460], %f25;
$L__BB3_137:
	setp.leu.f32 	%p410, %f261, %f1;
	@%p410 bra 	$L__BB3_141;
	setp.ne.s16 	%p411, %rs3, 0;
	mov.b64 	%rd702, 0;
	@%p411 bra 	$L__BB3_140;
	ld.global.u64 	%rd702, [%rd57];
$L__BB3_140:
	cvt.s64.s32 	%rd462, %r124;
	add.s64 	%rd463, %rd702, %rd462;
	shl.b64 	%rd464, %rd463, 2;
	add.s64 	%rd465, %rd3, %rd464;
	st.global.f32 	[%rd465], %f26;
$L__BB3_141:
	setp.leu.f32 	%p412, %f262, %f1;
	@%p412 bra 	$L__BB3_145;
	setp.ne.s16 	%p413, %rs3, 0;
	mov.b64 	%rd703, 0;
	@%p413 bra 	$L__BB3_144;
	ld.global.u64 	%rd703, [%rd57];
$L__BB3_144:
	cvt.s64.s32 	%rd467, %r125;
	add.s64 	%rd468, %rd703, %rd467;
	shl.b64 	%rd469, %rd468, 2;
	add.s64 	%rd470, %rd3, %rd469;
	st.global.f32 	[%rd470], %f27;
$L__BB3_145:
	abs.f32 	%f278, %f28;
	setp.leu.f32 	%p414, %f278, %f1;
	@%p414 bra 	$L__BB3_149;
	setp.ne.s16 	%p415, %rs3, 0;
	mov.b64 	%rd704, 0;
	@%p415 bra 	$L__BB3_148;
	ld.global.u64 	%rd704, [%rd57];
$L__BB3_148:
	cvt.s64.s32 	%rd472, %r126;
	add.s64 	%rd473, %rd704, %rd472;
	shl.b64 	%rd474, %rd473, 2;
	add.s64 	%rd475, %rd3, %rd474;
	st.global.f32 	[%rd475], %f28;
$L__BB3_149:
	setp.leu.f32 	%p416, %f44, %f1;
	@%p416 bra 	$L__BB3_153;
	setp.ne.s16 	%p417, %rs3, 0;
	mov.b64 	%rd705, 0;
	@%p417 bra 	$L__BB3_152;
	ld.global.u64 	%rd705, [%rd57];
$L__BB3_152:
	cvt.s64.s32 	%rd477, %r127;
	add.s64 	%rd478, %rd705, %rd477;
	shl.b64 	%rd479, %rd478, 2;
	add.s64 	%rd480, %rd3, %rd479;
	st.global.f32 	[%rd480], %f29;
$L__BB3_153:
	setp.leu.f32 	%p418, %f265, %f1;
	@%p418 bra 	$L__BB3_157;
	setp.ne.s16 	%p419, %rs3, 0;
	mov.b64 	%rd706, 0;
	@%p419 bra 	$L__BB3_156;
	ld.global.u64 	%rd706, [%rd57];
$L__BB3_156:
	cvt.s64.s32 	%rd482, %r128;
	add.s64 	%rd483, %rd706, %rd482;
	shl.b64 	%rd484, %rd483, 2;
	add.s64 	%rd485, %rd3, %rd484;
	st.global.f32 	[%rd485], %f30;
$L__BB3_157:
	setp.leu.f32 	%p420, %f266, %f1;
	@%p420 bra 	$L__BB3_161;
	setp.ne.s16 	%p421, %rs3, 0;
	mov.b64 	%rd707, 0;
	@%p421 bra 	$L__BB3_160;
	ld.global.u64 	%rd707, [%rd57];
$L__BB3_160:
	cvt.s64.s32 	%rd487, %r129;
	add.s64 	%rd488, %rd707, %rd487;
	shl.b64 	%rd489, %rd488, 2;
	add.s64 	%rd490, %rd3, %rd489;
	st.global.f32 	[%rd490], %f31;
$L__BB3_161:
	setp.leu.f32 	%p422, %f46, %f1;
	@%p422 bra 	$L__BB3_165;
	setp.ne.s16 	%p423, %rs3, 0;
	mov.b64 	%rd708, 0;
	@%p423 bra 	$L__BB3_164;
	ld.global.u64 	%rd708, [%rd57];
$L__BB3_164:
	cvt.s64.s32 	%rd492, %r130;
	add.s64 	%rd493, %rd708, %rd492;
	shl.b64 	%rd494, %rd493, 2;
	add.s64 	%rd495, %rd3, %rd494;
	st.global.f32 	[%rd495], %f32;
$L__BB3_165:
	setp.leu.f32 	%p424, %f45, %f1;
	@%p424 bra 	$L__BB3_169;
	setp.ne.s16 	%p425, %rs3, 0;
	mov.b64 	%rd709, 0;
	@%p425 bra 	$L__BB3_168;
	ld.global.u64 	%rd709, [%rd57];
$L__BB3_168:
	cvt.s64.s32 	%rd497, %r131;
	add.s64 	%rd498, %rd709, %rd497;
	shl.b64 	%rd499, %rd498, 2;
	add.s64 	%rd500, %rd3, %rd499;
	st.global.f32 	[%rd500], %f33;
$L__BB3_169:
	setp.leu.f32 	%p426, %f48, %f1;
	@%p426 bra 	$L__BB3_173;
	setp.ne.s16 	%p427, %rs3, 0;
	mov.b64 	%rd710, 0;
	@%p427 bra 	$L__BB3_172;
	ld.global.u64 	%rd710, [%rd57];
$L__BB3_172:
	cvt.s64.s32 	%rd502, %r132;
	add.s64 	%rd503, %rd710, %rd502;
	shl.b64 	%rd504, %rd503, 2;
	add.s64 	%rd505, %rd3, %rd504;
	st.global.f32 	[%rd505], %f34;
$L__BB3_173:
	setp.leu.f32 	%p428, %f47, %f1;
	@%p428 bra 	$L__BB3_177;
	setp.ne.s16 	%p429, %rs3, 0;
	mov.b64 	%rd711, 0;
	@%p429 bra 	$L__BB3_176;
	ld.global.u64 	%rd711, [%rd57];
$L__BB3_176:
	cvt.s64.s32 	%rd507, %r133;
	add.s64 	%rd508, %rd711, %rd507;
	shl.b64 	%rd509, %rd508, 2;
	add.s64 	%rd510, %rd3, %rd509;
	st.global.f32 	[%rd510], %f35;
$L__BB3_177:
	setp.leu.f32 	%p430, %f275, %f1;
	@%p430 bra 	$L__BB3_181;
	setp.ne.s16 	%p431, %rs3, 0;
	mov.b64 	%rd712, 0;
	@%p431 bra 	$L__BB3_180;
	ld.global.u64 	%rd712, [%rd57];
$L__BB3_180:
	cvt.s64.s32 	%rd512, %r134;
	add.s64 	%rd513, %rd712, %rd512;
	shl.b64 	%rd514, %rd513, 2;
	add.s64 	%rd515, %rd3, %rd514;
	st.global.f32 	[%rd515], %f36;
$L__BB3_181:
	setp.leu.f32 	%p432, %f276, %f1;
	@%p432 bra 	$L__BB3_185;
	setp.ne.s16 	%p433, %rs3, 0;
	mov.b64 	%rd713, 0;
	@%p433 bra 	$L__BB3_184;
	ld.global.u64 	%rd713, [%rd57];
$L__BB3_184:
	cvt.s64.s32 	%rd517, %r135;
	add.s64 	%rd518, %rd713, %rd517;
	shl.b64 	%rd519, %rd518, 2;
	add.s64 	%rd520, %rd3, %rd519;
	st.global.f32 	[%rd520], %f37;
$L__BB3_185:
	setp.leu.f32 	%p434, %f277, %f1;
	@%p434 bra 	$L__BB3_189;
	setp.ne.s16 	%p435, %rs3, 0;
	mov.b64 	%rd714, 0;
	@%p435 bra 	$L__BB3_188;
	ld.global.u64 	%rd714, [%rd57];
$L__BB3_188:
	cvt.s64.s32 	%rd522, %r136;
	add.s64 	%rd523, %rd714, %rd522;
	shl.b64 	%rd524, %rd523, 2;
	add.s64 	%rd525, %rd3, %rd524;
	st.global.f32 	[%rd525], %f38;
$L__BB3_189:
	abs.f32 	%f282, %f39;
	setp.leu.f32 	%p436, %f282, %f1;
	@%p436 bra 	$L__BB3_545;
	setp.ne.s16 	%p437, %rs3, 0;
	mov.b64 	%rd715, 0;
	@%p437 bra 	$L__BB3_192;
	ld.global.u64 	%rd715, [%rd57];
$L__BB3_192:
	cvt.s64.s32 	%rd527, %r137;
	add.s64 	%rd528, %rd715, %rd527;
	shl.b64 	%rd529, %rd528, 2;
	add.s64 	%rd530, %rd3, %rd529;
	st.global.f32 	[%rd530], %f39;
	bra.uni 	$L__BB3_545;
$L__BB3_193:
	setp.leu.f32 	%p438, %f49, %f1;
	bar.sync 	0;
	@%p438 bra 	$L__BB3_195;
	sub.s32 	%r977, %r123, %r121;
	shl.b32 	%r978, %r977, 2;
	mov.u32 	%r979, _ZZN3cub18CUB_300001_SM_10006detail6select23DeviceSelectSweepKernelINS2_10policy_hubIfNS0_8NullTypeEiLb0ELNS0_10SelectImplE0EE10Policy1000EPfPS5_S9_PiNS0_13ScanTileStateIiLb1EEE10LargerThanS5_iNS2_19streaming_context_tIlLb1EEELS6_0EEEvT0_T1_T2_T3_T4_T5_T6_T7_iT8_NS1_7vsmem_tEE19static_temp_storage;
	add.s32 	%r980, %r979, %r978;
	st.shared.f32 	[%r980], %f25;
$L__BB3_195:
	setp.leu.f32 	%p439, %f261, %f1;
	@%p439 bra 	$L__BB3_197;
	sub.s32 	%r981, %r124, %r121;
	shl.b32 	%r982, %r981, 2;
	mov.u32 	%r983, _ZZN3cub18CUB_300001_SM_10006detail6select23DeviceSelectSweepKernelINS2_10policy_hubIfNS0_8NullTypeEiLb0ELNS0_10SelectImplE0EE10Policy1000EPfPS5_S9_PiNS0_13ScanTileStateIiLb1EEE10LargerThanS5_iNS2_19streaming_context_tIlLb1EEELS6_0EEEvT0_T1_T2_T3_T4_T5_T6_T7_iT8_NS1_7vsmem_tEE19static_temp_storage;
	add.s32 	%r984, %r983, %r982;
	st.shared.f32 	[%r984], %f26;
$L__BB3_197:
	setp.leu.f32 	%p440, %f262, %f1;
	@%p440 bra 	$L__BB3_199;
	sub.s32 	%r985, %r125, %r121;
	shl.b32 	%r986, %r985, 2;
	mov.u32 	%r987, _ZZN3cub18CUB_300001_SM_10006detail6select23DeviceSelectSweepKernelINS2_10policy_hubIfNS0_8NullTypeEiLb0ELNS0_10SelectImplE0EE10Policy1000EPfPS5_S9_PiNS0_13ScanTileStateIiLb1EEE10LargerThanS5_iNS2_19streaming_context_tIlLb1EEELS6_0EEEvT0_T1_T2_T3_T4_T5_T6_T7_iT8_NS1_7vsmem_tEE19static_temp_storage;
	add.s32 	%r988, %r987, %r986;
	st.shared.f32 	[%r988], %f27;
$L__BB3_199:
	abs.f32 	%f283, %f28;
	setp.leu.f32 	%p441, %f283, %f1;
	@%p441 bra 	$L__BB3_201;
	sub.s32 	%r989, %r126, %r121;
	shl.b32 	%r990, %r989, 2;
	mov.u32 	%r991, _ZZN3cub18CUB_300001_SM_10006detail6select23DeviceSelectSweepKernelINS2_10policy_hubIfNS0_8NullTypeEiLb0ELNS0_10SelectImplE0EE10Policy1000EPfPS5_S9_PiNS0_13ScanTileStateIiLb1EEE10LargerThanS5_iNS2_19streaming_context_tIlLb1EEELS6_0EEEvT0_T1_T2_T3_T4_T5_T6_T7_iT8_NS1_7vsmem_tEE19static_temp_storage;
	add.s32 	%r992, %r991, %r990;
	st.shared.f32 	[%r992], %f28;
$L__BB3_201:
	setp.leu.f32 	%p442, %f44, %f1;
	@%p442 bra 	$L__BB3_203;
	sub.s32 	%r993, %r127, %r121;
	shl.b32 	%r994, %r993, 2;
	mov.u32 	%r995, _ZZN3cub18CUB_300001_SM_10006detail6select23DeviceSelectSweepKernelINS2_10policy_hubIfNS0_8NullTypeEiLb0ELNS0_10SelectImplE0EE10Policy1000EPfPS5_S9_PiNS0_13ScanTileStateIiLb1EEE10LargerThanS5_iNS2_19streaming_context_tIlLb1EEELS6_0EEEvT0_T1_T2_T3_T4_T5_T6_T7_iT8_NS1_7vsmem_tEE19static_temp_storage;
	add.s32 	%r996, %r995, %r994;
	st.shared.f32 	[%r996], %f29;
$L__BB3_203:
	setp.leu.f32 	%p443, %f265, %f1;
	@%p443 bra 	$L__BB3_205;
	sub.s32 	%r997, %r128, %r121;
	shl.b32 	%r998, %r997, 2;
	mov.u32 	%r999, _ZZN3cub18CUB_300001_SM_10006detail6select23DeviceSelectSweepKernelINS2_10policy_hubIfNS0_8NullTypeEiLb0ELNS0_10SelectImplE0EE10Policy1000EPfPS5_S9_PiNS0_13ScanTileStateIiLb1EEE10LargerThanS5_iNS2_19streaming_context_tIlLb1EEELS6_0EEEvT0_T1_T2_T3_T4_T5_T6_T7_iT8_NS1_7vsmem_tEE19static_temp_storage;
	add.s32 	%r1000, %r999, %r998;
	st.shared.f32 	[%r1000], %f30;
$L__BB3_205:
	setp.leu.f32 	%p444, %f266, %f1;
	@%p444 bra 	$L__BB3_207;
	sub.s32 	%r1001, %r129, %r121;
	shl.b32 	%r1002, %r1001, 2;
	mov.u32 	%r1003, _ZZN3cub18CUB_300001_SM_10006detail6select23DeviceSelectSweepKernelINS2_10policy_hubIfNS0_8NullTypeEiLb0ELNS0_10SelectImplE0EE10Policy1000EPfPS5_S9_PiNS0_13ScanTileStateIiLb1EEE10LargerThanS5_iNS2_19streaming_context_tIlLb1EEELS6_0EEEvT0_T1_T2_T3_T4_T5_T6_T7_iT8_NS1_7vsmem_tEE19static_temp_storage;
	add.s32 	%r1004, %r1003, %r1002;
	st.shared.f32 	[%r1004], %f31;
$L__BB3_207:
	setp.leu.f32 	%p445, %f46, %f1;
	@%p445 bra 	$L__BB3_209;
	sub.s32 	%r1005, %r130, %r121;
	shl.b32 	%r1006, %r1005, 2;
	mov.u32 	%r1007, _ZZN3cub18CUB_300001_SM_10006detail6select23DeviceSelectSweepKernelINS2_10policy_hubIfNS0_8NullTypeEiLb0ELNS0_10SelectImplE0EE10Policy1000EPfPS5_S9_PiNS0_13ScanTileStateIiLb1EEE10LargerThanS5_iNS2_19streaming_context_tIlLb1EEELS6_0EEEvT0_T1_T2_T3_T4_T5_T6_T7_iT8_NS1_7vsmem_tEE19static_temp_storage;
	add.s32 	%r1008, %r1007, %r1006;
	st.shared.f32 	[%r1008], %f32;
$L__BB3_209:
	setp.leu.f32 	%p446, %f45, %f1;
	@%p446 bra 	$L__BB3_211;
	sub.s32 	%r1009, %r131, %r121;
	shl.b32 	%r1010, %r1009, 2;
	mov.u32 	%r1011, _ZZN3cub18CUB_300001_SM_10006detail6select23DeviceSelectSweepKernelINS2_10policy_hubIfNS0_8NullTypeEiLb0ELNS0_10SelectImplE0EE10Policy1000EPfPS5_S9_PiNS0_13ScanTileStateIiLb1EEE10LargerThanS5_iNS2_19streaming_context_tIlLb1EEELS6_0EEEvT0_T1_T2_T3_T4_T5_T6_T7_iT8_NS1_7vsmem_tEE19static_temp_storage;
	add.s32 	%r1012, %r1011, %r1010;
	st.shared.f32 	[%r1012], %f33;
$L__BB3_211:
	setp.leu.f32 	%p447, %f48, %f1;
	@%p447 bra 	$L__BB3_213;
	sub.s32 	%r1013, %r132, %r121;
	shl.b32 	%r1014, %r1013, 2;
	mov.u32 	%r1015, _ZZN3cub18CUB_300001_SM_10006detail6select23DeviceSelectSweepKernelINS2_10policy_hubIfNS0_8NullTypeEiLb0ELNS0_10SelectImplE0EE10Policy1000EPfPS5_S9_PiNS0_13ScanTileStateIiLb1EEE10LargerThanS5_iNS2_19streaming_context_tIlLb1EEELS6_0EEEvT0_T1_T2_T3_T4_T5_T6_T7_iT8_NS1_7vsmem_tEE19static_temp_storage;
	add.s32 	%r1016, %r1015, %r1014;
	st.shared.f32 	[%r1016], %f34;
$L__BB3_213:
	setp.leu.f32 	%p448, %f47, %f1;
	@%p448 bra 	$L__BB3_215;
	sub.s32 	%r1017, %r133, %r121;
	shl.b32 	%r1018, %r1017, 2;
	mov.u32 	%r1019, _ZZN3cub18CUB_300001_SM_10006detail6select23DeviceSelectSweepKernelINS2_10policy_hubIfNS0_8NullTypeEiLb0ELNS0_10SelectImplE0EE10Policy1000EPfPS5_S9_PiNS0_13ScanTileStateIiLb1EEE10LargerThanS5_iNS2_19streaming_context_tIlLb1EEELS6_0EEEvT0_T1_T2_T3_T4_T5_T6_T7_iT8_NS1_7vsmem_tEE19static_temp_storage;
	add.s32 	%r1020, %r1019, %r1018;
	st.shared.f32 	[%r1020], %f35;
$L__BB3_215:
	setp.leu.f32 	%p449, %f275, %f1;
	@%p449 bra 	$L__BB3_217;
	sub.s32 	%r1021, %r134, %r121;
	shl.b32 	%r1022, %r1021, 2;
	mov.u32 	%r1023, _ZZN3cub18CUB_300001_SM_10006detail6select23DeviceSelectSweepKernelINS2_10policy_hubIfNS0_8NullTypeEiLb0ELNS0_10SelectImplE0EE10Policy1000EPfPS5_S9_PiNS0_13ScanTileStateIiLb1EEE10LargerThanS5_iNS2_19streaming_context_tIlLb1EEELS6_0EEEvT0_T1_T2_T3_T4_T5_T6_T7_iT8_NS1_7vsmem_tEE19static_temp_storage;
	add.s32 	%r1024, %r1023, %r1022;
	st.shared.f32 	[%r1024], %f36;
$L__BB3_217:
	setp.leu.f32 	%p450, %f276, %f1;
	@%p450 bra 	$L__BB3_219;
	sub.s32 	%r1025, %r135, %r121;
	shl.b32 	%r1026, %r1025, 2;
	mov.u32 	%r1027, _ZZN3cub18CUB_300001_SM_10006detail6select23DeviceSelectSweepKernelINS2_10policy_hubIfNS0_8NullTypeEiLb0ELNS0_10SelectImplE0EE10Policy1000EPfPS5_S9_PiNS0_13ScanTileStateIiLb1EEE10LargerThanS5_iNS2_19streaming_context_tIlLb1EEELS6_0EEEvT0_T1_T2_T3_T4_T5_T6_T7_iT8_NS1_7vsmem_tEE19static_temp_storage;
	add.s32 	%r1028, %r1027, %r1026;
	st.shared.f32 	[%r1028], %f37;
$L__BB3_219:
	setp.leu.f32 	%p451, %f277, %f1;
	@%p451 bra 	$L__BB3_221;
	sub.s32 	%r1029, %r136, %r121;
	shl.b32 	%r1030, %r1029, 2;
	mov.u32 	%r1031, _ZZN3cub18CUB_300001_SM_10006detail6select23DeviceSelectSweepKernelINS2_10policy_hubIfNS0_8NullTypeEiLb0ELNS0_10SelectImplE0EE10Policy1000EPfPS5_S9_PiNS0_13ScanTileStateIiLb1EEE10LargerThanS5_iNS2_19streaming_context_tIlLb1EEELS6_0EEEvT0_T1_T2_T3_T4_T5_T6_T7_iT8_NS1_7vsmem_tEE19static_temp_storage;
	add.s32 	%r1032, %r1031, %r1030;
	st.shared.f32 	[%r1032], %f38;
$L__BB3_221:
	abs.f32 	%f287, %f39;
	setp.leu.f32 	%p452, %f287, %f1;
	@%p452 bra 	$L__BB3_223;
	sub.s32 	%r1033, %r137, %r121;
	shl.b32 	%r1034, %r1033, 2;
	mov.u32 	%r1035, _ZZN3cub18CUB_300001_SM_10006detail6select23DeviceSelectSweepKernelINS2_10policy_hubIfNS0_8NullTypeEiLb0ELNS0_10SelectImplE0EE10Policy1000EPfPS5_S9_PiNS0_13ScanTileStateIiLb1EEE10LargerThanS5_iNS2_19streaming_context_tIlLb1EEELS6_0EEEvT0_T1_T2_T3_T4_T5_T6_T7_iT8_NS1_7vsmem_tEE19static_temp_storage;
	add.s32 	%r1036, %r1035, %r1034;
	st.shared.f32 	[%r1036], %f39;
$L__BB3_223:
	bar.sync 	0;
	setp.ge.s32 	%p453, %r1276, %r122;
	@%p453 bra 	$L__BB3_545;
	mov.u64 	%rd531, %rd204;
	ld.param.u8 	%rs4, [%rd531];
	ld.param.u64 	%rd532, [%rd531+24];
	cvta.to.global.u64 	%rd58, %rd532;
	not.b32 	%r1037, %r1276;
	add.s32 	%r138, %r122, %r1037;
	mul.hi.u32 	%r1038, %r138, -1431655765;
	shr.u32 	%r1039, %r1038, 8;
	add.s32 	%r139, %r1039, 1;
	and.b32  	%r1040, %r1039, 3;
	setp.eq.s32 	%p454, %r1040, 3;
	@%p454 bra 	$L__BB3_229;
	and.b32  	%r1041, %r139, 3;
	add.s32 	%r1275, %r121, %r1276;
	shl.b32 	%r1042, %r1276, 2;
	mov.u32 	%r1043, _ZZN3cub18CUB_300001_SM_10006detail6select23DeviceSelectSweepKernelINS2_10policy_hubIfNS0_8NullTypeEiLb0ELNS0_10SelectImplE0EE10Policy1000EPfPS5_S9_PiNS0_13ScanTileStateIiLb1EEE10LargerThanS5_iNS2_19streaming_context_tIlLb1EEELS6_0EEEvT0_T1_T2_T3_T4_T5_T6_T7_iT8_NS1_7vsmem_tEE19static_temp_storage;
	add.s32 	%r1274, %r1043, %r1042;
	neg.s32 	%r1273, %r1041;
	mad.lo.s32 	%r1276, %r1041, 384, %r1276;
$L__BB3_226:
	.pragma "nounroll";
	setp.ne.s16 	%p455, %rs4, 0;
	ld.shared.f32 	%f50, [%r1274];
	mov.b64 	%rd696, 0;
	@%p455 bra 	$L__BB3_228;
	ld.global.u64 	%rd696, [%rd58];
$L__BB3_228:
	cvt.s64.s32 	%rd534, %r1275;
	add.s64 	%rd535, %rd696, %rd534;
	shl.b64 	%rd536, %rd535, 2;
	add.s64 	%rd537, %rd3, %rd536;
	st.global.f32 	[%rd537], %f50;
	add.s32 	%r1275, %r1275, 384;
	add.s32 	%r1274, %r1274, 1536;
	add.s32 	%r1273, %r1273, 1;
	setp.ne.s32 	%p456, %r1273, 0;
	@%p456 bra 	$L__BB3_226;
$L__BB3_229:
	setp.lt.u32 	%p457, %r138, 1152;
	@%p457 bra 	$L__BB3_545;
	add.s32 	%r1278, %r121, %r1276;
	shl.b32 	%r1044, %r1276, 2;
	mov.u32 	%r1045, _ZZN3cub18CUB_300001_SM_10006detail6select23DeviceSelectSweepKernelINS2_10policy_hubIfNS0_8NullTypeEiLb0ELNS0_10SelectImplE0EE10Policy1000EPfPS5_S9_PiNS0_13ScanTileStateIiLb1EEE10LargerThanS5_iNS2_19streaming_context_tIlLb1EEELS6_0EEEvT0_T1_T2_T3_T4_T5_T6_T7_iT8_NS1_7vsmem_tEE19static_temp_storage;
	add.s32 	%r1046, %r1044, %r1045;
	add.s32 	%r1277, %r1046, 3072;
$L__BB3_231:
	setp.ne.s16 	%p458, %rs4, 0;
	cvt.s64.s32 	%rd61, %r1278;
	ld.shared.f32 	%f51, [%r1277+-3072];
	mov.b64 	%rd697, 0;
	@%p458 bra 	$L__BB3_233;
	ld.global.u64 	%rd697, [%rd58];
$L__BB3_233:
	setp.ne.s16 	%p459, %rs4, 0;
	add.s64 	%rd540, %rd697, %rd61;
	shl.b64 	%rd541, %rd540, 2;
	add.s64 	%rd542, %rd3, %rd541;
	st.global.f32 	[%rd542], %f51;
	ld.shared.f32 	%f52, [%r1277+-1536];
	mov.b64 	%rd698, 0;
	@%p459 bra 	$L__BB3_235;
	ld.global.u64 	%rd698, [%rd58];
$L__BB3_235:
	setp.ne.s16 	%p460, %rs4, 0;
	add.s64 	%rd544, %rd698, %rd61;
	shl.b64 	%rd545, %rd544, 2;
	add.s64 	%rd546, %rd3, %rd545;
	st.global.f32 	[%rd546+1536], %f52;
	ld.shared.f32 	%f53, [%r1277];
	mov.b64 	%rd699, 0;
	@%p460 bra 	$L__BB3_237;
	ld.global.u64 	%rd699, [%rd58];
$L__BB3_237:
	setp.ne.s16 	%p461, %rs4, 0;
	add.s64 	%rd548, %rd699, %rd61;
	shl.b64 	%rd549, %rd548, 2;
	add.s64 	%rd550, %rd3, %rd549;
	st.global.f32 	[%rd550+3072], %f53;
	ld.shared.f32 	%f54, [%r1277+1536];
	mov.b64 	%rd700, 0;
	@%p461 bra 	$L__BB3_239;
	ld.global.u64 	%rd700, [%rd58];
$L__BB3_239:
	cvt.u32.u64 	%r1047, %rd61;
	add.s64 	%rd551, %rd700, %rd61;
	shl.b64 	%rd552, %rd551, 2;
	add.s64 	%rd553, %rd3, %rd552;
	st.global.f32 	[%rd553+4608], %f54;
	add.s32 	%r1276, %r1276, 1536;
	add.s32 	%r1278, %r1047, 1536;
	add.s32 	%r1277, %r1277, 6144;
	setp.lt.s32 	%p462, %r1276, %r122;
	@%p462 bra 	$L__BB3_231;
	bra.uni 	$L__BB3_545;
$L__BB3_240:
	ld.param.u32 	%r1251, [_ZN3cub18CUB_300001_SM_10006detail6select23DeviceSelectSweepKernelINS2_10policy_hubIfNS0_8NullTypeEiLb0ELNS0_10SelectImplE0EE10Policy1000EPfPS5_S9_PiNS0_13ScanTileStateIiLb1EEE10LargerThanS5_iNS2_19streaming_context_tIlLb1EEELS6_0EEEvT0_T1_T2_T3_T4_T5_T6_T7_iT8_NS1_7vsmem_tE_param_7];
	sub.s32 	%r159, %r1251, %r2;
	setp.ne.s32 	%p32, %r1259, 0;
	@%p32 bra 	$L__BB3_381;
	ld.param.u8 	%rs30, [%rd1];
	setp.eq.s16 	%p205, %rs30, 0;
	ld.param.u64 	%rd322, [%rd1+16];
	selp.b64 	%rd323, %rd322, 0, %p205;
	cvt.u64.u32 	%rd324, %r2;
	add.s64 	%rd325, %rd323, %rd324;
	mov.u32 	%r1282, %tid.x;
	and.b32  	%r639, %r1282, 31;
	and.b32  	%r640, %r1282, 992;
	mul.lo.s32 	%r641, %r640, 15;
	or.b32  	%r161, %r641, %r639;
	setp.ge.s32 	%p206, %r161, %r159;
	cvt.u64.u32 	%rd326, %r161;
	add.s64 	%rd327, %rd325, %rd326;
	shl.b64 	%rd328, %rd327, 2;
	add.s64 	%rd100, %rd2, %rd328;
	@%p206 bra 	$L__BB3_243;
	ld.global.f32 	%f340, [%rd100];
$L__BB3_243:
	add.s32 	%r642, %r161, 32;
	setp.ge.s32 	%p207, %r642, %r159;
	@%p207 bra 	$L__BB3_245;
	ld.global.f32 	%f341, [%rd100+128];
$L__BB3_245:
	add.s32 	%r643, %r161, 64;
	setp.ge.s32 	%p208, %r643, %r159;
	@%p208 bra 	$L__BB3_247;
	ld.global.f32 	%f342, [%rd100+256];
$L__BB3_247:
	add.s32 	%r644, %r161, 96;
	setp.ge.s32 	%p209, %r644, %r159;
	@%p209 bra 	$L__BB3_249;
	ld.global.f32 	%f343, [%rd100+384];
$L__BB3_249:
	add.s32 	%r645, %r161, 128;
	setp.ge.s32 	%p210, %r645, %r159;
	@%p210 bra 	$L__BB3_251;
	ld.global.f32 	%f344, [%rd100+512];
$L__BB3_251:
	add.s32 	%r646, %r161, 160;
	setp.ge.s32 	%p211, %r646, %r159;
	@%p211 bra 	$L__BB3_253;
	ld.global.f32 	%f345, [%rd100+640];
$L__BB3_253:
	add.s32 	%r647, %r161, 192;
	setp.ge.s32 	%p212, %r647, %r159;
	@%p212 bra 	$L__BB3_255;
	ld.global.f32 	%f346, [%rd100+768];
$L__BB3_255:
	add.s32 	%r648, %r161, 224;
	setp.ge.s32 	%p213, %r648, %r159;
	@%p213 bra 	$L__BB3_257;
	ld.global.f32 	%f347, [%rd100+896];
$L__BB3_257:
	add.s32 	%r649, %r161, 256;
	setp.ge.s32 	%p214, %r649, %r159;
	@%p214 bra 	$L__BB3_259;
	ld.global.f32 	%f348, [%rd100+1024];
$L__BB3_259:
	add.s32 	%r650, %r161, 288;
	setp.ge.s32 	%p215, %r650, %r159;
	@%p215 bra 	$L__BB3_261;
	ld.global.f32 	%f349, [%rd100+1152];
$L__BB3_261:
	add.s32 	%r651, %r161, 320;
	setp.ge.s32 	%p216, %r651, %r159;
	@%p216 bra 	$L__BB3_263;
	ld.global.f32 	%f350, [%rd100+1280];
$L__BB3_263:
	add.s32 	%r652, %r161, 352;
	setp.ge.s32 	%p217, %r652, %r159;
	@%p217 bra 	$L__BB3_265;
	ld.global.f32 	%f351, [%rd100+1408];
$L__BB3_265:
	add.s32 	%r653, %r161, 384;
	setp.ge.s32 	%p218, %r653, %r159;
	@%p218 bra 	$L__BB3_267;
	ld.global.f32 	%f352, [%rd100+1536];
$L__BB3_267:
	add.s32 	%r654, %r161, 416;
	setp.ge.s32 	%p219, %r654, %r159;
	@%p219 bra 	$L__BB3_269;
	ld.global.f32 	%f353, [%rd100+1664];
$L__BB3_269:
	add.s32 	%r655, %r161, 448;
	setp.ge.s32 	%p220, %r655, %r159;
	@%p220 bra 	$L__BB3_271;
	ld.global.f32 	%f354, [%rd100+1792];
$L__BB3_271:
	// begin inline asm
	mov.u32 %r656, %laneid;
	// end inline asm
	shr.u32 	%r163, %r1282, 5;
	mad.lo.s32 	%r687, %r163, 480, %r656;
	shl.b32 	%r688, %r687, 2;
	mov.u32 	%r689, _ZZN3cub18CUB_300001_SM_10006detail6select23DeviceSelectSweepKernelINS2_10policy_hubIfNS0_8NullTypeEiLb0ELNS0_10SelectImplE0EE10Policy1000EPfPS5_S9_PiNS0_13ScanTileStateIiLb1EEE10LargerThanS5_iNS2_19streaming_context_tIlLb1EEELS6_0EEEvT0_T1_T2_T3_T4_T5_T6_T7_iT8_NS1_7vsmem_tEE19static_temp_storage;
	add.s32 	%r690, %r689, %r688;
	st.shared.f32 	[%r690], %f340;
	st.shared.f32 	[%r690+128], %f341;
	st.shared.f32 	[%r690+256], %f342;
	st.shared.f32 	[%r690+384], %f343;
	st.shared.f32 	[%r690+512], %f344;
	st.shared.f32 	[%r690+640], %f345;
	st.shared.f32 	[%r690+768], %f346;
	st.shared.f32 	[%r690+896], %f347;
	st.shared.f32 	[%r690+1024], %f348;
	st.shared.f32 	[%r690+1152], %f349;
	st.shared.f32 	[%r690+1280], %f350;
	st.shared.f32 	[%r690+1408], %f351;
	st.shared.f32 	[%r690+1536], %f352;
	st.shared.f32 	[%r690+1664], %f353;
	st.shared.f32 	[%r690+1792], %f354;
	bar.warp.sync 	-1;
	mad.lo.s32 	%r691, %r656, 56, %r690;
	ld.shared.f32 	%f85, [%r691];
	ld.shared.f32 	%f86, [%r691+4];
	ld.shared.f32 	%f87, [%r691+8];
	ld.shared.f32 	%f88, [%r691+12];
	ld.shared.f32 	%f89, [%r691+16];
	ld.shared.f32 	%f90, [%r691+20];
	ld.shared.f32 	%f91, [%r691+24];
	ld.shared.f32 	%f92, [%r691+28];
	ld.shared.f32 	%f93, [%r691+32];
	ld.shared.f32 	%f94, [%r691+36];
	ld.shared.f32 	%f95, [%r691+40];
	ld.shared.f32 	%f96, [%r691+44];
	ld.shared.f32 	%f97, [%r691+48];
	ld.shared.f32 	%f98, [%r691+52];
	ld.shared.f32 	%f99, [%r691+56];
	mul.lo.s32 	%r692, %r1282, 15;
	setp.ge.s32 	%p221, %r692, %r159;
	abs.f32 	%f215, %f85;
	setp.gt.f32 	%p222, %f215, %f1;
	or.pred  	%p1, %p221, %p222;
	selp.u32 	%r164, 1, 0, %p1;
	add.s32 	%r693, %r692, 1;
	setp.ge.s32 	%p223, %r693, %r159;
	abs.f32 	%f217, %f86;
	setp.gt.f32 	%p224, %f217, %f1;
	or.pred  	%p2, %p223, %p224;
	selp.u32 	%r694, 1, 0, %p2;
	add.s32 	%r695, %r692, 2;
	setp.ge.s32 	%p225, %r695, %r159;
	abs.f32 	%f219, %f87;
	setp.gt.f32 	%p226, %f219, %f1;
	or.pred  	%p3, %p225, %p226;
	selp.u32 	%r696, 1, 0, %p3;
	add.s32 	%r697, %r692, 3;
	setp.ge.s32 	%p227, %r697, %r159;
	abs.f32 	%f221, %f88;
	setp.gt.f32 	%p228, %f221, %f1;
	or.pred  	%p4, %p227, %p228;
	selp.u32 	%r698, 1, 0, %p4;
	add.s32 	%r699, %r692, 4;
	setp.ge.s32 	%p229, %r699, %r159;
	abs.f32 	%f223, %f89;
	setp.gt.f32 	%p230, %f223, %f1;
	or.pred  	%p5, %p229, %p230;
	selp.u32 	%r700, 1, 0, %p5;
	add.s32 	%r701, %r692, 5;
	setp.ge.s32 	%p231, %r701, %r159;
	abs.f32 	%f225, %f90;
	setp.gt.f32 	%p232, %f225, %f1;
	or.pred  	%p6, %p231, %p232;
	selp.u32 	%r702, 1, 0, %p6;
	add.s32 	%r703, %r692, 6;
	setp.ge.s32 	%p233, %r703, %r159;
	abs.f32 	%f227, %f91;
	setp.gt.f32 	%p234, %f227, %f1;
	or.pred  	%p7, %p233, %p234;
	selp.u32 	%r704, 1, 0, %p7;
	add.s32 	%r705, %r692, 7;
	setp.ge.s32 	%p235, %r705, %r159;
	abs.f32 	%f229, %f92;
	setp.gt.f32 	%p236, %f229, %f1;
	or.pred  	%p8, %p235, %p236;
	selp.u32 	%r706, 1, 0, %p8;
	add.s32 	%r707, %r692, 8;
	setp.ge.s32 	%p237, %r707, %r159;
	abs.f32 	%f231, %f93;
	setp.gt.f32 	%p238, %f231, %f1;
	or.pred  	%p9, %p237, %p238;
	selp.u32 	%r708, 1, 0, %p9;
	add.s32 	%r709, %r692, 9;
	setp.ge.s32 	%p239, %r709, %r159;
	abs.f32 	%f233, %f94;
	setp.gt.f32 	%p240, %f233, %f1;
	or.pred  	%p10, %p239, %p240;
	selp.u32 	%r710, 1, 0, %p10;
	add.s32 	%r711, %r692, 10;
	setp.ge.s32 	%p241, %r711, %r159;
	abs.f32 	%f235, %f95;
	setp.gt.f32 	%p242, %f235, %f1;
	or.pred  	%p11, %p241, %p242;
	selp.u32 	%r712, 1, 0, %p11;
	add.s32 	%r713, %r692, 11;
	setp.ge.s32 	%p243, %r713, %r159;
	abs.f32 	%f237, %f96;
	setp.gt.f32 	%p244, %f237, %f1;
	or.pred  	%p12, %p243, %p244;
	selp.u32 	%r714, 1, 0, %p12;
	add.s32 	%r715, %r692, 12;
	setp.ge.s32 	%p245, %r715, %r159;
	abs.f32 	%f239, %f97;
	setp.gt.f32 	%p246, %f239, %f1;
	or.pred  	%p13, %p245, %p246;
	selp.u32 	%r716, 1, 0, %p13;
	add.s32 	%r717, %r692, 13;
	setp.ge.s32 	%p247, %r717, %r159;
	abs.f32 	%f241, %f98;
	setp.gt.f32 	%p248, %f241, %f1;
	or.pred  	%p14, %p247, %p248;
	selp.u32 	%r718, 1, 0, %p14;
	add.s32 	%r719, %r692, 14;
	setp.ge.s32 	%p249, %r719, %r159;
	abs.f32 	%f243, %f99;
	setp.gt.f32 	%p250, %f243, %f1;
	or.pred  	%p15, %p249, %p250;
	selp.u32 	%r720, 1, 0, %p15;
	bar.sync 	0;
	add.s32 	%r165, %r694, %r164;
	add.s32 	%r166, %r165, %r696;
	add.s32 	%r167, %r166, %r698;
	add.s32 	%r168, %r167, %r700;
	add.s32 	%r169, %r168, %r702;
	add.s32 	%r170, %r169, %r704;
	add.s32 	%r171, %r170, %r706;
	add.s32 	%r172, %r171, %r708;
	add.s32 	%r173, %r172, %r710;
	add.s32 	%r174, %r173, %r712;
	add.s32 	%r175, %r174, %r714;
	add.s32 	%r176, %r175, %r716;
	add.s32 	%r177, %r176, %r718;
	add.s32 	%r661, %r177, %r720;
	mov.b32 	%r659, 1;
	mov.b32 	%r684, 0;
	mov.b32 	%r686, -1;
	// begin inline asm
	{  .reg .s32 r0;  .reg .pred p;  shfl.sync.up.b32 r0|p, %r661, %r659, %r684, %r686;  @p add.s32 r0, r0, %r661;  mov.s32 %r657, r0;}
	// end inline asm
	mov.b32 	%r665, 2;
	// begin inline asm
	{  .reg .s32 r0;  .reg .pred p;  shfl.sync.up.b32 r0|p, %r657, %r665, %r684, %r686;  @p add.s32 r0, r0, %r657;  mov.s32 %r663, r0;}
	// end inline asm
	mov.b32 	%r671, 4;
	// begin inline asm
	{  .reg .s32 r0;  .reg .pred p;  shfl.sync.up.b32 r0|p, %r663, %r671, %r684, %r686;  @p add.s32 r0, r0, %r663;  mov.s32 %r669, r0;}
	// end inline asm
	mov.b32 	%r677, 8;
	// begin inline asm
	{  .reg .s32 r0;  .reg .pred p;  shfl.sync.up.b32 r0|p, %r669, %r677, %r684, %r686;  @p add.s32 r0, r0, %r669;  mov.s32 %r675, r0;}
	// end inline asm
	mov.b32 	%r683, 16;
	// begin inline asm
	{  .reg .s32 r0;  .reg .pred p;  shfl.sync.up.b32 r0|p, %r675, %r683, %r684, %r686;  @p add.s32 r0, r0, %r675;  mov.s32 %r681, r0;}
	// end inline asm
	setp.ne.s32 	%p251, %r656, 31;
	@%p251 bra 	$L__BB3_273;
	shl.b32 	%r721, %r163, 2;
	mov.u32 	%r722, _ZZN3cub18CUB_300001_SM_10006detail6select23DeviceSelectSweepKernelINS2_10policy_hubIfNS0_8NullTypeEiLb0ELNS0_10SelectImplE0EE10Policy1000EPfPS5_S9_PiNS0_13ScanTileStateIiLb1EEE10LargerThanS5_iNS2_19streaming_context_tIlLb1EEELS6_0EEEvT0_T1_T2_T3_T4_T5_T6_T7_iT8_NS1_7vsmem_tEE19static_temp_storage;
	add.s32 	%r723, %r722, %r721;
	st.shared.u32 	[%r723], %r681;
$L__BB3_273:
	mov.u64 	%rd101, %rd204;
	bar.sync 	0;
	ld.shared.v4.u32 	{%r180, %r181, %r182, %r183}, [_ZZN3cub18CUB_300001_SM_10006detail6select23DeviceSelectSweepKernelINS2_10policy_hubIfNS0_8NullTypeEiLb0ELNS0_10SelectImplE0EE10Policy1000EPfPS5_S9_PiNS0_13ScanTileStateIiLb1EEE10LargerThanS5_iNS2_19streaming_context_tIlLb1EEELS6_0EEEvT0_T1_T2_T3_T4_T5_T6_T7_iT8_NS1_7vsmem_tEE19static_temp_storage];
	add.s32 	%r724, %r181, %r180;
	setp.eq.s32 	%p252, %r163, 2;
	selp.b32 	%r725, %r724, %r180, %p252;
	add.s32 	%r726, %r724, %r182;
	setp.eq.s32 	%p253, %r163, 3;
	selp.b32 	%r727, %r726, %r725, %p253;
	add.s32 	%r728, %r726, %r183;
	setp.eq.s32 	%p254, %r163, 4;
	selp.b32 	%r729, %r728, %r727, %p254;
	ld.shared.v4.u32 	{%r184, %r185, %r186, %r187}, [_ZZN3cub18CUB_300001_SM_10006detail6select23DeviceSelectSweepKernelINS2_10policy_hubIfNS0_8NullTypeEiLb0ELNS0_10SelectImplE0EE10Policy1000EPfPS5_S9_PiNS0_13ScanTileStateIiLb1EEE10LargerThanS5_iNS2_19streaming_context_tIlLb1EEELS6_0EEEvT0_T1_T2_T3_T4_T5_T6_T7_iT8_NS1_7vsmem_tEE19static_temp_storage+16];
	add.s32 	%r730, %r728, %r184;
	setp.eq.s32 	%p255, %r163, 5;
	selp.b32 	%r731, %r730, %r729, %p255;
	add.s32 	%r732, %r730, %r185;
	setp.eq.s32 	%p256, %r163, 6;
	selp.b32 	%r733, %r732, %r731, %p256;
	add.s32 	%r734, %r732, %r186;
	setp.eq.s32 	%p257, %r163, 7;
	selp.b32 	%r735, %r734, %r733, %p257;
	add.s32 	%r736, %r734, %r187;
	setp.eq.s32 	%p258, %r163, 8;
	selp.b32 	%r737, %r736, %r735, %p258;
	ld.shared.v4.u32 	{%r188, %r189, %r190, %r191}, [_ZZN3cub18CUB_300001_SM_10006detail6select23DeviceSelectSweepKernelINS2_10policy_hubIfNS0_8NullTypeEiLb0ELNS0_10SelectImplE0EE10Policy1000EPfPS5_S9_PiNS0_13ScanTileStateIiLb1EEE10LargerThanS5_iNS2_19streaming_context_tIlLb1EEELS6_0EEEvT0_T1_T2_T3_T4_T5_T6_T7_iT8_NS1_7vsmem_tEE19static_temp_storage+32];
	add.s32 	%r738, %r736, %r188;
	setp.eq.s32 	%p259, %r163, 9;
	selp.b32 	%r739, %r738, %r737, %p259;
	add.s32 	%r740, %r738, %r189;
	setp.eq.s32 	%p260, %r163, 10;
	selp.b32 	%r741, %r740, %r739, %p260;
	add.s32 	%r742, %r740, %r190;
	setp.eq.s32 	%p261, %r163, 11;
	selp.b32 	%r743, %r742, %r741, %p261;
	setp.lt.u32 	%p262, %r1282, 32;
	selp.b32 	%r744, 0, %r743, %p262;
	setp.eq.s32 	%p263, %r656, 0;
	sub.s32 	%r745, %r681, %r661;
	selp.b32 	%r746, 0, %r745, %p263;
	add.s32 	%r192, %r744, %r746;
	add.s32 	%r193, %r192, %r164;
	add.s32 	%r194, %r165, %r192;
	add.s32 	%r195, %r166, %r192;
	add.s32 	%r196, %r167, %r192;
	add.s32 	%r197, %r168, %r192;
	add.s32 	%r198, %r169, %r192;
	add.s32 	%r199, %r170, %r192;
	add.s32 	%r200, %r171, %r192;
	add.s32 	%r201, %r172, %r192;
	add.s32 	%r202, %r173, %r192;
	add.s32 	%r203, %r174, %r192;
	add.s32 	%r204, %r175, %r192;
	add.s32 	%r205, %r176, %r192;
	add.s32 	%r206, %r177, %r192;
	add.s32 	%r747, %r159, %r191;
	add.s32 	%r748, %r747, %r742;
	add.s32 	%r1306, %r748, -5760;
	setp.gt.s32 	%p264, %r1306, 384;
	@%p264 bra 	$L__BB3_334;
	ld.param.u8 	%rs5, [%rd101];
	ld.param.u64 	%rd329, [%rd101+24];
	cvta.to.global.u64 	%rd102, %rd329;
	setp.lt.s32 	%p265, %r192, %r1306;
	and.pred  	%p266, %p1, %p265;
	@%p266 bra 	$L__BB3_275;
	bra.uni 	$L__BB3_278;
$L__BB3_275:
	setp.ne.s16 	%p267, %rs5, 0;
	mov.b64 	%rd723, 0;
	@%p267 bra 	$L__BB3_277;
	ld.global.u64 	%rd723, [%rd102];
$L__BB3_277:
	cvt.s64.s32 	%rd331, %r192;
	add.s64 	%rd332, %rd723, %rd331;
	shl.b64 	%rd333, %rd332, 2;
	add.s64 	%rd334, %rd3, %rd333;
	st.global.f32 	[%rd334], %f85;
$L__BB3_278:
	setp.ge.s32 	%p268, %r193, %r1306;
	not.pred 	%p269, %p2;
	or.pred  	%p270, %p269, %p268;
	@%p270 bra 	$L__BB3_282;
	setp.ne.s16 	%p271, %rs5, 0;
	mov.b64 	%rd724, 0;
	@%p271 bra 	$L__BB3_281;
	ld.global.u64 	%rd724, [%rd102];
$L__BB3_281:
	cvt.s64.s32 	%rd336, %r193;
	add.s64 	%rd337, %rd724, %rd336;
	shl.b64 	%rd338, %rd337, 2;
	add.s64 	%rd339, %rd3, %rd338;
	st.global.f32 	[%rd339], %f86;
$L__BB3_282:
	setp.ge.s32 	%p272, %r194, %r1306;
	not.pred 	%p273, %p3;
	or.pred  	%p274, %p273, %p272;
	@%p274 bra 	$L__BB3_286;
	setp.ne.s16 	%p275, %rs5, 0;
	mov.b64 	%rd725, 0;
	@%p275 bra 	$L__BB3_285;
	ld.global.u64 	%rd725, [%rd102];
$L__BB3_285:
	cvt.s64.s32 	%rd341, %r194;
	add.s64 	%rd342, %rd725, %rd341;
	shl.b64 	%rd343, %rd342, 2;
	add.s64 	%rd344, %rd3, %rd343;
	st.global.f32 	[%rd344], %f87;
$L__BB3_286:
	setp.ge.s32 	%p276, %r195, %r1306;
	not.pred 	%p277, %p4;
	or.pred  	%p278, %p277, %p276;
	@%p278 bra 	$L__BB3_290;
	setp.ne.s16 	%p279, %rs5, 0;
	mov.b64 	%rd726, 0;
	@%p279 bra 	$L__BB3_289;
	ld.global.u64 	%rd726, [%rd102];
$L__BB3_289:
	cvt.s64.s32 	%rd346, %r195;
	add.s64 	%rd347, %rd726, %rd346;
	shl.b64 	%rd348, %rd347, 2;
	add.s64 	%rd349, %rd3, %rd348;
	st.global.f32 	[%rd349], %f88;
$L__BB3_290:
	setp.ge.s32 	%p280, %r196, %r1306;
	not.pred 	%p281, %p5;
	or.pred  	%p282, %p281, %p280;
	@%p282 bra 	$L__BB3_294;
	setp.ne.s16 	%p283, %rs5, 0;
	mov.b64 	%rd727, 0;
	@%p283 bra 	$L__BB3_293;
	ld.global.u64 	%rd727, [%rd102];
$L__BB3_293:
	cvt.s64.s32 	%rd351, %r196;
	add.s64 	%rd352, %rd727, %rd351;
	shl.b64 	%rd353, %rd352, 2;
	add.s64 	%rd354, %rd3, %rd353;
	st.global.f32 	[%rd354], %f89;
$L__BB3_294:
	setp.ge.s32 	%p284, %r197, %r1306;
	not.pred 	%p285, %p6;
	or.pred  	%p286, %p285, %p284;
	@%p286 bra 	$L__BB3_298;
	setp.ne.s16 	%p287, %rs5, 0;
	mov.b64 	%rd728, 0;
	@%p287 bra 	$L__BB3_297;
	ld.global.u64 	%rd728, [%rd102];
$L__BB3_297:
	cvt.s64.s32 	%rd356, %r197;
	add.s64 	%rd357, %rd728, %rd356;
	shl.b64 	%rd358, %rd357, 2;
	add.s64 	%rd359, %rd3, %rd358;
	st.global.f32 	[%rd359], %f90;
$L__BB3_298:
	setp.ge.s32 	%p288, %r198, %r1306;
	not.pred 	%p289, %p7;
	or.pred  	%p290, %p289, %p288;
	@%p290 bra 	$L__BB3_302;
	setp.ne.s16 	%p291, %rs5, 0;
	mov.b64 	%rd729, 0;
	@%p291 bra 	$L__BB3_301;
	ld.global.u64 	%rd729, [%rd102];
$L__BB3_301:
	cvt.s64.s32 	%rd361, %r198;
	add.s64 	%rd362, %rd729, %rd361;
	shl.b64 	%rd363, %rd362, 2;
	add.s64 	%rd364, %rd3, %rd363;
	st.global.f32 	[%rd364], %f91;
$L__BB3_302:
	setp.ge.s32 	%p292, %r199, %r1306;
	not.pred 	%p293, %p8;
	or.pred  	%p294, %p293, %p292;
	@%p294 bra 	$L__BB3_306;
	setp.ne.s16 	%p295, %rs5, 0;
	mov.b64 	%rd730, 0;
	@%p295 bra 	$L__BB3_305;
	ld.global.u64 	%rd730, [%rd102];
$L__BB3_305:
	cvt.s64.s32 	%rd366, %r199;
	add.s64 	%rd367, %rd730, %rd366;
	shl.b64 	%rd368, %rd367, 2;
	add.s64 	%rd369, %rd3, %rd368;
	st.global.f32 	[%rd369], %f92;
$L__BB3_306:
	setp.ge.s32 	%p296, %r200, %r1306;
	not.pred 	%p297, %p9;
	or.pred  	%p298, %p297, %p296;
	@%p298 bra 	$L__BB3_310;
	setp.ne.s16 	%p299, %rs5, 0;
	mov.b64 	%rd731, 0;
	@%p299 bra 	$L__BB3_309;
	ld.global.u64 	%rd731, [%rd102];
$L__BB3_309:
	cvt.s64.s32 	%rd371, %r200;
	add.s64 	%rd372, %rd731, %rd371;
	shl.b64 	%rd373, %rd372, 2;
	add.s64 	%rd374, %rd3, %rd373;
	st.global.f32 	[%rd374], %f93;
$L__BB3_310:
	setp.ge.s32 	%p300, %r201, %r1306;
	not.pred 	%p301, %p10;
	or.pred  	%p302, %p301, %p300;
	@%p302 bra 	$L__BB3_314;
	setp.ne.s16 	%p303, %rs5, 0;
	mov.b64 	%rd732, 0;
	@%p303 bra 	$L__BB3_313;
	ld.global.u64 	%rd732, [%rd102];
$L__BB3_313:
	cvt.s64.s32 	%rd376, %r201;
	add.s64 	%rd377, %rd732, %rd376;
	shl.b64 	%rd378, %rd377, 2;
	add.s64 	%rd379, %rd3, %rd378;
	st.global.f32 	[%rd379], %f94;
$L__BB3_314:
	setp.ge.s32 	%p304, %r202, %r1306;
	not.pred 	%p305, %p11;
	or.pred  	%p306, %p305, %p304;
	@%p306 bra 	$L__BB3_318;
	setp.ne.s16 	%p307, %rs5, 0;
	mov.b64 	%rd733, 0;
	@%p307 bra 	$L__BB3_317;
	ld.global.u64 	%rd733, [%rd102];
$L__BB3_317:
	cvt.s64.s32 	%rd381, %r202;
	add.s64 	%rd382, %rd733, %rd381;
	shl.b64 	%rd383, %rd382, 2;
	add.s64 	%rd384, %rd3, %rd383;
	st.global.f32 	[%rd384], %f95;
$L__BB3_318:
	setp.ge.s32 	%p308, %r203, %r1306;
	not.pred 	%p309, %p12;
	or.pred  	%p310, %p309, %p308;
	@%p310 bra 	$L__BB3_322;
	setp.ne.s16 	%p311, %rs5, 0;
	mov.b64 	%rd734, 0;
	@%p311 bra 	$L__BB3_321;
	ld.global.u64 	%rd734, [%rd102];
$L__BB3_321:
	cvt.s64.s32 	%rd386, %r203;
	add.s64 	%rd387, %rd734, %rd386;
	shl.b64 	%rd388, %rd387, 2;
	add.s64 	%rd389, %rd3, %rd388;
	st.global.f32 	[%rd389], %f96;
$L__BB3_322:
	setp.ge.s32 	%p312, %r204, %r1306;
	not.pred 	%p313, %p13;
	or.pred  	%p314, %p313, %p312;
	@%p314 bra 	$L__BB3_326;
	setp.ne.s16 	%p315, %rs5, 0;
	mov.b64 	%rd735, 0;
	@%p315 bra 	$L__BB3_325;
	ld.global.u64 	%rd735, [%rd102];
$L__BB3_325:
	cvt.s64.s32 	%rd391, %r204;
	add.s64 	%rd392, %rd735, %rd391;
	shl.b64 	%rd393, %rd392, 2;
	add.s64 	%rd394, %rd3, %rd393;
	st.global.f32 	[%rd394], %f97;
$L__BB3_326:
	setp.ge.s32 	%p316, %r205, %r1306;
	not.pred 	%p317, %p14;
	or.pred  	%p318, %p317, %p316;
	@%p318 bra 	$L__BB3_330;
	setp.ne.s16 	%p319, %rs5, 0;
	mov.b64 	%rd736, 0;
	@%p319 bra 	$L__BB3_329;
	ld.global.u64 	%rd736, [%rd102];
$L__BB3_329:
	cvt.s64.s32 	%rd396, %r205;
	add.s64 	%rd397, %rd736, %rd396;
	shl.b64 	%rd398, %rd397, 2;
	add.s64 	%rd399, %rd3, %rd398;
	st.global.f32 	[%rd399], %f98;
$L__BB3_330:
	setp.ge.s32 	%p320, %r206, %r1306;
	not.pred 	%p321, %p15;
	or.pred  	%p322, %p321, %p320;
	@%p322 bra 	$L__BB3_537;
	setp.ne.s16 	%p323, %rs5, 0;
	mov.b64 	%rd737, 0;
	@%p323 bra 	$L__BB3_333;
	ld.global.u64 	%rd737, [%rd102];
$L__BB3_333:
	cvt.s64.s32 	%rd401, %r206;
	add.s64 	%rd402, %rd737, %rd401;
	shl.b64 	%rd403, %rd402, 2;
	add.s64 	%rd404, %rd3, %rd403;
	st.global.f32 	[%rd404], %f99;
	bra.uni 	$L__BB3_537;
$L__BB3_334:
	bar.sync 	0;
	not.pred 	%p324, %p1;
	@%p324 bra 	$L__BB3_336;
	shl.b32 	%r749, %r192, 2;
	mov.u32 	%r750, _ZZN3cub18CUB_300001_SM_10006detail6select23DeviceSelectSweepKernelINS2_10policy_hubIfNS0_8NullTypeEiLb0ELNS0_10SelectImplE0EE10Policy1000EPfPS5_S9_PiNS0_13ScanTileStateIiLb1EEE10LargerThanS5_iNS2_19streaming_context_tIlLb1EEELS6_0EEEvT0_T1_T2_T3_T4_T5_T6_T7_iT8_NS1_7vsmem_tEE19static_temp_storage;
	add.s32 	%r751, %r750, %r749;
	st.shared.f32 	[%r751], %f85;
$L__BB3_336:
	not.pred 	%p325, %p2;
	@%p325 bra 	$L__BB3_338;
	shl.b32 	%r752, %r193, 2;
	mov.u32 	%r753, _ZZN3cub18CUB_300001_SM_10006detail6select23DeviceSelectSweepKernelINS2_10policy_hubIfNS0_8NullTypeEiLb0ELNS0_10SelectImplE0EE10Policy1000EPfPS5_S9_PiNS0_13ScanTileStateIiLb1EEE10LargerThanS5_iNS2_19streaming_context_tIlLb1EEELS6_0EEEvT0_T1_T2_T3_T4_T5_T6_T7_iT8_NS1_7vsmem_tEE19static_temp_storage;
	add.s32 	%r754, %r753, %r752;
	st.shared.f32 	[%r754], %f86;
$L__BB3_338:
	not.pred 	%p326, %p3;
	@%p326 bra 	$L__BB3_340;
	shl.b32 	%r755, %r194, 2;
	mov.u32 	%r756, _ZZN3cub18CUB_300001_SM_10006detail6select23DeviceSelectSweepKernelINS2_10policy_hubIfNS0_8NullTypeEiLb0ELNS0_10SelectImplE0EE10Policy1000EPfPS5_S9_PiNS0_13ScanTileStateIiLb1EEE10LargerThanS5_iNS2_19streaming_context_tIlLb1EEELS6_0EEEvT0_T1_T2_T3_T4_T5_T6_T7_iT8_NS1_7vsmem_tEE19static_temp_storage;
	add.s32 	%r757, %r756, %r755;
	st.shared.f32 	[%r757], %f87;
$L__BB3_340:
	not.pred 	%p327, %p4;
	@%p327 bra 	$L__BB3_342;
	shl.b32 	%r758, %r195, 2;
	mov.u32 	%r759, _ZZN3cub18CUB_300001_SM_10006detail6select23DeviceSelectSweepKernelINS2_10policy_hubIfNS0_8NullTypeEiLb0ELNS0_10SelectImplE0EE10Policy1000EPfPS5_S9_PiNS0_13ScanTileStateIiLb1EEE10LargerThanS5_iNS2_19streaming_context_tIlLb1EEELS6_0EEEvT0_T1_T2_T3_T4_T5_T6_T7_iT8_NS1_7vsmem_tEE19static_temp_storage;
	add.s32 	%r760, %r759, %r758;
	st.shared.f32 	[%r760], %f88;
$L__BB3_342:
	not.pred 	%p328, %p5;
	@%p328 bra 	$L__BB3_344;
	shl.b32 	%r761, %r196, 2;
	mov.u32 	%r762, _ZZN3cub18CUB_300001_SM_10006detail6select23DeviceSelectSweepKernelINS2_10policy_hubIfNS0_8NullTypeEiLb0ELNS0_10SelectImplE0EE10Policy1000EPfPS5_S9_PiNS0_13ScanTileStateIiLb1EEE10LargerThanS5_iNS2_19streaming_context_tIlLb1EEELS6_0EEEvT0_T1_T2_T3_T4_T5_T6_T7_iT8_NS1_7vsmem_tEE19static_temp_storage;
	add.s32 	%r763, %r762, %r761;
	st.shared.f32 	[%r763], %f89;
$L__BB3_344:
	not.pred 	%p329, %p6;
	@%p329 bra 	$L__BB3_346;
	shl.b32 	%r764, %r197, 2;
	mov.u32 	%r765, _ZZN3cub18CUB_300001_SM_10006detail6select23DeviceSelectSweepKernelINS2_10policy_hubIfNS0_8NullTypeEiLb0ELNS0_10SelectImplE0EE10Policy1000EPfPS5_S9_PiNS0_13ScanTileStateIiLb1EEE10LargerThanS5_iNS2_19streaming_context_tIlLb1EEELS6_0EEEvT0_T1_T2_T3_T4_T5_T6_T7_iT8_NS1_7vsmem_tEE19static_temp_storage;
	add.s32 	%r766, %r765, %r764;
	st.shared.f32 	[%r766], %f90;
$L__BB3_346:
	not.pred 	%p330, %p7;
	@%p330 bra 	$L__BB3_348;
	shl.b32 	%r767, %r198, 2;
	mov.u32 	%r768, _ZZN3cub18CUB_300001_SM_10006detail6select23DeviceSelectSweepKernelINS2_10policy_hubIfNS0_8NullTypeEiLb0ELNS0_10SelectImplE0EE10Policy1000EPfPS5_S9_PiNS0_13ScanTileStateIiLb1EEE10LargerThanS5_iNS2_19streaming_context_tIlLb1EEELS6_0EEEvT0_T1_T2_T3_T4_T5_T6_T7_iT8_NS1_7vsmem_tEE19static_temp_storage;
	add.s32 	%r769, %r768, %r767;
	st.shared.f32 	[%r769], %f91;
$L__BB3_348:
	not.pred 	%p331, %p8;
	@%p331 bra 	$L__BB3_350;
	shl.b32 	%r770, %r199, 2;
	mov.u32 	%r771, _ZZN3cub18CUB_300001_SM_10006detail6select23DeviceSelectSweepKernelINS2_10policy_hubIfNS0_8NullTypeEiLb0ELNS0_10SelectImplE0EE10Policy1000EPfPS5_S9_PiNS0_13ScanTileStateIiLb1EEE10LargerThanS5_iNS2_19streaming_context_tIlLb1EEELS6_0EEEvT0_T1_T2_T3_T4_T5_T6_T7_iT8_NS1_7vsmem_tEE19static_temp_storage;
	add.s32 	%r772, %r771, %r770;
	st.shared.f32 	[%r772], %f92;
$L__BB3_350:
	not.pred 	%p332, %p9;
	@%p332 bra 	$L__BB3_352;
	shl.b32 	%r773, %r200, 2;
	mov.u32 	%r774, _ZZN3cub18CUB_300001_SM_10006detail6select23DeviceSelectSweepKernelINS2_10policy_hubIfNS0_8NullTypeEiLb0ELNS0_10SelectImplE0EE10Policy1000EPfPS5_S9_PiNS0_13ScanTileStateIiLb1EEE10LargerThanS5_iNS2_19streaming_context_tIlLb1EEELS6_0EEEvT0_T1_T2_T3_T4_T5_T6_T7_iT8_NS1_7vsmem_tEE19static_temp_storage;
	add.s32 	%r775, %r774, %r773;
	st.shared.f32 	[%r775], %f93;
$L__BB3_352:
	not.pred 	%p333, %p10;
	@%p333 bra 	$L__BB3_354;
	shl.b32 	%r776, %r201, 2;
	mov.u32 	%r777, _ZZN3cub18CUB_300001_SM_10006detail6select23DeviceSelectSweepKernelINS2_10policy_hubIfNS0_8NullTypeEiLb0ELNS0_10SelectImplE0EE10Policy1000EPfPS5_S9_PiNS0_13ScanTileStateIiLb1EEE10LargerThanS5_iNS2_19streaming_context_tIlLb1EEELS6_0EEEvT0_T1_T2_T3_T4_T5_T6_T7_iT8_NS1_7vsmem_tEE19static_temp_storage;
	add.s32 	%r778, %r777, %r776;
	st.shared.f32 	[%r778], %f94;
$L__BB3_354:
	not.pred 	%p334, %p11;
	@%p334 bra 	$L__BB3_356;
	shl.b32 	%r779, %r202, 2;
	mov.u32 	%r780, _ZZN3cub18CUB_300001_SM_10006detail6select23DeviceSelectSweepKernelINS2_10policy_hubIfNS0_8NullTypeEiLb0ELNS0_10SelectImplE0EE10Policy1000EPfPS5_S9_PiNS0_13ScanTileStateIiLb1EEE10LargerThanS5_iNS2_19streaming_context_tIlLb1EEELS6_0EEEvT0_T1_T2_T3_T4_T5_T6_T7_iT8_NS1_7vsmem_tEE19static_temp_storage;
	add.s32 	%r781, %r780, %r779;
	st.shared.f32 	[%r781], %f95;
$L__BB3_356:
	not.pred 	%p335, %p12;
	@%p335 bra 	$L__BB3_358;
	shl.b32 	%r782, %r203, 2;
	mov.u32 	%r783, _ZZN3cub18CUB_300001_SM_10006detail6select23DeviceSelectSweepKernelINS2_10policy_hubIfNS0_8NullTypeEiLb0ELNS0_10SelectImplE0EE10Policy1000EPfPS5_S9_PiNS0_13ScanTileStateIiLb1EEE10LargerThanS5_iNS2_19streaming_context_tIlLb1EEELS6_0EEEvT0_T1_T2_T3_T4_T5_T6_T7_iT8_NS1_7vsmem_tEE19static_temp_storage;
	add.s32 	%r784, %r783, %r782;
	st.shared.f32 	[%r784], %f96;
$L__BB3_358:
	not.pred 	%p336, %p13;
	@%p336 bra 	$L__BB3_360;
	shl.b32 	%r785, %r204, 2;
	mov.u32 	%r786, _ZZN3cub18CUB_300001_SM_10006detail6select23DeviceSelectSweepKernelINS2_10policy_hubIfNS0_8NullTypeEiLb0ELNS0_10SelectImplE0EE10Policy1000EPfPS5_S9_PiNS0_13ScanTileStateIiLb1EEE10LargerThanS5_iNS2_19streaming_context_tIlLb1EEELS6_0EEEvT0_T1_T2_T3_T4_T5_T6_T7_iT8_NS1_7vsmem_tEE19static_temp_storage;
	add.s32 	%r787, %r786, %r785;
	st.shared.f32 	[%r787], %f97;
$L__BB3_360:
	not.pred 	%p337, %p14;
	@%p337 bra 	$L__BB3_362;
	shl.b32 	%r788, %r205, 2;
	mov.u32 	%r789, _ZZN3cub18CUB_300001_SM_10006detail6select23DeviceSelectSweepKernelINS2_10policy_hubIfNS0_8NullTypeEiLb0ELNS0_10SelectImplE0EE10Policy1000EPfPS5_S9_PiNS0_13ScanTileStateIiLb1EEE10LargerThanS5_iNS2_19streaming_context_tIlLb1EEELS6_0EEEvT0_T1_T2_T3_T4_T5_T6_T7_iT8_NS1_7vsmem_tEE19static_temp_storage;
	add.s32 	%r790, %r789, %r788;
	st.shared.f32 	[%r790], %f98;
$L__BB3_362:
	not.pred 	%p338, %p15;
	@%p338 bra 	$L__BB3_364;
	shl.b32 	%r791, %r206, 2;
	mov.u32 	%r792, _ZZN3cub18CUB_300001_SM_10006detail6select23DeviceSelectSweepKernelINS2_10policy_hubIfNS0_8NullTypeEiLb0ELNS0_10SelectImplE0EE10Policy1000EPfPS5_S9_PiNS0_13ScanTileStateIiLb1EEE10LargerThanS5_iNS2_19streaming_context_tIlLb1EEELS6_0EEEvT0_T1_T2_T3_T4_T5_T6_T7_iT8_NS1_7vsmem_tEE19static_temp_storage;
	add.s32 	%r793, %r792, %r791;
	st.shared.f32 	[%r793], %f99;
$L__BB3_364:
	bar.sync 	0;
	setp.ge.u32 	%p339, %r1282, %r1306;
	@%p339 bra 	$L__BB3_537;
	ld.param.u32 	%r1253, [_ZN3cub18CUB_300001_SM_10006detail6select23DeviceSelectSweepKernelINS2_10policy_hubIfNS0_8NullTypeEiLb0ELNS0_10SelectImplE0EE10Policy1000EPfPS5_S9_PiNS0_13ScanTileStateIiLb1EEE10LargerThanS5_iNS2_19streaming_context_tIlLb1EEELS6_0EEEvT0_T1_T2_T3_T4_T5_T6_T7_iT8_NS1_7vsmem_tE_param_7];
	ld.param.u8 	%rs6, [%rd101];
	ld.param.u64 	%rd405, [%rd101+24];
	cvta.to.global.u64 	%rd103, %rd405;
	add.s32 	%r794, %r181, %r182;
	add.s32 	%r795, %r794, %r183;
	add.s32 	%r796, %r795, %r184;
	add.s32 	%r797, %r796, %r185;
	add.s32 	%r798, %r797, %r186;
	add.s32 	%r799, %r798, %r187;
	add.s32 	%r800, %r799, %r188;
	add.s32 	%r801, %r800, %r189;
	add.s32 	%r802, %r801, %r190;
	add.s32 	%r803, %r802, %r191;
	add.s32 	%r804, %r803, %r180;
	add.s32 	%r805, %r804, %r1253;
	sub.s32 	%r806, %r805, %r1282;
	add.s32 	%r208, %r806, -5761;
	mul.hi.u32 	%r807, %r208, -1431655765;
	shr.u32 	%r808, %r807, 8;
	add.s32 	%r209, %r808, 1;
	and.b32  	%r809, %r808, 3;
	setp.eq.s32 	%p340, %r809, 3;
	@%p340 bra 	$L__BB3_370;
	cvt.u64.u32 	%rd716, %r1282;
	shl.b32 	%r810, %r1282, 2;
	mov.u32 	%r811, _ZZN3cub18CUB_300001_SM_10006detail6select23DeviceSelectSweepKernelINS2_10policy_hubIfNS0_8NullTypeEiLb0ELNS0_10SelectImplE0EE10Policy1000EPfPS5_S9_PiNS0_13ScanTileStateIiLb1EEE10LargerThanS5_iNS2_19streaming_context_tIlLb1EEELS6_0EEEvT0_T1_T2_T3_T4_T5_T6_T7_iT8_NS1_7vsmem_tEE19static_temp_storage;
	add.s32 	%r1281, %r811, %r810;
	and.b32  	%r812, %r209, 3;
	neg.s32 	%r1280, %r812;
$L__BB3_367:
	.pragma "nounroll";
	setp.ne.s16 	%p341, %rs6, 0;
	ld.shared.f32 	%f100, [%r1281];
	mov.b64 	%rd717, 0;
	@%p341 bra 	$L__BB3_369;
	ld.global.u64 	%rd717, [%rd103];
$L__BB3_369:
	add.s64 	%rd407, %rd717, %rd716;
	shl.b64 	%rd408, %rd407, 2;
	add.s64 	%rd409, %rd3, %rd408;
	st.global.f32 	[%rd409], %f100;
	add.s64 	%rd716, %rd716, 384;
	cvt.u32.u64 	%r1282, %rd716;
	add.s32 	%r1281, %r1281, 1536;
	add.s32 	%r1280, %r1280, 1;
	setp.ne.s32 	%p342, %r1280, 0;
	@%p342 bra 	$L__BB3_367;
$L__BB3_370:
	setp.lt.u32 	%p343, %r208, 1152;
	@%p343 bra 	$L__BB3_537;
	mul.wide.u32 	%rd411, %r1282, 4;
	add.s64 	%rd109, %rd3, %rd411;
	shl.b32 	%r813, %r1282, 2;
	mov.u32 	%r814, _ZZN3cub18CUB_300001_SM_10006detail6select23DeviceSelectSweepKernelINS2_10policy_hubIfNS0_8NullTypeEiLb0ELNS0_10SelectImplE0EE10Policy1000EPfPS5_S9_PiNS0_13ScanTileStateIiLb1EEE10LargerThanS5_iNS2_19streaming_context_tIlLb1EEELS6_0EEEvT0_T1_T2_T3_T4_T5_T6_T7_iT8_NS1_7vsmem_tEE19static_temp_storage;
	add.s32 	%r815, %r813, %r814;
	add.s32 	%r1283, %r815, 3072;
	mov.b64 	%rd718, 0;
$L__BB3_372:
	setp.ne.s16 	%p344, %rs6, 0;
	ld.shared.f32 	%f101, [%r1283+-3072];
	mov.b64 	%rd719, 0;
	@%p344 bra 	$L__BB3_374;
	ld.global.u64 	%rd719, [%rd103];
$L__BB3_374:
	setp.ne.s16 	%p345, %rs6, 0;
	shl.b64 	%rd414, %rd719, 2;
	add.s64 	%rd415, %rd718, %rd414;
	add.s64 	%rd416, %rd109, %rd415;
	st.global.f32 	[%rd416], %f101;
	ld.shared.f32 	%f102, [%r1283+-1536];
	mov.b64 	%rd720, 0;
	@%p345 bra 	$L__BB3_376;
	ld.global.u64 	%rd720, [%rd103];
$L__BB3_376:
	setp.ne.s16 	%p346, %rs6, 0;
	shl.b64 	%rd418, %rd720, 2;
	add.s64 	%rd419, %rd718, %rd418;
	add.s64 	%rd420, %rd109, %rd419;
	st.global.f32 	[%rd420+1536], %f102;
	ld.shared.f32 	%f103, [%r1283];
	mov.b64 	%rd721, 0;
	@%p346 bra 	$L__BB3_378;
	ld.global.u64 	%rd721, [%rd103];
$L__BB3_378:
	setp.ne.s16 	%p347, %rs6, 0;
	shl.b64 	%rd422, %rd721, 2;
	add.s64 	%rd423, %rd718, %rd422;
	add.s64 	%rd424, %rd109, %rd423;
	st.global.f32 	[%rd424+3072], %f103;
	ld.shared.f32 	%f104, [%r1283+1536];
	mov.b64 	%rd722, 0;
	@%p347 bra 	$L__BB3_380;
	ld.global.u64 	%rd722, [%rd103];
$L__BB3_380:
	shl.b64 	%rd425, %rd722, 2;
	add.s64 	%rd426, %rd718, %rd425;
	add.s64 	%rd427, %rd109, %rd426;
	st.global.f32 	[%rd427+4608], %f104;
	add.s32 	%r1282, %r1282, 1536;
	add.s64 	%rd718, %rd718, 6144;
	add.s32 	%r1283, %r1283, 6144;
	setp.lt.s32 	%p348, %r1282, %r1306;
	@%p348 bra 	$L__BB3_372;
	bra.uni 	$L__BB3_537;
$L__BB3_381:
	ld.param.u8 	%rs9, [%rd1];
	setp.eq.s16 	%p33, %rs9, 0;
	ld.param.u64 	%rd206, [%rd1+16];
	selp.b64 	%rd207, %rd206, 0, %p33;
	cvt.s64.s32 	%rd208, %r2;
	add.s64 	%rd209, %rd207, %rd208;
	mov.u32 	%r1302, %tid.x;
	and.b32  	%r334, %r1302, 31;
	and.b32  	%r335, %r1302, 992;
	mul.lo.s32 	%r336, %r335, 15;
	or.b32  	%r224, %r336, %r334;
	setp.ge.s32 	%p34, %r224, %r159;
	cvt.u64.u32 	%rd210, %r224;
	add.s64 	%rd211, %rd209, %rd210;
	shl.b64 	%rd212, %rd211, 2;
	add.s64 	%rd150, %rd2, %rd212;
	@%p34 bra 	$L__BB3_383;
	ld.global.f32 	%f355, [%rd150];
$L__BB3_383:
	add.s32 	%r337, %r224, 32;
	setp.ge.s32 	%p35, %r337, %r159;
	@%p35 bra 	$L__BB3_385;
	ld.global.f32 	%f356, [%rd150+128];
$L__BB3_385:
	add.s32 	%r338, %r224, 64;
	setp.ge.s32 	%p36, %r338, %r159;
	@%p36 bra 	$L__BB3_387;
	ld.global.f32 	%f357, [%rd150+256];
$L__BB3_387:
	add.s32 	%r339, %r224, 96;
	setp.ge.s32 	%p37, %r339, %r159;
	@%p37 bra 	$L__BB3_389;
	ld.global.f32 	%f358, [%rd150+384];
$L__BB3_389:
	add.s32 	%r340, %r224, 128;
	setp.ge.s32 	%p38, %r340, %r159;
	@%p38 bra 	$L__BB3_391;
	ld.global.f32 	%f359, [%rd150+512];
$L__BB3_391:
	add.s32 	%r341, %r224, 160;
	setp.ge.s32 	%p39, %r341, %r159;
	@%p39 bra 	$L__BB3_393;
	ld.global.f32 	%f360, [%rd150+640];
$L__BB3_393:
	add.s32 	%r342, %r224, 192;
	setp.ge.s32 	%p40, %r342, %r159;
	@%p40 bra 	$L__BB3_395;
	ld.global.f32 	%f361, [%rd150+768];
$L__BB3_395:
	add.s32 	%r343, %r224, 224;
	setp.ge.s32 	%p41, %r343, %r159;
	@%p41 bra 	$L__BB3_397;
	ld.global.f32 	%f362, [%rd150+896];
$L__BB3_397:
	add.s32 	%r344, %r224, 256;
	setp.ge.s32 	%p42, %r344, %r159;
	@%p42 bra 	$L__BB3_399;
	ld.global.f32 	%f363, [%rd150+1024];
$L__BB3_399:
	add.s32 	%r345, %r224, 288;
	setp.ge.s32 	%p43, %r345, %r159;
	@%p43 bra 	$L__BB3_401;
	ld.global.f32 	%f364, [%rd150+1152];
$L__BB3_401:
	add.s32 	%r346, %r224, 320;
	setp.ge.s32 	%p44, %r346, %r159;
	@%p44 bra 	$L__BB3_403;
	ld.global.f32 	%f365, [%rd150+1280];
$L__BB3_403:
	add.s32 	%r347, %r224, 352;
	setp.ge.s32 	%p45, %r347, %r159;
	@%p45 bra 	$L__BB3_405;
	ld.global.f32 	%f366, [%rd150+1408];
$L__BB3_405:
	add.s32 	%r348, %r224, 384;
	setp.ge.s32 	%p46, %r348, %r159;
	@%p46 bra 	$L__BB3_407;
	ld.global.f32 	%f367, [%rd150+1536];
$L__BB3_407:
	add.s32 	%r349, %r224, 416;
	setp.ge.s32 	%p47, %r349, %r159;
	@%p47 bra 	$L__BB3_409;
	ld.global.f32 	%f368, [%rd150+1664];
$L__BB3_409:
	add.s32 	%r350, %r224, 448;
	setp.ge.s32 	%p48, %r350, %r159;
	@%p48 bra 	$L__BB3_411;
	ld.global.f32 	%f369, [%rd150+1792];
$L__BB3_411:
	// begin inline asm
	mov.u32 %r351, %laneid;
	// end inline asm
	shr.u32 	%r226, %r1302, 5;
	mad.lo.s32 	%r382, %r226, 480, %r351;
	shl.b32 	%r383, %r382, 2;
	mov.u32 	%r384, _ZZN3cub18CUB_300001_SM_10006detail6select23DeviceSelectSweepKernelINS2_10policy_hubIfNS0_8NullTypeEiLb0ELNS0_10SelectImplE0EE10Policy1000EPfPS5_S9_PiNS0_13ScanTileStateIiLb1EEE10LargerThanS5_iNS2_19streaming_context_tIlLb1EEELS6_0EEEvT0_T1_T2_T3_T4_T5_T6_T7_iT8_NS1_7vsmem_tEE19static_temp_storage;
	add.s32 	%r385, %r384, %r383;
	st.shared.f32 	[%r385], %f355;
	st.shared.f32 	[%r385+128], %f356;
	st.shared.f32 	[%r385+256], %f357;
	st.shared.f32 	[%r385+384], %f358;
	st.shared.f32 	[%r385+512], %f359;
	st.shared.f32 	[%r385+640], %f360;
	st.shared.f32 	[%r385+768], %f361;
	st.shared.f32 	[%r385+896], %f362;
	st.shared.f32 	[%r385+1024], %f363;
	st.shared.f32 	[%r385+1152], %f364;
	st.shared.f32 	[%r385+1280], %f365;
	st.shared.f32 	[%r385+1408], %f366;
	st.shared.f32 	[%r385+1536], %f367;
	st.shared.f32 	[%r385+1664], %f368;
	st.shared.f32 	[%r385+1792], %f369;
	bar.warp.sync 	-1;
	mad.lo.s32 	%r386, %r351, 56, %r385;
	ld.shared.f32 	%f135, [%r386];
	ld.shared.f32 	%f136, [%r386+4];
	ld.shared.f32 	%f137, [%r386+8];
	ld.shared.f32 	%f138, [%r386+12];
	ld.shared.f32 	%f139, [%r386+16];
	ld.shared.f32 	%f140, [%r386+20];
	ld.shared.f32 	%f141, [%r386+24];
	ld.shared.f32 	%f142, [%r386+28];
	ld.shared.f32 	%f143, [%r386+32];
	ld.shared.f32 	%f144, [%r386+36];
	ld.shared.f32 	%f145, [%r386+40];
	ld.shared.f32 	%f146, [%r386+44];
	ld.shared.f32 	%f147, [%r386+48];
	ld.shared.f32 	%f148, [%r386+52];
	ld.shared.f32 	%f149, [%r386+56];
	mul.lo.s32 	%r387, %r1302, 15;
	setp.ge.s32 	%p49, %r387, %r159;
	abs.f32 	%f170, %f135;
	setp.gt.f32 	%p50, %f170, %f1;
	or.pred  	%p16, %p49, %p50;
	selp.u32 	%r388, 1, 0, %p16;
	add.s32 	%r389, %r387, 1;
	setp.ge.s32 	%p51, %r389, %r159;
	abs.f32 	%f172, %f136;
	setp.gt.f32 	%p52, %f172, %f1;
	or.pred  	%p17, %p51, %p52;
	selp.u32 	%r390, 1, 0, %p17;
	add.s32 	%r391, %r387, 2;
	setp.ge.s32 	%p53, %r391, %r159;
	abs.f32 	%f174, %f137;
	setp.gt.f32 	%p54, %f174, %f1;
	or.pred  	%p18, %p53, %p54;
	selp.u32 	%r392, 1, 0, %p18;
	add.s32 	%r393, %r387, 3;
	setp.ge.s32 	%p55, %r393, %r159;
	abs.f32 	%f176, %f138;
	setp.gt.f32 	%p56, %f176, %f1;
	or.pred  	%p19, %p55, %p56;
	selp.u32 	%r394, 1, 0, %p19;
	add.s32 	%r395, %r387, 4;
	setp.ge.s32 	%p57, %r395, %r159;
	abs.f32 	%f178, %f139;
	setp.gt.f32 	%p58, %f178, %f1;
	or.pred  	%p20, %p57, %p58;
	selp.u32 	%r396, 1, 0, %p20;
	add.s32 	%r397, %r387, 5;
	setp.ge.s32 	%p59, %r397, %r159;
	abs.f32 	%f180, %f140;
	setp.gt.f32 	%p60, %f180, %f1;
	or.pred  	%p21, %p59, %p60;
	selp.u32 	%r398, 1, 0, %p21;
	add.s32 	%r399, %r387, 6;
	setp.ge.s32 	%p61, %r399, %r159;
	abs.f32 	%f182, %f141;
	setp.gt.f32 	%p62, %f182, %f1;
	or.pred  	%p22, %p61, %p62;
	selp.u32 	%r400, 1, 0, %p22;
	add.s32 	%r401, %r387, 7;
	setp.ge.s32 	%p63, %r401, %r159;
	abs.f32 	%f184, %f142;
	setp.gt.f32 	%p64, %f184, %f1;
	or.pred  	%p23, %p63, %p64;
	selp.u32 	%r402, 1, 0, %p23;
	add.s32 	%r403, %r387, 8;
	setp.ge.s32 	%p65, %r403, %r159;
	abs.f32 	%f186, %f143;
	setp.gt.f32 	%p66, %f186, %f1;
	or.pred  	%p24, %p65, %p66;
	selp.u32 	%r404, 1, 0, %p24;
	add.s32 	%r405, %r387, 9;
	setp.ge.s32 	%p67, %r405, %r159;
	abs.f32 	%f188, %f144;
	setp.gt.f32 	%p68, %f188, %f1;
	or.pred  	%p25, %p67, %p68;
	selp.u32 	%r406, 1, 0, %p25;
	add.s32 	%r407, %r387, 10;
	setp.ge.s32 	%p69, %r407, %r159;
	abs.f32 	%f190, %f145;
	setp.gt.f32 	%p70, %f190, %f1;
	or.pred  	%p26, %p69, %p70;
	selp.u32 	%r408, 1, 0, %p26;
	add.s32 	%r409, %r387, 11;
	setp.ge.s32 	%p71, %r409, %r159;
	abs.f32 	%f192, %f146;
	setp.gt.f32 	%p72, %f192, %f1;
	or.pred  	%p27, %p71, %p72;
	selp.u32 	%r410, 1, 0, %p27;
	add.s32 	%r411, %r387, 12;
	setp.ge.s32 	%p73, %r411, %r159;
	abs.f32 	%f194, %f147;
	setp.gt.f32 	%p74, %f194, %f1;
	or.pred  	%p28, %p73, %p74;
	selp.u32 	%r412, 1, 0, %p28;
	add.s32 	%r413, %r387, 13;
	setp.ge.s32 	%p75, %r413, %r159;
	abs.f32 	%f196, %f148;
	setp.gt.f32 	%p76, %f196, %f1;
	or.pred  	%p29, %p75, %p76;
	selp.u32 	%r414, 1, 0, %p29;
	add.s32 	%r415, %r387, 14;
	setp.ge.s32 	%p77, %r415, %r159;
	abs.f32 	%f198, %f149;
	setp.gt.f32 	%p78, %f198, %f1;
	or.pred  	%p30, %p77, %p78;
	selp.u32 	%r416, 1, 0, %p30;
	bar.sync 	0;
	add.s32 	%r227, %r390, %r388;
	add.s32 	%r228, %r227, %r392;
	add.s32 	%r229, %r228, %r394;
	add.s32 	%r230, %r229, %r396;
	add.s32 	%r231, %r230, %r398;
	add.s32 	%r232, %r231, %r400;
	add.s32 	%r233, %r232, %r402;
	add.s32 	%r234, %r233, %r404;
	add.s32 	%r235, %r234, %r406;
	add.s32 	%r236, %r235, %r408;
	add.s32 	%r237, %r236, %r410;
	add.s32 	%r238, %r237, %r412;
	add.s32 	%r239, %r238, %r414;
	add.s32 	%r356, %r239, %r416;
	mov.b32 	%r354, 1;
	mov.b32 	%r379, 0;
	mov.b32 	%r381, -1;
	// begin inline asm
	{  .reg .s32 r0;  .reg .pred p;  shfl.sync.up.b32 r0|p, %r356, %r354, %r379, %r381;  @p add.s32 r0, r0, %r356;  mov.s32 %r352, r0;}
	// end inline asm
	mov.b32 	%r360, 2;
	// begin inline asm
	{  .reg .s32 r0;  .reg .pred p;  shfl.sync.up.b32 r0|p, %r352, %r360, %r379, %r381;  @p add.s32 r0, r0, %r352;  mov.s32 %r358, r0;}
	// end inline asm
	mov.b32 	%r366, 4;
	// begin inline asm
	{  .reg .s32 r0;  .reg .pred p;  shfl.sync.up.b32 r0|p, %r358, %r366, %r379, %r381;  @p add.s32 r0, r0, %r358;  mov.s32 %r364, r0;}
	// end inline asm
	mov.b32 	%r372, 8;
	// begin inline asm
	{  .reg .s32 r0;  .reg .pred p;  shfl.sync.up.b32 r0|p, %r364, %r372, %r379, %r381;  @p add.s32 r0, r0, %r364;  mov.s32 %r370, r0;}
	// end inline asm
	mov.b32 	%r378, 16;
	// begin inline asm
	{  .reg .s32 r0;  .reg .pred p;  shfl.sync.up.b32 r0|p, %r370, %r378, %r379, %r381;  @p add.s32 r0, r0, %r370;  mov.s32 %r376, r0;}
	// end inline asm
	setp.ne.s32 	%p79, %r351, 31;
	@%p79 bra 	$L__BB3_413;
	shl.b32 	%r417, %r226, 2;
	mov.u32 	%r418, _ZZN3cub18CUB_300001_SM_10006detail6select23DeviceSelectSweepKernelINS2_10policy_hubIfNS0_8NullTypeEiLb0ELNS0_10SelectImplE0EE10Policy1000EPfPS5_S9_PiNS0_13ScanTileStateIiLb1EEE10LargerThanS5_iNS2_19streaming_context_tIlLb1EEELS6_0EEEvT0_T1_T2_T3_T4_T5_T6_T7_iT8_NS1_7vsmem_tEE19static_temp_storage;
	add.s32 	%r419, %r418, %r417;
	st.shared.u32 	[%r419], %r376;
$L__BB3_413:
	sub.s32 	%r420, %r376, %r356;
	bar.sync 	0;
	ld.shared.v4.u32 	{%r421, %r422, %r423, %r424}, [_ZZN3cub18CUB_300001_SM_10006detail6select23DeviceSelectSweepKernelINS2_10policy_hubIfNS0_8NullTypeEiLb0ELNS0_10SelectImplE0EE10Policy1000EPfPS5_S9_PiNS0_13ScanTileStateIiLb1EEE10LargerThanS5_iNS2_19streaming_context_tIlLb1EEELS6_0EEEvT0_T1_T2_T3_T4_T5_T6_T7_iT8_NS1_7vsmem_tEE19static_temp_storage];
	add.s32 	%r425, %r422, %r421;
	setp.eq.s32 	%p80, %r226, 2;
	selp.b32 	%r426, %r425, %r421, %p80;
	add.s32 	%r427, %r425, %r423;
	setp.eq.s32 	%p81, %r226, 3;
	selp.b32 	%r428, %r427, %r426, %p81;
	add.s32 	%r429, %r427, %r424;
	setp.eq.s32 	%p82, %r226, 4;
	selp.b32 	%r430, %r429, %r428, %p82;
	ld.shared.v4.u32 	{%r431, %r432, %r433, %r434}, [_ZZN3cub18CUB_300001_SM_10006detail6select23DeviceSelectSweepKernelINS2_10policy_hubIfNS0_8NullTypeEiLb0ELNS0_10SelectImplE0EE10Policy1000EPfPS5_S9_PiNS0_13ScanTileStateIiLb1EEE10LargerThanS5_iNS2_19streaming_context_tIlLb1EEELS6_0EEEvT0_T1_T2_T3_T4_T5_T6_T7_iT8_NS1_7vsmem_tEE19static_temp_storage+16];
	add.s32 	%r435, %r429, %r431;
	setp.eq.s32 	%p83, %r226, 5;
	selp.b32 	%r436, %r435, %r430, %p83;
	add.s32 	%r437, %r435, %r432;
	setp.eq.s32 	%p84, %r226, 6;
	selp.b32 	%r438, %r437, %r436, %p84;
	add.s32 	%r439, %r437, %r433;
	setp.eq.s32 	%p85, %r226, 7;
	selp.b32 	%r440, %r439, %r438, %p85;
	add.s32 	%r441, %r439, %r434;
	setp.eq.s32 	%p86, %r226, 8;
	selp.b32 	%r442, %r441, %r440, %p86;
	ld.shared.v4.u32 	{%r443, %r444, %r445, %r446}, [_ZZN3cub18CUB_300001_SM_10006detail6select23DeviceSelectSweepKernelINS2_10policy_hubIfNS0_8NullTypeEiLb0ELNS0_10SelectImplE0EE10Policy1000EPfPS5_S9_PiNS0_13ScanTileStateIiLb1EEE10LargerThanS5_iNS2_19streaming_context_tIlLb1EEELS6_0EEEvT0_T1_T2_T3_T4_T5_T6_T7_iT8_NS1_7vsmem_tEE19static_temp_storage+32];
	add.s32 	%r447, %r441, %r443;
	setp.eq.s32 	%p87, %r226, 9;
	selp.b32 	%r448, %r447, %r442, %p87;
	add.s32 	%r449, %r447, %r444;
	setp.eq.s32 	%p88, %r226, 10;
	selp.b32 	%r450, %r449, %r448, %p88;
	add.s32 	%r451, %r449, %r445;
	setp.eq.s32 	%p89, %r226, 11;
	selp.b32 	%r452, %r451, %r450, %p89;
	add.s32 	%r242, %r451, %r446;
	setp.gt.u32 	%p90, %r1302, 31;
	setp.lt.u32 	%p91, %r1302, 32;
	setp.eq.s32 	%p92, %r351, 0;
	selp.b32 	%r453, 0, %r420, %p92;
	add.s32 	%r1298, %r452, %r453;
	selp.b32 	%r244, %r420, %r1298, %p91;
	@%p90 bra 	$L__BB3_429;
	setp.ne.s32 	%p93, %r1302, 0;
	mul.wide.s32 	%rd213, %r1259, 8;
	add.s64 	%rd151, %rd4, %rd213;
	@%p93 bra 	$L__BB3_416;
	st.shared.u32 	[_ZZN3cub18CUB_300001_SM_10006detail6select23DeviceSelectSweepKernelINS2_10policy_hubIfNS0_8NullTypeEiLb0ELNS0_10SelectImplE0EE10Policy1000EPfPS5_S9_PiNS0_13ScanTileStateIiLb1EEE10LargerThanS5_iNS2_19streaming_context_tIlLb1EEELS6_0EEEvT0_T1_T2_T3_T4_T5_T6_T7_iT8_NS1_7vsmem_tEE19static_temp_storage+76], %r242;
	add.s64 	%rd214, %rd151, 256;
	mov.b32 	%r454, 100;
	// begin inline asm
	st.relaxed.gpu.v2.u32 [%rd214], {%r454, %r242};
	// end inline asm
$L__BB3_416:
	not.b32 	%r460, %r1302;
	add.s32 	%r1293, %r1259, %r460;
	mov.b32 	%r456, 585;
	// begin inline asm
	nanosleep.u32 %r456;
	// end inline asm
	mul.wide.s32 	%rd216, %r1293, 8;
	add.s64 	%rd217, %rd4, %rd216;
	add.s64 	%rd215, %rd217, 256;
	// begin inline asm
	ld.relaxed.gpu.v2.u32 {%r1295, %r1287}, [%rd215];
	// end inline asm
	mov.b32 	%r1288, 754;
$L__BB3_417:
	setp.eq.s32 	%p94, %r1295, 99;
	mov.b32 	%r461, -1;
	vote.sync.any.pred 	%p95, %p94, %r461;
	not.pred 	%p96, %p95;
	@%p96 bra 	$L__BB3_419;
	shr.u32 	%r254, %r1288, 1;
	mul.lo.s32 	%r635, %r1259, 16807;
	and.b32  	%r1259, %r635, 2147483647;
	sub.s32 	%r636, %r1288, %r254;
	add.s32 	%r637, %r636, 1;
	rem.u32 	%r638, %r1259, %r637;
	add.s32 	%r632, %r638, %r254;
	// begin inline asm
	nanosleep.u32 %r632;
	// end inline asm
	// begin inline asm
	ld.relaxed.gpu.v2.u32 {%r1295, %r1287}, [%rd215];
	// end inline asm
	mov.u32 	%r1288, %r254;
	bra.uni 	$L__BB3_417;
$L__BB3_419:
	setp.eq.s32 	%p97, %r1295, 101;
	mov.b32 	%r488, -1;
	vote.sync.ballot.b32 	%r490, %p97, %r488;
	// begin inline asm
	mov.u32 %r463, %lanemask_ge;
	// end inline asm
	and.b32  	%r491, %r490, %r463;
	or.b32  	%r492, %r491, -2147483648;
	add.s32 	%r493, %r492, -1;
	not.b32 	%r494, %r492;
	and.b32  	%r495, %r494, %r493;
	popc.b32 	%r467, %r495;
	mov.b32 	%r466, 1;
	// begin inline asm
	shfl.sync.down.b32 %r464, %r1287, %r466, %r467, %r488;
	// end inline asm
	setp.lt.s32 	%p99, %r351, %r467;
	selp.b32 	%r496, %r464, 0, %p99;
	add.s32 	%r470, %r496, %r1287;
	mov.b32 	%r471, 2;
	// begin inline asm
	shfl.sync.down.b32 %r469, %r470, %r471, %r467, %r488;
	// end inline asm
	add.s32 	%r259, %r351, 2;
	setp.gt.s32 	%p100, %r259, %r467;
	selp.b32 	%r497, 0, %r469, %p100;
	add.s32 	%r475, %r470, %r497;
	mov.b32 	%r476, 4;
	// begin inline asm
	shfl.sync.down.b32 %r474, %r475, %r476, %r467, %r488;
	// end inline asm
	add.s32 	%r260, %r351, 4;
	setp.gt.s32 	%p101, %r260, %r467;
	selp.b32 	%r498, 0, %r474, %p101;
	add.s32 	%r480, %r475, %r498;
	mov.b32 	%r481, 8;
	// begin inline asm
	shfl.sync.down.b32 %r479, %r480, %r481, %r467, %r488;
	// end inline asm
	add.s32 	%r261, %r351, 8;
	setp.gt.s32 	%p102, %r261, %r467;
	selp.b32 	%r499, 0, %r479, %p102;
	add.s32 	%r485, %r480, %r499;
	mov.b32 	%r486, 16;
	// begin inline asm
	shfl.sync.down.b32 %r484, %r485, %r486, %r467, %r488;
	// end inline asm
	add.s32 	%r262, %r351, 16;
	setp.gt.s32 	%p103, %r262, %r467;
	selp.b32 	%r500, 0, %r484, %p103;
	add.s32 	%r1291, %r485, %r500;
	add.s64 	%rd153, %rd4, 256;
	mov.b32 	%r1289, 754;
$L__BB3_420:
	setp.ne.s32 	%p104, %r1295, 101;
	mov.b32 	%r501, -1;
	vote.sync.all.pred 	%p105, %p104, %r501;
	not.pred 	%p106, %p105;
	@%p106 bra 	$L__BB3_425;
	shr.u32 	%r1289, %r1289, 1;
	mul.wide.s32 	%rd318, %r1293, 8;
	add.s64 	%rd319, %rd153, %rd318;
	add.s64 	%rd317, %rd319, -256;
	// begin inline asm
	ld.relaxed.gpu.v2.u32 {%r1295, %r1296}, [%rd317];
	// end inline asm
	mov.u32 	%r1297, %r1289;
$L__BB3_422:
	setp.eq.s32 	%p195, %r1295, 99;
	mov.b32 	%r586, -1;
	vote.sync.any.pred 	%p196, %p195, %r586;
	not.pred 	%p197, %p196;
	@%p197 bra 	$L__BB3_424;
	shr.u32 	%r278, %r1297, 1;
	mul.lo.s32 	%r628, %r1259, 16807;
	and.b32  	%r1259, %r628, 2147483647;
	sub.s32 	%r629, %r1297, %r278;
	add.s32 	%r630, %r629, 1;
	rem.u32 	%r631, %r1259, %r630;
	add.s32 	%r625, %r631, %r278;
	// begin inline asm
	nanosleep.u32 %r625;
	// end inline asm
	// begin inline asm
	ld.relaxed.gpu.v2.u32 {%r1295, %r1296}, [%rd317];
	// end inline asm
	mov.u32 	%r1297, %r278;
	bra.uni 	$L__BB3_422;
$L__BB3_424:
	setp.eq.s32 	%p198, %r1295, 101;
	mov.b32 	%r612, -1;
	vote.sync.ballot.b32 	%r613, %p198, %r612;
	and.b32  	%r614, %r613, %r463;
	or.b32  	%r615, %r614, -2147483648;
	add.s32 	%r616, %r615, -1;
	not.b32 	%r617, %r615;
	and.b32  	%r618, %r617, %r616;
	popc.b32 	%r591, %r618;
	mov.b32 	%r590, 1;
	// begin inline asm
	shfl.sync.down.b32 %r588, %r1296, %r590, %r591, %r612;
	// end inline asm
	setp.lt.s32 	%p200, %r351, %r591;
	selp.b32 	%r619, %r588, 0, %p200;
	add.s32 	%r594, %r619, %r1296;
	mov.b32 	%r595, 2;
	// begin inline asm
	shfl.sync.down.b32 %r593, %r594, %r595, %r591, %r612;
	// end inline asm
	setp.gt.s32 	%p201, %r259, %r591;
	selp.b32 	%r620, 0, %r593, %p201;
	add.s32 	%r599, %r594, %r620;
	mov.b32 	%r600, 4;
	// begin inline asm
	shfl.sync.down.b32 %r598, %r599, %r600, %r591, %r612;
	// end inline asm
	setp.gt.s32 	%p202, %r260, %r591;
	selp.b32 	%r621, 0, %r598, %p202;
	add.s32 	%r604, %r599, %r621;
	mov.b32 	%r605, 8;
	// begin inline asm
	shfl.sync.down.b32 %r603, %r604, %r605, %r591, %r612;
	// end inline asm
	setp.gt.s32 	%p203, %r261, %r591;
	selp.b32 	%r622, 0, %r603, %p203;
	add.s32 	%r609, %r604, %r622;
	mov.b32 	%r610, 16;
	// begin inline asm
	shfl.sync.down.b32 %r608, %r609, %r610, %r591, %r612;
	// end inline asm
	setp.gt.s32 	%p204, %r262, %r591;
	selp.b32 	%r623, 0, %r608, %p204;
	add.s32 	%r624, %r623, %r1291;
	add.s32 	%r1291, %r624, %r609;
	add.s32 	%r1293, %r1293, -32;
	bra.uni 	$L__BB3_420;
$L__BB3_425:
	setp.ne.s32 	%p107, %r1302, 0;
	@%p107 bra 	$L__BB3_427;
	add.s32 	%r504, %r1291, %r242;
	add.s64 	%rd218, %rd151, 256;
	mov.b32 	%r503, 101;
	// begin inline asm
	st.relaxed.gpu.v2.u32 [%rd218], {%r503, %r504};
	// end inline asm
	st.shared.u32 	[_ZZN3cub18CUB_300001_SM_10006detail6select23DeviceSelectSweepKernelINS2_10policy_hubIfNS0_8NullTypeEiLb0ELNS0_10SelectImplE0EE10Policy1000EPfPS5_S9_PiNS0_13ScanTileStateIiLb1EEE10LargerThanS5_iNS2_19streaming_context_tIlLb1EEELS6_0EEEvT0_T1_T2_T3_T4_T5_T6_T7_iT8_NS1_7vsmem_tEE19static_temp_storage+68], %r1291;
	st.shared.u32 	[_ZZN3cub18CUB_300001_SM_10006detail6select23DeviceSelectSweepKernelINS2_10policy_hubIfNS0_8NullTypeEiLb0ELNS0_10SelectImplE0EE10Policy1000EPfPS5_S9_PiNS0_13ScanTileStateIiLb1EEE10LargerThanS5_iNS2_19streaming_context_tIlLb1EEELS6_0EEEvT0_T1_T2_T3_T4_T5_T6_T7_iT8_NS1_7vsmem_tEE19static_temp_storage+72], %r504;
$L__BB3_427:
	setp.ne.s32 	%p108, %r351, 0;
	mov.u32 	%r1298, %r244;
	@%p108 bra 	$L__BB3_429;
	st.shared.u32 	[_ZZN3cub18CUB_300001_SM_10006detail6select23DeviceSelectSweepKernelINS2_10policy_hubIfNS0_8NullTypeEiLb0ELNS0_10SelectImplE0EE10Policy1000EPfPS5_S9_PiNS0_13ScanTileStateIiLb1EEE10LargerThanS5_iNS2_19streaming_context_tIlLb1EEELS6_0EEEvT0_T1_T2_T3_T4_T5_T6_T7_iT8_NS1_7vsmem_tEE19static_temp_storage+60], %r1291;
	mov.u32 	%r1298, %r1291;
$L__BB3_429:
	mov.u64 	%rd155, %rd204;
	bar.sync 	0;
	setp.eq.s32 	%p109, %r1302, 0;
	ld.shared.u32 	%r505, [_ZZN3cub18CUB_300001_SM_10006detail6select23DeviceSelectSweepKernelINS2_10policy_hubIfNS0_8NullTypeEiLb0ELNS0_10SelectImplE0EE10Policy1000EPfPS5_S9_PiNS0_13ScanTileStateIiLb1EEE10LargerThanS5_iNS2_19streaming_context_tIlLb1EEELS6_0EEEvT0_T1_T2_T3_T4_T5_T6_T7_iT8_NS1_7vsmem_tEE19static_temp_storage+60];
	.pragma "used_bytes_mask 65520";
	ld.shared.v4.u32 	{%r506, %r285, %r507, %r286}, [_ZZN3cub18CUB_300001_SM_10006detail6select23DeviceSelectSweepKernelINS2_10policy_hubIfNS0_8NullTypeEiLb0ELNS0_10SelectImplE0EE10Policy1000EPfPS5_S9_PiNS0_13ScanTileStateIiLb1EEE10LargerThanS5_iNS2_19streaming_context_tIlLb1EEELS6_0EEEvT0_T1_T2_T3_T4_T5_T6_T7_iT8_NS1_7vsmem_tEE19static_temp_storage+64];
	selp.b32 	%r508, 0, %r505, %p109;
	add.s32 	%r287, %r508, %r1298;
	selp.u32 	%r509, 1, 0, %p16;
	add.s32 	%r288, %r287, %r509;
	add.s32 	%r289, %r227, %r287;
	add.s32 	%r290, %r228, %r287;
	add.s32 	%r291, %r229, %r287;
	add.s32 	%r292, %r230, %r287;
	add.s32 	%r293, %r231, %r287;
	add.s32 	%r294, %r232, %r287;
	add.s32 	%r295, %r233, %r287;
	add.s32 	%r296, %r234, %r287;
	add.s32 	%r297, %r235, %r287;
	add.s32 	%r298, %r236, %r287;
	add.s32 	%r299, %r237, %r287;
	add.s32 	%r300, %r238, %r287;
	add.s32 	%r301, %r239, %r287;
	sub.s32 	%r510, 5760, %r159;
	sub.s32 	%r1306, %r507, %r510;
	sub.s32 	%r303, %r286, %r510;
	setp.gt.s32 	%p110, %r303, 384;
	@%p110 bra 	$L__BB3_490;
	ld.param.u8 	%rs7, [%rd155];
	ld.param.u64 	%rd219, [%rd155+24];
	cvta.to.global.u64 	%rd156, %rd219;
	setp.lt.s32 	%p111, %r287, %r1306;
	and.pred  	%p112, %p16, %p111;
	@%p112 bra 	$L__BB3_431;
	bra.uni 	$L__BB3_434;
$L__BB3_431:
	setp.ne.s16 	%p113, %rs7, 0;
	mov.b64 	%rd743, 0;
	@%p113 bra 	$L__BB3_433;
	ld.global.u64 	%rd743, [%rd156];
$L__BB3_433:
	cvt.s64.s32 	%rd221, %r287;
	add.s64 	%rd222, %rd743, %rd221;
	shl.b64 	%rd223, %rd222, 2;
	add.s64 	%rd224, %rd3, %rd223;
	st.global.f32 	[%rd224], %f135;
$L__BB3_434:
	setp.ge.s32 	%p114, %r288, %r1306;
	not.pred 	%p115, %p17;
	or.pred  	%p116, %p115, %p114;
	@%p116 bra 	$L__BB3_438;
	setp.ne.s16 	%p117, %rs7, 0;
	mov.b64 	%rd744, 0;
	@%p117 bra 	$L__BB3_437;
	ld.global.u64 	%rd744, [%rd156];
$L__BB3_437:
	cvt.s64.s32 	%rd226, %r288;
	add.s64 	%rd227, %rd744, %rd226;
	shl.b64 	%rd228, %rd227, 2;
	add.s64 	%rd229, %rd3, %rd228;
	st.global.f32 	[%rd229], %f136;
$L__BB3_438:
	setp.ge.s32 	%p118, %r289, %r1306;
	not.pred 	%p119, %p18;
	or.pred  	%p120, %p119, %p118;
	@%p120 bra 	$L__BB3_442;
	setp.ne.s16 	%p121, %rs7, 0;
	mov.b64 	%rd745, 0;
	@%p121 bra 	$L__BB3_441;
	ld.global.u64 	%rd745, [%rd156];
$L__BB3_441:
	cvt.s64.s32 	%rd231, %r289;
	add.s64 	%rd232, %rd745, %rd231;
	shl.b64 	%rd233, %rd232, 2;
	add.s64 	%rd234, %rd3, %rd233;
	st.global.f32 	[%rd234], %f137;
$L__BB3_442:
	setp.ge.s32 	%p122, %r290, %r1306;
	not.pred 	%p123, %p19;
	or.pred  	%p124, %p123, %p122;
	@%p124 bra 	$L__BB3_446;
	setp.ne.s16 	%p125, %rs7, 0;
	mov.b64 	%rd746, 0;
	@%p125 bra 	$L__BB3_445;
	ld.global.u64 	%rd746, [%rd156];
$L__BB3_445:
	cvt.s64.s32 	%rd236, %r290;
	add.s64 	%rd237, %rd746, %rd236;
	shl.b64 	%rd238, %rd237, 2;
	add.s64 	%rd239, %rd3, %rd238;
	st.global.f32 	[%rd239], %f138;
$L__BB3_446:
	setp.ge.s32 	%p126, %r291, %r1306;
	not.pred 	%p127, %p20;
	or.pred  	%p128, %p127, %p126;
	@%p128 bra 	$L__BB3_450;
	setp.ne.s16 	%p129, %rs7, 0;
	mov.b64 	%rd747, 0;
	@%p129 bra 	$L__BB3_449;
	ld.global.u64 	%rd747, [%rd156];
$L__BB3_449:
	cvt.s64.s32 	%rd241, %r291;
	add.s64 	%rd242, %rd747, %rd241;
	shl.b64 	%rd243, %rd242, 2;
	add.s64 	%rd244, %rd3, %rd243;
	st.global.f32 	[%rd244], %f139;
$L__BB3_450:
	setp.ge.s32 	%p130, %r292, %r1306;
	not.pred 	%p131, %p21;
	or.pred  	%p132, %p131, %p130;
	@%p132 bra 	$L__BB3_454;
	setp.ne.s16 	%p133, %rs7, 0;
	mov.b64 	%rd748, 0;
	@%p133 bra 	$L__BB3_453;
	ld.global.u64 	%rd748, [%rd156];
$L__BB3_453:
	cvt.s64.s32 	%rd246, %r292;
	add.s64 	%rd247, %rd748, %rd246;
	shl.b64 	%rd248, %rd247, 2;
	add.s64 	%rd249, %rd3, %rd248;
	st.global.f32 	[%rd249], %f140;
$L__BB3_454:
	setp.ge.s32 	%p134, %r293, %r1306;
	not.pred 	%p135, %p22;
	or.pred  	%p136, %p135, %p134;
	@%p136 bra 	$L__BB3_458;
	setp.ne.s16 	%p137, %rs7, 0;
	mov.b64 	%rd749, 0;
	@%p137 bra 	$L__BB3_457;
	ld.global.u64 	%rd749, [%rd156];
$L__BB3_457:
	cvt.s64.s32 	%rd251, %r293;
	add.s64 	%rd252, %rd749, %rd251;
	shl.b64 	%rd253, %rd252, 2;
	add.s64 	%rd254, %rd3, %rd253;
	st.global.f32 	[%rd254], %f141;
$L__BB3_458:
	setp.ge.s32 	%p138, %r294, %r1306;
	not.pred 	%p139, %p23;
	or.pred  	%p140, %p139, %p138;
	@%p140 bra 	$L__BB3_462;
	setp.ne.s16 	%p141, %rs7, 0;
	mov.b64 	%rd750, 0;
	@%p141 bra 	$L__BB3_461;
	ld.global.u64 	%rd750, [%rd156];
$L__BB3_461:
	cvt.s64.s32 	%rd256, %r294;
	add.s64 	%rd257, %rd750, %rd256;
	shl.b64 	%rd258, %rd257, 2;
	add.s64 	%rd259, %rd3, %rd258;
	st.global.f32 	[%rd259], %f142;
$L__BB3_462:
	setp.ge.s32 	%p142, %r295, %r1306;
	not.pred 	%p143, %p24;
	or.pred  	%p144, %p143, %p142;
	@%p144 bra 	$L__BB3_466;
	setp.ne.s16 	%p145, %rs7, 0;
	mov.b64 	%rd751, 0;
	@%p145 bra 	$L__BB3_465;
	ld.global.u64 	%rd751, [%rd156];
$L__BB3_465:
	cvt.s64.s32 	%rd261, %r295;
	add.s64 	%rd262, %rd751, %rd261;
	shl.b64 	%rd263, %rd262, 2;
	add.s64 	%rd264, %rd3, %rd263;
	st.global.f32 	[%rd264], %f143;
$L__BB3_466:
	setp.ge.s32 	%p146, %r296, %r1306;
	not.pred 	%p147, %p25;
	or.pred  	%p148, %p147, %p146;
	@%p148 bra 	$L__BB3_470;
	setp.ne.s16 	%p149, %rs7, 0;
	mov.b64 	%rd752, 0;
	@%p149 bra 	$L__BB3_469;
	ld.global.u64 	%rd752, [%rd156];
$L__BB3_469:
	cvt.s64.s32 	%rd266, %r296;
	add.s64 	%rd267, %rd752, %rd266;
	shl.b64 	%rd268, %rd267, 2;
	add.s64 	%rd269, %rd3, %rd268;
	st.global.f32 	[%rd269], %f144;
$L__BB3_470:
	setp.ge.s32 	%p150, %r297, %r1306;
	not.pred 	%p151, %p26;
	or.pred  	%p152, %p151, %p150;
	@%p152 bra 	$L__BB3_474;
	setp.ne.s16 	%p153, %rs7, 0;
	mov.b64 	%rd753, 0;
	@%p153 bra 	$L__BB3_473;
	ld.global.u64 	%rd753, [%rd156];
$L__BB3_473:
	cvt.s64.s32 	%rd271, %r297;
	add.s64 	%rd272, %rd753, %rd271;
	shl.b64 	%rd273, %rd272, 2;
	add.s64 	%rd274, %rd3, %rd273;
	st.global.f32 	[%rd274], %f145;
$L__BB3_474:
	setp.ge.s32 	%p154, %r298, %r1306;
	not.pred 	%p155, %p27;
	or.pred  	%p156, %p155, %p154;
	@%p156 bra 	$L__BB3_478;
	setp.ne.s16 	%p157, %rs7, 0;
	mov.b64 	%rd754, 0;
	@%p157 bra 	$L__BB3_477;
	ld.global.u64 	%rd754, [%rd156];
$L__BB3_477:
	cvt.s64.s32 	%rd276, %r298;
	add.s64 	%rd277, %rd754, %rd276;
	shl.b64 	%rd278, %rd277, 2;
	add.s64 	%rd279, %rd3, %rd278;
	st.global.f32 	[%rd279], %f146;
$L__BB3_478:
	setp.ge.s32 	%p158, %r299, %r1306;
	not.pred 	%p159, %p28;
	or.pred  	%p160, %p159, %p158;
	@%p160 bra 	$L__BB3_482;
	setp.ne.s16 	%p161, %rs7, 0;
	mov.b64 	%rd755, 0;
	@%p161 bra 	$L__BB3_481;
	ld.global.u64 	%rd755, [%rd156];
$L__BB3_481:
	cvt.s64.s32 	%rd281, %r299;
	add.s64 	%rd282, %rd755, %rd281;
	shl.b64 	%rd283, %rd282, 2;
	add.s64 	%rd284, %rd3, %rd283;
	st.global.f32 	[%rd284], %f147;
$L__BB3_482:
	setp.ge.s32 	%p162, %r300, %r1306;
	not.pred 	%p163, %p29;
	or.pred  	%p164, %p163, %p162;
	@%p164 bra 	$L__BB3_486;
	setp.ne.s16 	%p165, %rs7, 0;
	mov.b64 	%rd756, 0;
	@%p165 bra 	$L__BB3_485;
	ld.global.u64 	%rd756, [%rd156];
$L__BB3_485:
	cvt.s64.s32 	%rd286, %r300;
	add.s64 	%rd287, %rd756, %rd286;
	shl.b64 	%rd288, %rd287, 2;
	add.s64 	%rd289, %rd3, %rd288;
	st.global.f32 	[%rd289], %f148;
$L__BB3_486:
	setp.ge.s32 	%p166, %r301, %r1306;
	not.pred 	%p167, %p30;
	or.pred  	%p168, %p167, %p166;
	@%p168 bra 	$L__BB3_537;
	setp.ne.s16 	%p169, %rs7, 0;
	mov.b64 	%rd757, 0;
	@%p169 bra 	$L__BB3_489;
	ld.global.u64 	%rd757, [%rd156];
$L__BB3_489:
	cvt.s64.s32 	%rd291, %r301;
	add.s64 	%rd292, %rd757, %rd291;
	shl.b64 	%rd293, %rd292, 2;
	add.s64 	%rd294, %rd3, %rd293;
	st.global.f32 	[%rd294], %f149;
	bra.uni 	$L__BB3_537;
$L__BB3_490:
	bar.sync 	0;
	not.pred 	%p170, %p16;
	@%p170 bra 	$L__BB3_492;
	sub.s32 	%r511, %r287, %r285;
	shl.b32 	%r512, %r511, 2;
	mov.u32 	%r513, _ZZN3cub18CUB_300001_SM_10006detail6select23DeviceSelectSweepKernelINS2_10policy_hubIfNS0_8NullTypeEiLb0ELNS0_10SelectImplE0EE10Policy1000EPfPS5_S9_PiNS0_13ScanTileStateIiLb1EEE10LargerThanS5_iNS2_19streaming_context_tIlLb1EEELS6_0EEEvT0_T1_T2_T3_T4_T5_T6_T7_iT8_NS1_7vsmem_tEE19static_temp_storage;
	add.s32 	%r514, %r513, %r512;
	st.shared.f32 	[%r514], %f135;
$L__BB3_492:
	not.pred 	%p171, %p17;
	@%p171 bra 	$L__BB3_494;
	sub.s32 	%r515, %r288, %r285;
	shl.b32 	%r516, %r515, 2;
	mov.u32 	%r517, _ZZN3cub18CUB_300001_SM_10006detail6select23DeviceSelectSweepKernelINS2_10policy_hubIfNS0_8NullTypeEiLb0ELNS0_10SelectImplE0EE10Policy1000EPfPS5_S9_PiNS0_13ScanTileStateIiLb1EEE10LargerThanS5_iNS2_19streaming_context_tIlLb1EEELS6_0EEEvT0_T1_T2_T3_T4_T5_T6_T7_iT8_NS1_7vsmem_tEE19static_temp_storage;
	add.s32 	%r518, %r517, %r516;
	st.shared.f32 	[%r518], %f136;
$L__BB3_494:
	not.pred 	%p172, %p18;
	@%p172 bra 	$L__BB3_496;
	sub.s32 	%r519, %r289, %r285;
	shl.b32 	%r520, %r519, 2;
	mov.u32 	%r521, _ZZN3cub18CUB_300001_SM_10006detail6select23DeviceSelectSweepKernelINS2_10policy_hubIfNS0_8NullTypeEiLb0ELNS0_10SelectImplE0EE10Policy1000EPfPS5_S9_PiNS0_13ScanTileStateIiLb1EEE10LargerThanS5_iNS2_19streaming_context_tIlLb1EEELS6_0EEEvT0_T1_T2_T3_T4_T5_T6_T7_iT8_NS1_7vsmem_tEE19static_temp_storage;
	add.s32 	%r522, %r521, %r520;
	st.shared.f32 	[%r522], %f137;
$L__BB3_496:
	not.pred 	%p173, %p19;
	@%p173 bra 	$L__BB3_498;
	sub.s32 	%r523, %r290, %r285;
	shl.b32 	%r524, %r523, 2;
	mov.u32 	%r525, _ZZN3cub18CUB_300001_SM_10006detail6select23DeviceSelectSweepKernelINS2_10policy_hubIfNS0_8NullTypeEiLb0ELNS0_10SelectImplE0EE10Policy1000EPfPS5_S9_PiNS0_13ScanTileStateIiLb1EEE10LargerThanS5_iNS2_19streaming_context_tIlLb1EEELS6_0EEEvT0_T1_T2_T3_T4_T5_T6_T7_iT8_NS1_7vsmem_tEE19static_temp_storage;
	add.s32 	%r526, %r525, %r524;
	st.shared.f32 	[%r526], %f138;
$L__BB3_498:
	not.pred 	%p174, %p20;
	@%p174 bra 	$L__BB3_500;
	sub.s32 	%r527, %r291, %r285;
	shl.b32 	%r528, %r527, 2;
	mov.u32 	%r529, _ZZN3cub18CUB_300001_SM_10006detail6select23DeviceSelectSweepKernelINS2_10policy_hubIfNS0_8NullTypeEiLb0ELNS0_10SelectImplE0EE10Policy1000EPfPS5_S9_PiNS0_13ScanTileStateIiLb1EEE10LargerThanS5_iNS2_19streaming_context_tIlLb1EEELS6_0EEEvT0_T1_T2_T3_T4_T5_T6_T7_iT8_NS1_7vsmem_tEE19static_temp_storage;
	add.s32 	%r530, %r529, %r528;
	st.shared.f32 	[%r530], %f139;
$L__BB3_500:
	not.pred 	%p175, %p21;
	@%p175 bra 	$L__BB3_502;
	sub.s32 	%r531, %r292, %r285;
	shl.b32 	%r532, %r531, 2;
	mov.u32 	%r533, _ZZN3cub18CUB_300001_SM_10006detail6select23DeviceSelectSweepKernelINS2_10policy_hubIfNS0_8NullTypeEiLb0ELNS0_10SelectImplE0EE10Policy1000EPfPS5_S9_PiNS0_13ScanTileStateIiLb1EEE10LargerThanS5_iNS2_19streaming_context_tIlLb1EEELS6_0EEEvT0_T1_T2_T3_T4_T5_T6_T7_iT8_NS1_7vsmem_tEE19static_temp_storage;
	add.s32 	%r534, %r533, %r532;
	st.shared.f32 	[%r534], %f140;
$L__BB3_502:
	not.pred 	%p176, %p22;
	@%p176 bra 	$L__BB3_504;
	sub.s32 	%r535, %r293, %r285;
	shl.b32 	%r536, %r535, 2;
	mov.u32 	%r537, _ZZN3cub18CUB_300001_SM_10006detail6select23DeviceSelectSweepKernelINS2_10policy_hubIfNS0_8NullTypeEiLb0ELNS0_10SelectImplE0EE10Policy1000EPfPS5_S9_PiNS0_13ScanTileStateIiLb1EEE10LargerThanS5_iNS2_19streaming_context_tIlLb1EEELS6_0EEEvT0_T1_T2_T3_T4_T5_T6_T7_iT8_NS1_7vsmem_tEE19static_temp_storage;
	add.s32 	%r538, %r537, %r536;
	st.shared.f32 	[%r538], %f141;
$L__BB3_504:
	not.pred 	%p177, %p23;
	@%p177 bra 	$L__BB3_506;
	sub.s32 	%r539, %r294, %r285;
	shl.b32 	%r540, %r539, 2;
	mov.u32 	%r541, _ZZN3cub18CUB_300001_SM_10006detail6select23DeviceSelectSweepKernelINS2_10policy_hubIfNS0_8NullTypeEiLb0ELNS0_10SelectImplE0EE10Policy1000EPfPS5_S9_PiNS0_13ScanTileStateIiLb1EEE10LargerThanS5_iNS2_19streaming_context_tIlLb1EEELS6_0EEEvT0_T1_T2_T3_T4_T5_T6_T7_iT8_NS1_7vsmem_tEE19static_temp_storage;
	add.s32 	%r542, %r541, %r540;
	st.shared.f32 	[%r542], %f142;
$L__BB3_506:
	not.pred 	%p178, %p24;
	@%p178 bra 	$L__BB3_508;
	sub.s32 	%r543, %r295, %r285;
	shl.b32 	%r544, %r543, 2;
	mov.u32 	%r545, _ZZN3cub18CUB_300001_SM_10006detail6select23DeviceSelectSweepKernelINS2_10policy_hubIfNS0_8NullTypeEiLb0ELNS0_10SelectImplE0EE10Policy1000EPfPS5_S9_PiNS0_13ScanTileStateIiLb1EEE10LargerThanS5_iNS2_19streaming_context_tIlLb1EEELS6_0EEEvT0_T1_T2_T3_T4_T5_T6_T7_iT8_NS1_7vsmem_tEE19static_temp_storage;
	add.s32 	%r546, %r545, %r544;
	st.shared.f32 	[%r546], %f143;
$L__BB3_508:
	not.pred 	%p179, %p25;
	@%p179 bra 	$L__BB3_510;
	sub.s32 	%r547, %r296, %r285;
	shl.b32 	%r548, %r547, 2;
	mov.u32 	%r549, _ZZN3cub18CUB_300001_SM_10006detail6select23DeviceSelectSweepKernelINS2_10policy_hubIfNS0_8NullTypeEiLb0ELNS0_10SelectImplE0EE10Policy1000EPfPS5_S9_PiNS0_13ScanTileStateIiLb1EEE10LargerThanS5_iNS2_19streaming_context_tIlLb1EEELS6_0EEEvT0_T1_T2_T3_T4_T5_T6_T7_iT8_NS1_7vsmem_tEE19static_temp_storage;
	add.s32 	%r550, %r549, %r548;
	st.shared.f32 	[%r550], %f144;
$L__BB3_510:
	not.pred 	%p180, %p26;
	@%p180 bra 	$L__BB3_512;
	sub.s32 	%r551, %r297, %r285;
	shl.b32 	%r552, %r551, 2;
	mov.u32 	%r553, _ZZN3cub18CUB_300001_SM_10006detail6select23DeviceSelectSweepKernelINS2_10policy_hubIfNS0_8NullTypeEiLb0ELNS0_10SelectImplE0EE10Policy1000EPfPS5_S9_PiNS0_13ScanTileStateIiLb1EEE10LargerThanS5_iNS2_19streaming_context_tIlLb1EEELS6_0EEEvT0_T1_T2_T3_T4_T5_T6_T7_iT8_NS1_7vsmem_tEE19static_temp_storage;
	add.s32 	%r554, %r553, %r552;
	st.shared.f32 	[%r554], %f145;
$L__BB3_512:
	not.pred 	%p181, %p27;
	@%p181 bra 	$L__BB3_514;
	sub.s32 	%r555, %r298, %r285;
	shl.b32 	%r556, %r555, 2;
	mov.u32 	%r557, _ZZN3cub18CUB_300001_SM_10006detail6select23DeviceSelectSweepKernelINS2_10policy_hubIfNS0_8NullTypeEiLb0ELNS0_10SelectImplE0EE10Policy1000EPfPS5_S9_PiNS0_13ScanTileStateIiLb1EEE10LargerThanS5_iNS2_19streaming_context_tIlLb1EEELS6_0EEEvT0_T1_T2_T3_T4_T5_T6_T7_iT8_NS1_7vsmem_tEE19static_temp_storage;
	add.s32 	%r558, %r557, %r556;
	st.shared.f32 	[%r558], %f146;
$L__BB3_514:
	not.pred 	%p182, %p28;
	@%p182 bra 	$L__BB3_516;
	sub.s32 	%r559, %r299, %r285;
	shl.b32 	%r560, %r559, 2;
	mov.u32 	%r561, _ZZN3cub18CUB_300001_SM_10006detail6select23DeviceSelectSweepKernelINS2_10policy_hubIfNS0_8NullTypeEiLb0ELNS0_10SelectImplE0EE10Policy1000EPfPS5_S9_PiNS0_13ScanTileStateIiLb1EEE10LargerThanS5_iNS2_19streaming_context_tIlLb1EEELS6_0EEEvT0_T1_T2_T3_T4_T5_T6_T7_iT8_NS1_7vsmem_tEE19static_temp_storage;
	add.s32 	%r562, %r561, %r560;
	st.shared.f32 	[%r562], %f147;
$L__BB3_516:
	not.pred 	%p183, %p29;
	@%p183 bra 	$L__BB3_518;
	sub.s32 	%r563, %r300, %r285;
	shl.b32 	%r564, %r563, 2;
	mov.u32 	%r565, _ZZN3cub18CUB_300001_SM_10006detail6select23DeviceSelectSweepKernelINS2_10policy_hubIfNS0_8NullTypeEiLb0ELNS0_10SelectImplE0EE10Policy1000EPfPS5_S9_PiNS0_13ScanTileStateIiLb1EEE10LargerThanS5_iNS2_19streaming_context_tIlLb1EEELS6_0EEEvT0_T1_T2_T3_T4_T5_T6_T7_iT8_NS1_7vsmem_tEE19static_temp_storage;
	add.s32 	%r566, %r565, %r564;
	st.shared.f32 	[%r566], %f148;
$L__BB3_518:
	not.pred 	%p184, %p30;
	@%p184 bra 	$L__BB3_520;
	sub.s32 	%r567, %r301, %r285;
	shl.b32 	%r568, %r567, 2;
	mov.u32 	%r569, _ZZN3cub18CUB_300001_SM_10006detail6select23DeviceSelectSweepKernelINS2_10policy_hubIfNS0_8NullTypeEiLb0ELNS0_10SelectImplE0EE10Policy1000EPfPS5_S9_PiNS0_13ScanTileStateIiLb1EEE10LargerThanS5_iNS2_19streaming_context_tIlLb1EEELS6_0EEEvT0_T1_T2_T3_T4_T5_T6_T7_iT8_NS1_7vsmem_tEE19static_temp_storage;
	add.s32 	%r570, %r569, %r568;
	st.shared.f32 	[%r570], %f149;
$L__BB3_520:
	bar.sync 	0;
	setp.ge.s32 	%p185, %r1302, %r303;
	@%p185 bra 	$L__BB3_537;
	ld.param.u32 	%r1252, [_ZN3cub18CUB_300001_SM_10006detail6select23DeviceSelectSweepKernelINS2_10policy_hubIfNS0_8NullTypeEiLb0ELNS0_10SelectImplE0EE10Policy1000EPfPS5_S9_PiNS0_13ScanTileStateIiLb1EEE10LargerThanS5_iNS2_19streaming_context_tIlLb1EEELS6_0EEEvT0_T1_T2_T3_T4_T5_T6_T7_iT8_NS1_7vsmem_tE_param_7];
	ld.param.u8 	%rs8, [%rd155];
	ld.param.u64 	%rd295, [%rd155+24];
	cvta.to.global.u64 	%rd157, %rd295;
	add.s32 	%r571, %r286, %r1252;
	add.s32 	%r572, %r1302, %r2;
	sub.s32 	%r573, %r571, %r572;
	add.s32 	%r304, %r573, -5761;
	mul.hi.u32 	%r574, %r304, -1431655765;
	shr.u32 	%r575, %r574, 8;
	add.s32 	%r305, %r575, 1;
	and.b32  	%r576, %r575, 3;
	setp.eq.s32 	%p186, %r576, 3;
	@%p186 bra 	$L__BB3_526;
	and.b32  	%r577, %r305, 3;
	add.s32 	%r1301, %r285, %r1302;
	shl.b32 	%r578, %r1302, 2;
	mov.u32 	%r579, _ZZN3cub18CUB_300001_SM_10006detail6select23DeviceSelectSweepKernelINS2_10policy_hubIfNS0_8NullTypeEiLb0ELNS0_10SelectImplE0EE10Policy1000EPfPS5_S9_PiNS0_13ScanTileStateIiLb1EEE10LargerThanS5_iNS2_19streaming_context_tIlLb1EEELS6_0EEEvT0_T1_T2_T3_T4_T5_T6_T7_iT8_NS1_7vsmem_tEE19static_temp_storage;
	add.s32 	%r1300, %r579, %r578;
	neg.s32 	%r1299, %r577;
	mad.lo.s32 	%r1302, %r577, 384, %r1302;
$L__BB3_523:
	.pragma "nounroll";
	setp.ne.s16 	%p187, %rs8, 0;
	ld.shared.f32 	%f150, [%r1300];
	mov.b64 	%rd738, 0;
	@%p187 bra 	$L__BB3_525;
	ld.global.u64 	%rd738, [%rd157];
$L__BB3_525:
	cvt.s64.s32 	%rd297, %r1301;
	add.s64 	%rd298, %rd738, %rd297;
	shl.b64 	%rd299, %rd298, 2;
	add.s64 	%rd300, %rd3, %rd299;
	st.global.f32 	[%rd300], %f150;
	add.s32 	%r1301, %r1301, 384;
	add.s32 	%r1300, %r1300, 1536;
	add.s32 	%r1299, %r1299, 1;
	setp.ne.s32 	%p188, %r1299, 0;
	@%p188 bra 	$L__BB3_523;
$L__BB3_526:
	setp.lt.u32 	%p189, %r304, 1152;
	@%p189 bra 	$L__BB3_537;
	add.s32 	%r1304, %r285, %r1302;
	shl.b32 	%r580, %r1302, 2;
	mov.u32 	%r581, _ZZN3cub18CUB_300001_SM_10006detail6select23DeviceSelectSweepKernelINS2_10policy_hubIfNS0_8NullTypeEiLb0ELNS0_10SelectImplE0EE10Policy1000EPfPS5_S9_PiNS0_13ScanTileStateIiLb1EEE10LargerThanS5_iNS2_19streaming_context_tIlLb1EEELS6_0EEEvT0_T1_T2_T3_T4_T5_T6_T7_iT8_NS1_7vsmem_tEE19static_temp_storage;
	add.s32 	%r582, %r580, %r581;
	add.s32 	%r1303, %r582, 3072;
$L__BB3_528:
	setp.ne.s16 	%p190, %rs8, 0;
	cvt.s64.s32 	%rd160, %r1304;
	ld.shared.f32 	%f151, [%r1303+-3072];
	mov.b64 	%rd739, 0;
	@%p190 bra 	$L__BB3_530;
	ld.global.u64 	%rd739, [%rd157];
$L__BB3_530:
	setp.ne.s16 	%p191, %rs8, 0;
	add.s64 	%rd303, %rd739, %rd160;
	shl.b64 	%rd304, %rd303, 2;
	add.s64 	%rd305, %rd3, %rd304;
	st.global.f32 	[%rd305], %f151;
	ld.shared.f32 	%f152, [%r1303+-1536];
	mov.b64 	%rd740, 0;
	@%p191 bra 	$L__BB3_532;
	ld.global.u64 	%rd740, [%rd157];
$L__BB3_532:
	setp.ne.s16 	%p192, %rs8, 0;
	add.s64 	%rd307, %rd740, %rd160;
	shl.b64 	%rd308, %rd307, 2;
	add.s64 	%rd309, %rd3, %rd308;
	st.global.f32 	[%rd309+1536], %f152;
	ld.shared.f32 	%f153, [%r1303];
	mov.b64 	%rd741, 0;
	@%p192 bra 	$L__BB3_534;
	ld.global.u64 	%rd741, [%rd157];
$L__BB3_534:
	setp.ne.s16 	%p193, %rs8, 0;
	add.s64 	%rd311, %rd741, %rd160;
	shl.b64 	%rd312, %rd311, 2;
	add.s64 	%rd313, %rd3, %rd312;
	st.global.f32 	[%rd313+3072], %f153;
	ld.shared.f32 	%f154, [%r1303+1536];
	mov.b64 	%rd742, 0;
	@%p193 bra 	$L__BB3_536;
	ld.global.u64 	%rd742, [%rd157];
$L__BB3_536:
	cvt.u32.u64 	%r583, %rd160;
	add.s64 	%rd314, %rd742, %rd160;
	shl.b64 	%rd315, %rd314, 2;
	add.s64 	%rd316, %rd3, %rd315;
	st.global.f32 	[%rd316+4608], %f154;
	add.s32 	%r1302, %r1302, 1536;
	add.s32 	%r1304, %r583, 1536;
	add.s32 	%r1303, %r1303, 6144;
	setp.lt.s32 	%p194, %r1302, %r303;
	@%p194 bra 	$L__BB3_528;
$L__BB3_537:
	mov.u32 	%r816, %tid.x;
	setp.ne.s32 	%p349, %r816, 0;
	@%p349 bra 	$L__BB3_545;
	mov.u64 	%rd199, %rd204;
	ld.param.u8 	%rs51, [%rd199+1];
	setp.eq.s16 	%p350, %rs51, 0;
	@%p350 bra 	$L__BB3_542;
	ld.param.u8 	%rs52, [%rd199];
	setp.ne.s16 	%p351, %rs52, 0;
	mov.b32 	%r1307, 0;
	@%p351 bra 	$L__BB3_541;
	ld.param.u64 	%rd428, [%rd199+24];
	cvta.to.global.u64 	%rd429, %rd428;
	ld.global.u32 	%r1307, [%rd429];
$L__BB3_541:
	ld.param.u64 	%rd673, [_ZN3cub18CUB_300001_SM_10006detail6select23DeviceSelectSweepKernelINS2_10policy_hubIfNS0_8NullTypeEiLb0ELNS0_10SelectImplE0EE10Policy1000EPfPS5_S9_PiNS0_13ScanTileStateIiLb1EEE10LargerThanS5_iNS2_19streaming_context_tIlLb1EEELS6_0EEEvT0_T1_T2_T3_T4_T5_T6_T7_iT8_NS1_7vsmem_tE_param_3];
	add.s32 	%r818, %r1307, %r1306;
	cvta.to.global.u64 	%rd430, %rd673;
	st.global.u32 	[%rd430], %r818;
	bra.uni 	$L__BB3_545;
$L__BB3_542:
	ld.param.u8 	%rs53, [%rd199];
	setp.ne.s16 	%p352, %rs53, 0;
	mov.b64 	%rd758, 0;
	@%p352 bra 	$L__BB3_544;
	ld.param.u64 	%rd432, [%rd199+24];
	cvta.to.global.u64 	%rd433, %rd432;
	ld.global.u64 	%rd758, [%rd433];
$L__BB3_544:
	cvt.s64.s32 	%rd434, %r1306;
	add.s64 	%rd435, %rd758, %rd434;
	ld.param.u64 	%rd436, [%rd199+32];
	cvta.to.global.u64 	%rd437, %rd436;
	st.global.u64 	[%rd437], %rd435;
$L__BB3_545:
	ret;

}
	// .globl	_ZN3cub18CUB_300001_SM_10006detail4scan23DeviceCompactInitKernelINS0_13ScanTileStateIiLb1EEEPiEEvT_iT0_
.visible .entry _ZN3cub18CUB_300001_SM_10006detail4scan23DeviceCompactInitKernelINS0_13ScanTileStateIiLb1EEEPiEEvT_iT0_(
	.param .align 8 .b8 _ZN3cub18CUB_300001_SM_10006detail4scan23DeviceCompactInitKernelINS0_13ScanTileStateIiLb1EEEPiEEvT_iT0__param_0[8],
	.param .u32 _ZN3cub18CUB_300001_SM_10006detail4scan23DeviceCompactInitKernelINS0_13ScanTileStateIiLb1EEEPiEEvT_iT0__param_1,
	.param .u64 .ptr .align 1 _ZN3cub18CUB_300001_SM_10006detail4scan23DeviceCompactInitKernelINS0_13ScanTileStateIiLb1EEEPiEEvT_iT0__param_2
)
{
	.reg .pred 	%p<6>;
	.reg .b32 	%r<12>;
	.reg .b64 	%rd<9>;

	ld.param.u64 	%rd3, [_ZN3cub18CUB_300001_SM_10006detail4scan23DeviceCompactInitKernelINS0_13ScanTileStateIiLb1EEEPiEEvT_iT0__param_0];
	ld.param.u32 	%r4, [_ZN3cub18CUB_300001_SM_10006detail4scan23DeviceCompactInitKernelINS0_13ScanTileStateIiLb1EEEPiEEvT_iT0__param_1];
	ld.param.u64 	%rd2, [_ZN3cub18CUB_300001_SM_10006detail4scan23DeviceCompactInitKernelINS0_13ScanTileStateIiLb1EEEPiEEvT_iT0__param_2];
	cvta.to.global.u64 	%rd1, %rd3;
	mov.u32 	%r1, %ctaid.x;
	mov.u32 	%r5, %ntid.x;
	mov.u32 	%r2, %tid.x;
	mad.lo.s32 	%r3, %r1, %r5, %r2;
	setp.ge.s32 	%p1, %r3, %r4;
	@%p1 bra 	$L__BB4_2;
	mul.wide.s32 	%rd4, %r3, 8;
	add.s64 	%rd5, %rd1, %rd4;
	mov.b32 	%r6, 0;
	mov.b32 	%r7, 99;
	st.global.v2.u32 	[%rd5+256], {%r7, %r6};
$L__BB4_2:
	setp.ne.s32 	%p2, %r1, 0;
	setp.gt.u32 	%p3, %r2, 31;
	or.pred  	%p4, %p2, %p3;
	@%p4 bra 	$L__BB4_4;
	mul.wide.u32 	%rd6, %r2, 8;
	add.s64 	%rd7, %rd1, %rd6;
	mov.b32 	%r9, 0;
	st.global.v2.u32 	[%rd7], {%r9, %r9};
$L__BB4_4:
	or.b32  	%r10, %r1, %r2;
	setp.ne.s32 	%p5, %r10, 0;
	@%p5 bra 	$L__BB4_6;
	cvta.to.global.u64 	%rd8, %rd2;
	mov.b32 	%r11, 0;
	st.global.u32 	[%rd8], %r11;
$L__BB4_6:
	ret;

}
	// .globl	_ZN3cub18CUB_300001_SM_10006detail6reduce28DeviceReduceSingleTileKernelINS2_10policy_hubIfj6AbsSumE10Policy1000EPfS8_jS5_ffN4cuda3std3__410__identityEEEvT0_T1_T2_T3_T4_T6_
.visible .entry _ZN3cub18CUB_300001_SM_10006detail6reduce28DeviceReduceSingleTileKernelINS2_10policy_hubIfj6AbsSumE10Policy1000EPfS8_jS5_ffN4cuda3std3__410__identityEEEvT0_T1_T2_T3_T4_T6_(
	.param .u64 .ptr .align 1 _ZN3cub18CUB_300001_SM_10006detail6reduce28DeviceReduceSingleTileKernelINS2_10policy_hubIfj6AbsSumE10Policy1000EPfS8_jS5_ffN4cuda3std3__410__identityEEEvT0_T1_T2_T3_T4_T6__param_0,
	.param .u64 .ptr .align 1 _ZN3cub18CUB_300001_SM_10006detail6reduce28DeviceReduceSingleTileKernelINS2_10policy_hubIfj6AbsSumE10Policy1000EPfS8_jS5_ffN4cuda3std3__410__identityEEEvT0_T1_T2_T3_T4_T6__param_1,
	.param .u32 _ZN3cub18CUB_300001_SM_10006detail6reduce28DeviceReduceSingleTileKernelINS2_10policy_hubIfj6AbsSumE10Policy1000EPfS8_jS5_ffN4cuda3std3__410__identityEEEvT0_T1_T2_T3_T4_T6__param_2,
	.param .align 1 .b8 _ZN3cub18CUB_300001_SM_10006detail6reduce28DeviceReduceSingleTileKernelINS2_10policy_hubIfj6AbsSumE10Policy1000EPfS8_jS5_ffN4cuda3std3__410__identityEEEvT0_T1_T2_T3_T4_T6__param_3[1],
	.param .f32 _ZN3cub18CUB_300001_SM_10006detail6reduce28DeviceReduceSingleTileKernelINS2_10policy_hubIfj6AbsSumE10Policy1000EPfS8_jS5_ffN4cuda3std3__410__identityEEEvT0_T1_T2_T3_T4_T6__param_4,
	.param .align 1 .b8 _ZN3cub18CUB_300001_SM_10006detail6reduce28DeviceReduceSingleTileKernelINS2_10policy_hubIfj6AbsSumE10Policy1000EPfS8_jS5_ffN4cuda3std3__410__identityEEEvT0_T1_T2_T3_T4_T6__param_5[1]
)
.maxntid 256
.minnctapersm 1
{
	.reg .pred 	%p<99>;
	.reg .b32 	%r<427>;
	.reg .b32 	%f<719>;
	.reg .b64 	%rd<122>;
	// demoted variable
	.shared .align 4 .b8 _ZZN3cub18CUB_300001_SM_10006detail6reduce28DeviceReduceSingleTileKernelINS2_10policy_hubIfj6AbsSumE10Policy1000EPfS8_jS5_ffN4cuda3std3__410__identityEEEvT0_T1_T2_T3_T4_T6_E12temp_storage[44];
	ld.param.u64 	%rd15, [_ZN3cub18CUB_300001_SM_10006detail6reduce28DeviceReduceSingleTileKernelINS2_10policy_hubIfj6AbsSumE10Policy1000EPfS8_jS5_ffN4cuda3std3__410__identityEEEvT0_T1_T2_T3_T4_T6__param_0];
	ld.param.u64 	%rd16, [_ZN3cub18CUB_300001_SM_10006detail6reduce28DeviceReduceSingleTileKernelINS2_10policy_hubIfj6AbsSumE10Policy1000EPfS8_jS5_ffN4cuda3std3__410__identityEEEvT0_T1_T2_T3_T4_T6__param_1];
	ld.param.u32 	%r78, [_ZN3cub18CUB_300001_SM_10006detail6reduce28DeviceReduceSingleTileKernelINS2_10policy_hubIfj6AbsSumE10Policy1000EPfS8_jS5_ffN4cuda3std3__410__identityEEEvT0_T1_T2_T3_T4_T6__param_2];
	ld.param.f32 	%f78, [_ZN3cub18CUB_300001_SM_10006detail6reduce28DeviceReduceSingleTileKernelINS2_10policy_hubIfj6AbsSumE10Policy1000EPfS8_jS5_ffN4cuda3std3__410__identityEEEvT0_T1_T2_T3_T4_T6__param_4];
	cvta.to.global.u64 	%rd1, %rd16;
	setp.ne.s32 	%p1, %r78, 0;
	@%p1 bra 	$L__BB5_3;
	mov.u32 	%r400, %tid.x;
	setp.ne.s32 	%p98, %r400, 0;
	@%p98 bra 	$L__BB5_92;
	st.global.f32 	[%rd1], %f78;
	bra.uni 	$L__BB5_92;
$L__BB5_3:
	and.b64  	%rd17, %rd15, 15;
	setp.ne.s64 	%p2, %rd17, 0;
	@%p2 bra 	$L__BB5_47;
	setp.gt.u32 	%p50, %r78, 4095;
	@%p50 bra 	$L__BB5_30;
	mov.u32 	%r1, %tid.x;
	setp.ge.u32 	%p67, %r1, %r78;
	mov.f32 	%f693, 0f00000000;
	mov.u32 	%r404, %r1;
	@%p67 bra 	$L__BB5_7;
	mul.wide.u32 	%rd110, %r1, 4;
	add.s64 	%rd109, %rd15, %rd110;
	// begin inline asm
	ld.global.nc.u32 %r320, [%rd109];
	// end inline asm
	mov.b32 	%f693, %r320;
	add.s32 	%r404, %r1, 256;
$L__BB5_7:
	setp.ge.u32 	%p68, %r404, %r78;
	@%p68 bra 	$L__BB5_14;
	not.b32 	%r321, %r404;
	add.s32 	%r4, %r78, %r321;
	and.b32  	%r322, %r4, 768;
	setp.eq.s32 	%p69, %r322, 768;
	@%p69 bra 	$L__BB5_11;
	mul.wide.u32 	%rd111, %r404, 4;
	add.s64 	%rd118, %rd15, %rd111;
	shr.u32 	%r323, %r4, 8;
	add.s32 	%r324, %r323, 1;
	and.b32  	%r325, %r324, 3;
	neg.s32 	%r402, %r325;
$L__BB5_10:
	.pragma "nounroll";
	// begin inline asm
	ld.global.nc.u32 %r326, [%rd118];
	// end inline asm
	mov.b32 	%f574, %r326;
	abs.f32 	%f575, %f693;
	abs.f32 	%f576, %f574;
	add.f32 	%f693, %f575, %f576;
	add.s32 	%r404, %r404, 256;
	add.s64 	%rd118, %rd118, 1024;
	add.s32 	%r402, %r402, 1;
	setp.ne.s32 	%p70, %r402, 0;
	@%p70 bra 	$L__BB5_10;
$L__BB5_11:
	setp.lt.u32 	%p71, %r4, 768;
	@%p71 bra 	$L__BB5_14;
	mul.wide.u32 	%rd113, %r404, 4;
	add.s64 	%rd119, %rd15, %rd113;
$L__BB5_13:
	// begin inline asm
	ld.global.nc.u32 %r327, [%rd119];
	// end inline asm
	mov.b32 	%f577, %r327;
	abs.f32 	%f578, %f693;
	abs.f32 	%f579, %f577;
	add.f32 	%f580, %f578, %f579;
	add.s64 	%rd115, %rd119, 1024;
	// begin inline asm
	ld.global.nc.u32 %r328, [%rd115];
	// end inline asm
	mov.b32 	%f581, %r328;
	abs.f32 	%f582, %f580;
	abs.f32 	%f583, %f581;
	add.f32 	%f584, %f582, %f583;
	add.s64 	%rd116, %rd119, 2048;
	// begin inline asm
	ld.global.nc.u32 %r329, [%rd116];
	// end inline asm
	mov.b32 	%f585, %r329;
	abs.f32 	%f586, %f584;
	abs.f32 	%f587, %f585;
	add.f32 	%f588, %f586, %f587;
	add.s64 	%rd117, %rd119, 3072;
	// begin inline asm
	ld.global.nc.u32 %r330, [%rd117];
	// end inline asm
	mov.b32 	%f589, %r330;
	abs.f32 	%f590, %f588;
	abs.f32 	%f591, %f589;
	add.f32 	%f693, %f590, %f591;
	add.s32 	%r404, %r404, 1024;
	add.s64 	%rd119, %rd119, 4096;
	setp.lt.s32 	%p72, %r404, %r78;
	@%p72 bra 	$L__BB5_13;
$L__BB5_14:
	setp.lt.u32 	%p73, %r78, 256;
	@%p73 bra 	$L__BB5_20;
	// begin inline asm
	mov.u32 %r369, %laneid;
	// end inline asm
	mov.b32 	%r371, %f693;
	mov.b32 	%r372, 1;
	mov.b32 	%r393, 31;
	mov.b32 	%r394, -1;
	// begin inline asm
	shfl.sync.down.b32 %r370, %r371, %r372, %r393, %r394;
	// end inline asm
	setp.gt.s32 	%p90, %r369, 30;
	mov.b32 	%f637, %r370;
	abs.f32 	%f638, %f693;
	abs.f32 	%f639, %f637;
	add.f32 	%f640, %f638, %f639;
	selp.f32 	%f641, %f693, %f640, %p90;
	mov.b32 	%r376, %f641;
	mov.b32 	%r377, 2;
	// begin inline asm
	shfl.sync.down.b32 %r375, %r376, %r377, %r393, %r394;
	// end inline asm
	setp.gt.s32 	%p91, %r369, 29;
	mov.b32 	%f642, %r375;
	abs.f32 	%f643, %f641;
	abs.f32 	%f644, %f642;
	add.f32 	%f645, %f644, %f643;
	selp.f32 	%f646, %f641, %f645, %p91;
	mov.b32 	%r381, %f646;
	mov.b32 	%r382, 4;
	// begin inline asm
	shfl.sync.down.b32 %r380, %r381, %r382, %r393, %r394;
	// end inline asm
	setp.gt.s32 	%p92, %r369, 27;
	mov.b32 	%f647, %r380;
	abs.f32 	%f648, %f646;
	abs.f32 	%f649, %f647;
	add.f32 	%f650, %f649, %f648;
	selp.f32 	%f651, %f646, %f650, %p92;
	mov.b32 	%r386, %f651;
	mov.b32 	%r387, 8;
	// begin inline asm
	shfl.sync.down.b32 %r385, %r386, %r387, %r393, %r394;
	// end inline asm
	setp.gt.s32 	%p93, %r369, 23;
	mov.b32 	%f652, %r385;
	abs.f32 	%f653, %f651;
	abs.f32 	%f654, %f652;
	add.f32 	%f10, %f654, %f653;
	selp.f32 	%f718, %f651, %f10, %p93;
	mov.b32 	%r391, %f718;
	mov.b32 	%r392, 16;
	// begin inline asm
	shfl.sync.down.b32 %r390, %r391, %r392, %r393, %r394;
	// end inline asm
	setp.gt.s32 	%p94, %r369, 15;
	@%p94 bra 	$L__BB5_18;
	mov.b32 	%f655, %r390;
	abs.f32 	%f656, %f10;
	abs.f32 	%f657, %f655;
	add.f32 	%f718, %f657, %f656;
	setp.ne.s32 	%p95, %r369, 0;
	@%p95 bra 	$L__BB5_18;
	shr.u32 	%r395, %r1, 3;
	and.b32  	%r396, %r395, 124;
	mov.u32 	%r397, _ZZN3cub18CUB_300001_SM_10006detail6reduce28DeviceReduceSingleTileKernelINS2_10policy_hubIfj6AbsSumE10Policy1000EPfS8_jS5_ffN4cuda3std3__410__identityEEEvT0_T1_T2_T3_T4_T6_E12temp_storage;
	add.s32 	%r398, %r397, %r396;
	st.shared.f32 	[%r398+8], %f718;
$L__BB5_18:
	bar.sync 	0;
	setp.ne.s32 	%p96, %r1, 0;
	@%p96 bra 	$L__BB5_90;
	ld.shared.f32 	%f658, [_ZZN3cub18CUB_300001_SM_10006detail6reduce28DeviceReduceSingleTileKernelINS2_10policy_hubIfj6AbsSumE10Policy1000EPfS8_jS5_ffN4cuda3std3__410__identityEEEvT0_T1_T2_T3_T4_T6_E12temp_storage+12];
	abs.f32 	%f659, %f718;
	abs.f32 	%f660, %f658;
	add.f32 	%f661, %f659, %f660;
	ld.shared.f32 	%f662, [_ZZN3cub18CUB_300001_SM_10006detail6reduce28DeviceReduceSingleTileKernelINS2_10policy_hubIfj6AbsSumE10Policy1000EPfS8_jS5_ffN4cuda3std3__410__identityEEEvT0_T1_T2_T3_T4_T6_E12temp_storage+16];
	abs.f32 	%f663, %f661;
	abs.f32 	%f664, %f662;
	add.f32 	%f665, %f664, %f663;
	ld.shared.f32 	%f666, [_ZZN3cub18CUB_300001_SM_10006detail6reduce28DeviceReduceSingleTileKernelINS2_10policy_hubIfj6AbsSumE10Policy1000EPfS8_jS5_ffN4cuda3std3__410__identityEEEvT0_T1_T2_T3_T4_T6_E12temp_storage+20];
	abs.f32 	%f667, %f665;
	abs.f32 	%f668, %f666;
	add.f32 	%f669, %f668, %f667;
	ld.shared.f32 	%f670, [_ZZN3cub18CUB_300001_SM_10006detail6reduce28DeviceReduceSingleTileKernelINS2_10policy_hubIfj6AbsSumE10Policy1000EPfS8_jS5_ffN4cuda3std3__410__identityEEEvT0_T1_T2_T3_T4_T6_E12temp_storage+24];
	abs.f32 	%f671, %f669;
	abs.f32 	%f672, %f670;
	add.f32 	%f673, %f672, %f671;
	ld.shared.f32 	%f674, [_ZZN3cub18CUB_300001_SM_10006detail6reduce28DeviceReduceSingleTileKernelINS2_10policy_hubIfj6AbsSumE10Policy1000EPfS8_jS5_ffN4cuda3std3__410__identityEEEvT0_T1_T2_T3_T4_T6_E12temp_storage+28];
	abs.f32 	%f675, %f673;
	abs.f32 	%f676, %f674;
	add.f32 	%f677, %f676, %f675;
	ld.shared.f32 	%f678, [_ZZN3cub18CUB_300001_SM_10006detail6reduce28DeviceReduceSingleTileKernelINS2_10policy_hubIfj6AbsSumE10Policy1000EPfS8_jS5_ffN4cuda3std3__410__identityEEEvT0_T1_T2_T3_T4_T6_E12temp_storage+32];
	abs.f32 	%f679, %f677;
	abs.f32 	%f680, %f678;
	add.f32 	%f681, %f680, %f679;
	ld.shared.f32 	%f682, [_ZZN3cub18CUB_300001_SM_10006detail6reduce28DeviceReduceSingleTileKernelINS2_10policy_hubIfj6AbsSumE10Policy1000EPfS8_jS5_ffN4cuda3std3__410__identityEEEvT0_T1_T2_T3_T4_T6_E12temp_storage+36];
	abs.f32 	%f683, %f681;
	abs.f32 	%f684, %f682;
	add.f32 	%f718, %f684, %f683;
	bra.uni 	$L__BB5_90;
$L__BB5_20:
	// begin inline asm
	mov.u32 %r331, %laneid;
	// end inline asm
	and.b32  	%r357, %r1, 992;
	add.s32 	%r358, %r357, 32;
	setp.gt.u32 	%p74, %r358, %r78;
	not.b32 	%r359, %r357;
	add.s32 	%r360, %r78, %r359;
	selp.b32 	%r355, %r360, 31, %p74;
	mov.b32 	%r333, %f693;
	mov.b32 	%r334, 1;
	mov.b32 	%r356, -1;
	// begin inline asm
	shfl.sync.down.b32 %r332, %r333, %r334, %r355, %r356;
	// end inline asm
	setp.lt.s32 	%p75, %r331, %r355;
	mov.b32 	%f592, %r332;
	abs.f32 	%f593, %f693;
	abs.f32 	%f594, %f592;
	add.f32 	%f595, %f593, %f594;
	selp.f32 	%f596, %f595, %f693, %p75;
	mov.b32 	%r338, %f596;
	mov.b32 	%r339, 2;
	// begin inline asm
	shfl.sync.down.b32 %r337, %r338, %r339, %r355, %r356;
	// end inline asm
	add.s32 	%r361, %r331, 2;
	setp.gt.s32 	%p76, %r361, %r355;
	mov.b32 	%f597, %r337;
	abs.f32 	%f598, %f596;
	abs.f32 	%f599, %f597;
	add.f32 	%f600, %f599, %f598;
	selp.f32 	%f601, %f596, %f600, %p76;
	mov.b32 	%r343, %f601;
	mov.b32 	%r344, 4;
	// begin inline asm
	shfl.sync.down.b32 %r342, %r343, %r344, %r355, %r356;
	// end inline asm
	add.s32 	%r362, %r331, 4;
	setp.gt.s32 	%p77, %r362, %r355;
	mov.b32 	%f602, %r342;
	abs.f32 	%f603, %f601;
	abs.f32 	%f604, %f602;
	add.f32 	%f605, %f604, %f603;
	selp.f32 	%f606, %f601, %f605, %p77;
	mov.b32 	%r348, %f606;
	mov.b32 	%r349, 8;
	// begin inline asm
	shfl.sync.down.b32 %r347, %r348, %r349, %r355, %r356;
	// end inline asm
	add.s32 	%r363, %r331, 8;
	setp.gt.s32 	%p78, %r363, %r355;
	mov.b32 	%f607, %r347;
	abs.f32 	%f608, %f606;
	abs.f32 	%f609, %f607;
	add.f32 	%f610, %f609, %f608;
	selp.f32 	%f611, %f606, %f610, %p78;
	mov.b32 	%r353, %f611;
	mov.b32 	%r354, 16;
	// begin inline asm
	shfl.sync.down.b32 %r352, %r353, %r354, %r355, %r356;
	// end inline asm
	add.s32 	%r364, %r331, 16;
	setp.gt.s32 	%p79, %r364, %r355;
	mov.b32 	%f612, %r352;
	abs.f32 	%f613, %f611;
	abs.f32 	%f614, %f612;
	add.f32 	%f615, %f614, %f613;
	selp.f32 	%f718, %f611, %f615, %p79;
	setp.ne.s32 	%p80, %r331, 0;
	@%p80 bra 	$L__BB5_22;
	shr.u32 	%r365, %r1, 3;
	and.b32  	%r366, %r365, 124;
	mov.u32 	%r367, _ZZN3cub18CUB_300001_SM_10006detail6reduce28DeviceReduceSingleTileKernelINS2_10policy_hubIfj6AbsSumE10Policy1000EPfS8_jS5_ffN4cuda3std3__410__identityEEEvT0_T1_T2_T3_T4_T6_E12temp_storage;
	add.s32 	%r368, %r367, %r366;
	st.shared.f32 	[%r368+8], %f718;
$L__BB5_22:
	bar.sync 	0;
	setp.ne.s32 	%p81, %r1, 0;
	setp.lt.u32 	%p82, %r78, 33;
	or.pred  	%p83, %p81, %p82;
	@%p83 bra 	$L__BB5_90;
	ld.shared.f32 	%f616, [_ZZN3cub18CUB_300001_SM_10006detail6reduce28DeviceReduceSingleTileKernelINS2_10policy_hubIfj6AbsSumE10Policy1000EPfS8_jS5_ffN4cuda3std3__410__identityEEEvT0_T1_T2_T3_T4_T6_E12temp_storage+12];
	abs.f32 	%f617, %f718;
	abs.f32 	%f618, %f616;
	add.f32 	%f718, %f617, %f618;
	setp.lt.u32 	%p84, %r78, 65;
	@%p84 bra 	$L__BB5_90;
	ld.shared.f32 	%f619, [_ZZN3cub18CUB_300001_SM_10006detail6reduce28DeviceReduceSingleTileKernelINS2_10policy_hubIfj6AbsSumE10Policy1000EPfS8_jS5_ffN4cuda3std3__410__identityEEEvT0_T1_T2_T3_T4_T6_E12temp_storage+16];
	abs.f32 	%f620, %f718;
	abs.f32 	%f621, %f619;
	add.f32 	%f718, %f620, %f621;
	setp.lt.u32 	%p85, %r78, 97;
	@%p85 bra 	$L__BB5_90;
	ld.shared.f32 	%f622, [_ZZN3cub18CUB_300001_SM_10006detail6reduce28DeviceReduceSingleTileKernelINS2_10policy_hubIfj6AbsSumE10Policy1000EPfS8_jS5_ffN4cuda3std3__410__identityEEEvT0_T1_T2_T3_T4_T6_E12temp_storage+20];
	abs.f32 	%f623, %f718;
	abs.f32 	%f624, %f622;
	add.f32 	%f718, %f623, %f624;
	setp.lt.u32 	%p86, %r78, 129;
	@%p86 bra 	$L__BB5_90;
	ld.shared.f32 	%f625, [_ZZN3cub18CUB_300001_SM_10006detail6reduce28DeviceReduceSingleTileKernelINS2_10policy_hubIfj6AbsSumE10Policy1000EPfS8_jS5_ffN4cuda3std3__410__identityEEEvT0_T1_T2_T3_T4_T6_E12temp_storage+24];
	abs.f32 	%f626, %f718;
	abs.f32 	%f627, %f625;
	add.f32 	%f718, %f626, %f627;
	setp.lt.u32 	%p87, %r78, 161;
	@%p87 bra 	$L__BB5_90;
	ld.shared.f32 	%f628, [_ZZN3cub18CUB_300001_SM_10006detail6reduce28DeviceReduceSingleTileKernelINS2_10policy_hubIfj6AbsSumE10Policy1000EPfS8_jS5_ffN4cuda3std3__410__identityEEEvT0_T1_T2_T3_T4_T6_E12temp_storage+28];
	abs.f32 	%f629, %f718;
	abs.f32 	%f630, %f628;
	add.f32 	%f718, %f629, %f630;
	setp.lt.u32 	%p88, %r78, 193;
	@%p88 bra 	$L__BB5_90;
	ld.shared.f32 	%f631, [_ZZN3cub18CUB_300001_SM_10006detail6reduce28DeviceReduceSingleTileKernelINS2_10policy_hubIfj6AbsSumE10Policy1000EPfS8_jS5_ffN4cuda3std3__410__identityEEEvT0_T1_T2_T3_T4_T6_E12temp_storage+32];
	abs.f32 	%f632, %f718;
	abs.f32 	%f633, %f631;
	add.f32 	%f718, %f632, %f633;
	setp.lt.u32 	%p89, %r78, 225;
	@%p89 bra 	$L__BB5_90;
	ld.shared.f32 	%f634, [_ZZN3cub18CUB_300001_SM_10006detail6reduce28DeviceReduceSingleTileKernelINS2_10policy_hubIfj6AbsSumE10Policy1000EPfS8_jS5_ffN4cuda3std3__410__identityEEEvT0_T1_T2_T3_T4_T6_E12temp_storage+36];
	abs.f32 	%f635, %f718;
	abs.f32 	%f636, %f634;
	add.f32 	%f718, %f635, %f636;
	bra.uni 	$L__BB5_90;
$L__BB5_30:
	mov.u32 	%r15, %tid.x;
	shl.b32 	%r16, %r15, 2;
	mul.wide.u32 	%rd85, %r16, 4;
	add.s64 	%rd75, %rd15, %rd85;
	// begin inline asm
	ld.global.nc.v2.u64 {%rd73, %rd74}, [%rd75];
	// end inline asm
	mov.b64 	{%r240, %r241}, %rd74;
	mov.b64 	{%r242, %r243}, %rd73;
	mov.b32 	%f382, %r243;
	mov.b32 	%f383, %r242;
	mov.b32 	%f384, %r241;
	mov.b32 	%f385, %r240;
	add.s64 	%rd78, %rd75, 4096;
	// begin inline asm
	ld.global.nc.v2.u64 {%rd76, %rd77}, [%rd78];
	// end inline asm
	mov.b64 	{%r244, %r245}, %rd77;
	mov.b64 	{%r246, %r247}, %rd76;
	mov.b32 	%f386, %r247;
	mov.b32 	%f387, %r246;
	mov.b32 	%f388, %r245;
	mov.b32 	%f389, %r244;
	add.s64 	%rd81, %rd75, 8192;
	// begin inline asm
	ld.global.nc.v2.u64 {%rd79, %rd80}, [%rd81];
	// end inline asm
	mov.b64 	{%r248, %r249}, %rd80;
	mov.b64 	{%r250, %r251}, %rd79;
	mov.b32 	%f390, %r251;
	mov.b32 	%f391, %r250;
	mov.b32 	%f392, %r249;
	mov.b32 	%f393, %r248;
	add.s64 	%rd84, %rd75, 12288;
	// begin inline asm
	ld.global.nc.v2.u64 {%rd82, %rd83}, [%rd84];
	// end inline asm
	mov.b64 	{%r252, %r253}, %rd83;
	mov.b64 	{%r254, %r255}, %rd82;
	mov.b32 	%f394, %r255;
	mov.b32 	%f395, %r254;
	mov.b32 	%f396, %r253;
	mov.b32 	%f397, %r252;
	abs.f32 	%f398, %f383;
	abs.f32 	%f399, %f382;
	add.f32 	%f400, %f398, %f399;
	abs.f32 	%f401, %f400;
	abs.f32 	%f402, %f385;
	add.f32 	%f403, %f401, %f402;
	abs.f32 	%f404, %f403;
	abs.f32 	%f405, %f384;
	add.f32 	%f406, %f404, %f405;
	abs.f32 	%f407, %f406;
	abs.f32 	%f408, %f387;
	add.f32 	%f409, %f407, %f408;
	abs.f32 	%f410, %f409;
	abs.f32 	%f411, %f386;
	add.f32 	%f412, %f410, %f411;
	abs.f32 	%f413, %f412;
	abs.f32 	%f414, %f389;
	add.f32 	%f415, %f413, %f414;
	abs.f32 	%f416, %f415;
	abs.f32 	%f417, %f388;
	add.f32 	%f418, %f416, %f417;
	abs.f32 	%f419, %f418;
	abs.f32 	%f420, %f391;
	add.f32 	%f421, %f419, %f420;
	abs.f32 	%f422, %f421;
	abs.f32 	%f423, %f390;
	add.f32 	%f424, %f422, %f423;
	abs.f32 	%f425, %f424;
	abs.f32 	%f426, %f393;
	add.f32 	%f427, %f425, %f426;
	abs.f32 	%f428, %f427;
	abs.f32 	%f429, %f392;
	add.f32 	%f430, %f428, %f429;
	abs.f32 	%f431, %f430;
	abs.f32 	%f432, %f395;
	add.f32 	%f433, %f431, %f432;
	abs.f32 	%f434, %f433;
	abs.f32 	%f435, %f394;
	add.f32 	%f436, %f434, %f435;
	abs.f32 	%f437, %f436;
	abs.f32 	%f438, %f397;
	add.f32 	%f439, %f437, %f438;
	abs.f32 	%f440, %f439;
	abs.f32 	%f441, %f396;
	add.f32 	%f701, %f440, %f441;
	add.s32 	%r17, %r78, -4096;
	setp.lt.u32 	%p51, %r17, 4096;
	mov.b32 	%r407, 4096;
	@%p51 bra 	$L__BB5_34;
	mov.b32 	%r407, 4096;
$L__BB5_32:
	add.s32 	%r257, %r407, %r16;
	mul.wide.u32 	%rd98, %r257, 4;
	add.s64 	%rd88, %rd15, %rd98;
	// begin inline asm
	ld.global.nc.v2.u64 {%rd86, %rd87}, [%rd88];
	// end inline asm
	mov.b64 	{%r258, %r259}, %rd87;
	mov.b64 	{%r260, %r261}, %rd86;
	mov.b32 	%f442, %r261;
	mov.b32 	%f443, %r260;
	mov.b32 	%f444, %r259;
	mov.b32 	%f445, %r258;
	add.s64 	%rd91, %rd88, 4096;
	// begin inline asm
	ld.global.nc.v2.u64 {%rd89, %rd90}, [%rd91];
	// end inline asm
	mov.b64 	{%r262, %r263}, %rd90;
	mov.b64 	{%r264, %r265}, %rd89;
	mov.b32 	%f446, %r265;
	mov.b32 	%f447, %r264;
	mov.b32 	%f448, %r263;
	mov.b32 	%f449, %r262;
	add.s64 	%rd94, %rd88, 8192;
	// begin inline asm
	ld.global.nc.v2.u64 {%rd92, %rd93}, [%rd94];
	// end inline asm
	mov.b64 	{%r266, %r267}, %rd93;
	mov.b64 	{%r268, %r269}, %rd92;
	mov.b32 	%f450, %r269;
	mov.b32 	%f451, %r268;
	mov.b32 	%f452, %r267;
	mov.b32 	%f453, %r266;
	add.s64 	%rd97, %rd88, 12288;
	// begin inline asm
	ld.global.nc.v2.u64 {%rd95, %rd96}, [%rd97];
	// end inline asm
	mov.b64 	{%r270, %r271}, %rd96;
	mov.b64 	{%r272, %r273}, %rd95;
	mov.b32 	%f454, %r273;
	mov.b32 	%f455, %r272;
	mov.b32 	%f456, %r271;
	mov.b32 	%f457, %r270;
	abs.f32 	%f458, %f701;
	abs.f32 	%f459, %f443;
	add.f32 	%f460, %f458, %f459;
	abs.f32 	%f461, %f460;
	abs.f32 	%f462, %f442;
	add.f32 	%f463, %f461, %f462;
	abs.f32 	%f464, %f463;
	abs.f32 	%f465, %f445;
	add.f32 	%f466, %f464, %f465;
	abs.f32 	%f467, %f466;
	abs.f32 	%f468, %f444;
	add.f32 	%f469, %f467, %f468;
	abs.f32 	%f470, %f469;
	abs.f32 	%f471, %f447;
	add.f32 	%f472, %f470, %f471;
	abs.f32 	%f473, %f472;
	abs.f32 	%f474, %f446;
	add.f32 	%f475, %f473, %f474;
	abs.f32 	%f476, %f475;
	abs.f32 	%f477, %f449;
	add.f32 	%f478, %f476, %f477;
	abs.f32 	%f479, %f478;
	abs.f32 	%f480, %f448;
	add.f32 	%f481, %f479, %f480;
	abs.f32 	%f482, %f481;
	abs.f32 	%f483, %f451;
	add.f32 	%f484, %f482, %f483;
	abs.f32 	%f485, %f484;
	abs.f32 	%f486, %f450;
	add.f32 	%f487, %f485, %f486;
	abs.f32 	%f488, %f487;
	abs.f32 	%f489, %f453;
	add.f32 	%f490, %f488, %f489;
	abs.f32 	%f491, %f490;
	abs.f32 	%f492, %f452;
	add.f32 	%f493, %f491, %f492;
	abs.f32 	%f494, %f493;
	abs.f32 	%f495, %f455;
	add.f32 	%f496, %f494, %f495;
	abs.f32 	%f497, %f496;
	abs.f32 	%f498, %f454;
	add.f32 	%f499, %f497, %f498;
	abs.f32 	%f500, %f499;
	abs.f32 	%f501, %f457;
	add.f32 	%f502, %f500, %f501;
	abs.f32 	%f503, %f502;
	abs.f32 	%f504, %f456;
	add.f32 	%f701, %f503, %f504;
	sub.s32 	%r274, %r78, %r407;
	setp.lt.u32 	%p52, %r274, 4096;
	@%p52 bra 	$L__BB5_42;
	add.s32 	%r407, %r407, 4096;
	setp.le.u32 	%p53, %r407, %r17;
	@%p53 bra 	$L__BB5_32;
$L__BB5_34:
	setp.le.u32 	%p54, %r78, %r407;
	@%p54 bra 	$L__BB5_42;
	sub.s32 	%r21, %r78, %r407;
	setp.ge.s32 	%p55, %r15, %r21;
	@%p55 bra 	$L__BB5_42;
	not.b32 	%r275, %r15;
	add.s32 	%r276, %r78, %r275;
	sub.s32 	%r22, %r276, %r407;
	and.b32  	%r277, %r22, 768;
	setp.eq.s32 	%p56, %r277, 768;
	mov.u32 	%r411, %r15;
	@%p56 bra 	$L__BB5_39;
	add.s32 	%r409, %r15, %r407;
	shr.u32 	%r278, %r22, 8;
	add.s32 	%r279, %r278, 1;
	and.b32  	%r280, %r279, 3;
	neg.s32 	%r408, %r280;
	mov.u32 	%r411, %r15;
$L__BB5_38:
	.pragma "nounroll";
	mul.wide.u32 	%rd100, %r409, 4;
	add.s64 	%rd99, %rd15, %rd100;
	// begin inline asm
	ld.global.nc.u32 %r281, [%rd99];
	// end inline asm
	mov.b32 	%f506, %r281;
	abs.f32 	%f507, %f701;
	abs.f32 	%f508, %f506;
	add.f32 	%f701, %f507, %f508;
	add.s32 	%r411, %r411, 256;
	add.s32 	%r409, %r409, 256;
	add.s32 	%r408, %r408, 1;
	setp.ne.s32 	%p57, %r408, 0;
	@%p57 bra 	$L__BB5_38;
$L__BB5_39:
	setp.lt.u32 	%p58, %r22, 768;
	@%p58 bra 	$L__BB5_42;
	add.s32 	%r413, %r411, 512;
	add.s32 	%r412, %r411, %r407;
$L__BB5_41:
	mul.wide.u32 	%rd105, %r412, 4;
	add.s64 	%rd101, %rd15, %rd105;
	// begin inline asm
	ld.global.nc.u32 %r282, [%rd101];
	// end inline asm
	mov.b32 	%f509, %r282;
	abs.f32 	%f510, %f701;
	abs.f32 	%f511, %f509;
	add.f32 	%f512, %f510, %f511;
	add.s32 	%r286, %r412, 256;
	mul.wide.u32 	%rd106, %r286, 4;
	add.s64 	%rd102, %rd15, %rd106;
	// begin inline asm
	ld.global.nc.u32 %r283, [%rd102];
	// end inline asm
	mov.b32 	%f513, %r283;
	abs.f32 	%f514, %f512;
	abs.f32 	%f515, %f513;
	add.f32 	%f516, %f514, %f515;
	add.s32 	%r287, %r412, 512;
	mul.wide.u32 	%rd107, %r287, 4;
	add.s64 	%rd103, %rd15, %rd107;
	// begin inline asm
	ld.global.nc.u32 %r284, [%rd103];
	// end inline asm
	mov.b32 	%f517, %r284;
	abs.f32 	%f518, %f516;
	abs.f32 	%f519, %f517;
	add.f32 	%f520, %f518, %f519;
	add.s32 	%r288, %r412, 768;
	mul.wide.u32 	%rd108, %r288, 4;
	add.s64 	%rd104, %rd15, %rd108;
	// begin inline asm
	ld.global.nc.u32 %r285, [%rd104];
	// end inline asm
	mov.b32 	%f521, %r285;
	abs.f32 	%f522, %f520;
	abs.f32 	%f523, %f521;
	add.f32 	%f701, %f522, %f523;
	add.s32 	%r36, %r413, 1024;
	add.s32 	%r289, %r413, 512;
	add.s32 	%r412, %r412, 1024;
	setp.lt.s32 	%p59, %r289, %r21;
	mov.u32 	%r413, %r36;
	@%p59 bra 	$L__BB5_41;
$L__BB5_42:
	// begin inline asm
	mov.u32 %r290, %laneid;
	// end inline asm
	mov.b32 	%r292, %f701;
	mov.b32 	%r293, 1;
	mov.b32 	%r314, 31;
	mov.b32 	%r315, -1;
	// begin inline asm
	shfl.sync.down.b32 %r291, %r292, %r293, %r314, %r315;
	// end inline asm
	setp.gt.s32 	%p60, %r290, 30;
	mov.b32 	%f524, %r291;
	abs.f32 	%f525, %f701;
	abs.f32 	%f526, %f524;
	add.f32 	%f527, %f525, %f526;
	selp.f32 	%f528, %f701, %f527, %p60;
	mov.b32 	%r297, %f528;
	mov.b32 	%r298, 2;
	// begin inline asm
	shfl.sync.down.b32 %r296, %r297, %r298, %r314, %r315;
	// end inline asm
	setp.gt.s32 	%p61, %r290, 29;
	mov.b32 	%f529, %r296;
	abs.f32 	%f530, %f528;
	abs.f32 	%f531, %f529;
	add.f32 	%f532, %f531, %f530;
	selp.f32 	%f533, %f528, %f532, %p61;
	mov.b32 	%r302, %f533;
	mov.b32 	%r303, 4;
	// begin inline asm
	shfl.sync.down.b32 %r301, %r302, %r303, %r314, %r315;
	// end inline asm
	setp.gt.s32 	%p62, %r290, 27;
	mov.b32 	%f534, %r301;
	abs.f32 	%f535, %f533;
	abs.f32 	%f536, %f534;
	add.f32 	%f537, %f536, %f535;
	selp.f32 	%f538, %f533, %f537, %p62;
	mov.b32 	%r307, %f538;
	mov.b32 	%r308, 8;
	// begin inline asm
	shfl.sync.down.b32 %r306, %r307, %r308, %r314, %r315;
	// end inline asm
	setp.gt.s32 	%p63, %r290, 23;
	mov.b32 	%f539, %r306;
	abs.f32 	%f540, %f538;
	abs.f32 	%f541, %f539;
	add.f32 	%f34, %f541, %f540;
	selp.f32 	%f718, %f538, %f34, %p63;
	mov.b32 	%r312, %f718;
	mov.b32 	%r313, 16;
	// begin inline asm
	shfl.sync.down.b32 %r311, %r312, %r313, %r314, %r315;
	// end inline asm
	setp.gt.s32 	%p64, %r290, 15;
	@%p64 bra 	$L__BB5_45;
	mov.b32 	%f542, %r311;
	abs.f32 	%f543, %f34;
	abs.f32 	%f544, %f542;
	add.f32 	%f718, %f544, %f543;
	setp.ne.s32 	%p65, %r290, 0;
	@%p65 bra 	$L__BB5_45;
	shr.u32 	%r316, %r15, 3;
	and.b32  	%r317, %r316, 124;
	mov.u32 	%r318, _ZZN3cub18CUB_300001_SM_10006detail6reduce28DeviceReduceSingleTileKernelINS2_10policy_hubIfj6AbsSumE10Policy1000EPfS8_jS5_ffN4cuda3std3__410__identityEEEvT0_T1_T2_T3_T4_T6_E12temp_storage;
	add.s32 	%r319, %r318, %r317;
	st.shared.f32 	[%r319+8], %f718;
$L__BB5_45:
	bar.sync 	0;
	setp.ne.s32 	%p66, %r15, 0;
	@%p66 bra 	$L__BB5_90;
	ld.shared.f32 	%f545, [_ZZN3cub18CUB_300001_SM_10006detail6reduce28DeviceReduceSingleTileKernelINS2_10policy_hubIfj6AbsSumE10Policy1000EPfS8_jS5_ffN4cuda3std3__410__identityEEEvT0_T1_T2_T3_T4_T6_E12temp_storage+12];
	abs.f32 	%f546, %f718;
	abs.f32 	%f547, %f545;
	add.f32 	%f548, %f546, %f547;
	ld.shared.f32 	%f549, [_ZZN3cub18CUB_300001_SM_10006detail6reduce28DeviceReduceSingleTileKernelINS2_10policy_hubIfj6AbsSumE10Policy1000EPfS8_jS5_ffN4cuda3std3__410__identityEEEvT0_T1_T2_T3_T4_T6_E12temp_storage+16];
	abs.f32 	%f550, %f548;
	abs.f32 	%f551, %f549;
	add.f32 	%f552, %f551, %f550;
	ld.shared.f32 	%f553, [_ZZN3cub18CUB_300001_SM_10006detail6reduce28DeviceReduceSingleTileKernelINS2_10policy_hubIfj6AbsSumE10Policy1000EPfS8_jS5_ffN4cuda3std3__410__identityEEEvT0_T1_T2_T3_T4_T6_E12temp_storage+20];
	abs.f32 	%f554, %f552;
	abs.f32 	%f555, %f553;
	add.f32 	%f556, %f555, %f554;
	ld.shared.f32 	%f557, [_ZZN3cub18CUB_300001_SM_10006detail6reduce28DeviceReduceSingleTileKernelINS2_10policy_hubIfj6AbsSumE10Policy1000EPfS8_jS5_ffN4cuda3std3__410__identityEEEvT0_T1_T2_T3_T4_T6_E12temp_storage+24];
	abs.f32 	%f558, %f556;
	abs.f32 	%f559, %f557;
	add.f32 	%f560, %f559, %f558;
	ld.shared.f32 	%f561, [_ZZN3cub18CUB_300001_SM_10006detail6reduce28DeviceReduceSingleTileKernelINS2_10policy_hubIfj6AbsSumE10Policy1000EPfS8_jS5_ffN4cuda3std3__410__identityEEEvT0_T1_T2_T3_T4_T6_E12temp_storage+28];
	abs.f32 	%f562, %f560;
	abs.f32 	%f563, %f561;
	add.f32 	%f564, %f563, %f562;
	ld.shared.f32 	%f565, [_ZZN3cub18CUB_300001_SM_10006detail6reduce28DeviceReduceSingleTileKernelINS2_10policy_hubIfj6AbsSumE10Policy1000EPfS8_jS5_ffN4cuda3std3__410__identityEEEvT0_T1_T2_T3_T4_T6_E12temp_storage+32];
	abs.f32 	%f566, %f564;
	abs.f32 	%f567, %f565;
	add.f32 	%f568, %f567, %f566;
	ld.shared.f32 	%f569, [_ZZN3cub18CUB_300001_SM_10006detail6reduce28DeviceReduceSingleTileKernelINS2_10policy_hubIfj6AbsSumE10Policy1000EPfS8_jS5_ffN4cuda3std3__410__identityEEEvT0_T1_T2_T3_T4_T6_E12temp_storage+36];
	abs.f32 	%f570, %f568;
	abs.f32 	%f571, %f569;
	add.f32 	%f718, %f571, %f570;
	bra.uni 	$L__BB5_90;
$L__BB5_47:
	setp.gt.u32 	%p3, %r78, 4095;
	@%p3 bra 	$L__BB5_73;
	mov.u32 	%r40, %tid.x;
	setp.ge.u32 	%p20, %r40, %r78;
	mov.f32 	%f708, 0f00000000;
	mov.u32 	%r417, %r40;
	@%p20 bra 	$L__BB5_50;
	mul.wide.u32 	%rd65, %r40, 4;
	add.s64 	%rd64, %rd15, %rd65;
	// begin inline asm
	ld.global.nc.u32 %r160, [%rd64];
	// end inline asm
	mov.b32 	%f708, %r160;
	add.s32 	%r417, %r40, 256;
$L__BB5_50:
	setp.ge.u32 	%p21, %r417, %r78;
	@%p21 bra 	$L__BB5_57;
	not.b32 	%r161, %r417;
	add.s32 	%r43, %r78, %r161;
	and.b32  	%r162, %r43, 768;
	setp.eq.s32 	%p22, %r162, 768;
	@%p22 bra 	$L__BB5_54;
	mul.wide.u32 	%rd66, %r417, 4;
	add.s64 	%rd120, %rd15, %rd66;
	shr.u32 	%r163, %r43, 8;
	add.s32 	%r164, %r163, 1;
	and.b32  	%r165, %r164, 3;
	neg.s32 	%r415, %r165;
$L__BB5_53:
	.pragma "nounroll";
	// begin inline asm
	ld.global.nc.u32 %r166, [%rd120];
	// end inline asm
	mov.b32 	%f271, %r166;
	abs.f32 	%f272, %f708;
	abs.f32 	%f273, %f271;
	add.f32 	%f708, %f272, %f273;
	add.s32 	%r417, %r417, 256;
	add.s64 	%rd120, %rd120, 1024;
	add.s32 	%r415, %r415, 1;
	setp.ne.s32 	%p23, %r415, 0;
	@%p23 bra 	$L__BB5_53;
$L__BB5_54:
	setp.lt.u32 	%p24, %r43, 768;
	@%p24 bra 	$L__BB5_57;
	mul.wide.u32 	%rd68, %r417, 4;
	add.s64 	%rd121, %rd15, %rd68;
$L__BB5_56:
	// begin inline asm
	ld.global.nc.u32 %r167, [%rd121];
	// end inline asm
	mov.b32 	%f274, %r167;
	abs.f32 	%f275, %f708;
	abs.f32 	%f276, %f274;
	add.f32 	%f277, %f275, %f276;
	add.s64 	%rd70, %rd121, 1024;
	// begin inline asm
	ld.global.nc.u32 %r168, [%rd70];
	// end inline asm
	mov.b32 	%f278, %r168;
	abs.f32 	%f279, %f277;
	abs.f32 	%f280, %f278;
	add.f32 	%f281, %f279, %f280;
	add.s64 	%rd71, %rd121, 2048;
	// begin inline asm
	ld.global.nc.u32 %r169, [%rd71];
	// end inline asm
	mov.b32 	%f282, %r169;
	abs.f32 	%f283, %f281;
	abs.f32 	%f284, %f282;
	add.f32 	%f285, %f283, %f284;
	add.s64 	%rd72, %rd121, 3072;
	// begin inline asm
	ld.global.nc.u32 %r170, [%rd72];
	// end inline asm
	mov.b32 	%f286, %r170;
	abs.f32 	%f287, %f285;
	abs.f32 	%f288, %f286;
	add.f32 	%f708, %f287, %f288;
	add.s32 	%r417, %r417, 1024;
	add.s64 	%rd121, %rd121, 4096;
	setp.lt.s32 	%p25, %r417, %r78;
	@%p25 bra 	$L__BB5_56;
$L__BB5_57:
	setp.lt.u32 	%p26, %r78, 256;
	@%p26 bra 	$L__BB5_63;
	// begin inline asm
	mov.u32 %r209, %laneid;
	// end inline asm
	mov.b32 	%r211, %f708;
	mov.b32 	%r212, 1;
	mov.b32 	%r233, 31;
	mov.b32 	%r234, -1;
	// begin inline asm
	shfl.sync.down.b32 %r210, %r211, %r212, %r233, %r234;
	// end inline asm
	setp.gt.s32 	%p43, %r209, 30;
	mov.b32 	%f334, %r210;
	abs.f32 	%f335, %f708;
	abs.f32 	%f336, %f334;
	add.f32 	%f337, %f335, %f336;
	selp.f32 	%f338, %f708, %f337, %p43;
	mov.b32 	%r216, %f338;
	mov.b32 	%r217, 2;
	// begin inline asm
	shfl.sync.down.b32 %r215, %r216, %r217, %r233, %r234;
	// end inline asm
	setp.gt.s32 	%p44, %r209, 29;
	mov.b32 	%f339, %r215;
	abs.f32 	%f340, %f338;
	abs.f32 	%f341, %f339;
	add.f32 	%f342, %f341, %f340;
	selp.f32 	%f343, %f338, %f342, %p44;
	mov.b32 	%r221, %f343;
	mov.b32 	%r222, 4;
	// begin inline asm
	shfl.sync.down.b32 %r220, %r221, %r222, %r233, %r234;
	// end inline asm
	setp.gt.s32 	%p45, %r209, 27;
	mov.b32 	%f344, %r220;
	abs.f32 	%f345, %f343;
	abs.f32 	%f346, %f344;
	add.f32 	%f347, %f346, %f345;
	selp.f32 	%f348, %f343, %f347, %p45;
	mov.b32 	%r226, %f348;
	mov.b32 	%r227, 8;
	// begin inline asm
	shfl.sync.down.b32 %r225, %r226, %r227, %r233, %r234;
	// end inline asm
	setp.gt.s32 	%p46, %r209, 23;
	mov.b32 	%f349, %r225;
	abs.f32 	%f350, %f348;
	abs.f32 	%f351, %f349;
	add.f32 	%f48, %f351, %f350;
	selp.f32 	%f718, %f348, %f48, %p46;
	mov.b32 	%r231, %f718;
	mov.b32 	%r232, 16;
	// begin inline asm
	shfl.sync.down.b32 %r230, %r231, %r232, %r233, %r234;
	// end inline asm
	setp.gt.s32 	%p47, %r209, 15;
	@%p47 bra 	$L__BB5_61;
	mov.b32 	%f352, %r230;
	abs.f32 	%f353, %f48;
	abs.f32 	%f354, %f352;
	add.f32 	%f718, %f354, %f353;
	setp.ne.s32 	%p48, %r209, 0;
	@%p48 bra 	$L__BB5_61;
	shr.u32 	%r235, %r40, 3;
	and.b32  	%r236, %r235, 124;
	mov.u32 	%r237, _ZZN3cub18CUB_300001_SM_10006detail6reduce28DeviceReduceSingleTileKernelINS2_10policy_hubIfj6AbsSumE10Policy1000EPfS8_jS5_ffN4cuda3std3__410__identityEEEvT0_T1_T2_T3_T4_T6_E12temp_storage;
	add.s32 	%r238, %r237, %r236;
	st.shared.f32 	[%r238+8], %f718;
$L__BB5_61:
	bar.sync 	0;
	setp.ne.s32 	%p49, %r40, 0;
	@%p49 bra 	$L__BB5_90;
	ld.shared.f32 	%f355, [_ZZN3cub18CUB_300001_SM_10006detail6reduce28DeviceReduceSingleTileKernelINS2_10policy_hubIfj6AbsSumE10Policy1000EPfS8_jS5_ffN4cuda3std3__410__identityEEEvT0_T1_T2_T3_T4_T6_E12temp_storage+12];
	abs.f32 	%f356, %f718;
	abs.f32 	%f357, %f355;
	add.f32 	%f358, %f356, %f357;
	ld.shared.f32 	%f359, [_ZZN3cub18CUB_300001_SM_10006detail6reduce28DeviceReduceSingleTileKernelINS2_10policy_hubIfj6AbsSumE10Policy1000EPfS8_jS5_ffN4cuda3std3__410__identityEEEvT0_T1_T2_T3_T4_T6_E12temp_storage+16];
	abs.f32 	%f360, %f358;
	abs.f32 	%f361, %f359;
	add.f32 	%f362, %f361, %f360;
	ld.shared.f32 	%f363, [_ZZN3cub18CUB_300001_SM_10006detail6reduce28DeviceReduceSingleTileKernelINS2_10policy_hubIfj6AbsSumE10Policy1000EPfS8_jS5_ffN4cuda3std3__410__identityEEEvT0_T1_T2_T3_T4_T6_E12temp_storage+20];
	abs.f32 	%f364, %f362;
	abs.f32 	%f365, %f363;
	add.f32 	%f366, %f365, %f364;
	ld.shared.f32 	%f367, [_ZZN3cub18CUB_300001_SM_10006detail6reduce28DeviceReduceSingleTileKernelINS2_10policy_hubIfj6AbsSumE10Policy1000EPfS8_jS5_ffN4cuda3std3__410__identityEEEvT0_T1_T2_T3_T4_T6_E12temp_storage+24];
	abs.f32 	%f368, %f366;
	abs.f32 	%f369, %f367;
	add.f32 	%f370, %f369, %f368;
	ld.shared.f32 	%f371, [_ZZN3cub18CUB_300001_SM_10006detail6reduce28DeviceReduceSingleTileKernelINS2_10policy_hubIfj6AbsSumE10Policy1000EPfS8_jS5_ffN4cuda3std3__410__identityEEEvT0_T1_T2_T3_T4_T6_E12temp_storage+28];
	abs.f32 	%f372, %f370;
	abs.f32 	%f373, %f371;
	add.f32 	%f374, %f373, %f372;
	ld.shared.f32 	%f375, [_ZZN3cub18CUB_300001_SM_10006detail6reduce28DeviceReduceSingleTileKernelINS2_10policy_hubIfj6AbsSumE10Policy1000EPfS8_jS5_ffN4cuda3std3__410__identityEEEvT0_T1_T2_T3_T4_T6_E12temp_storage+32];
	abs.f32 	%f376, %f374;
	abs.f32 	%f377, %f375;
	add.f32 	%f378, %f377, %f376;
	ld.shared.f32 	%f379, [_ZZN3cub18CUB_300001_SM_10006detail6reduce28DeviceReduceSingleTileKernelINS2_10policy_hubIfj6AbsSumE10Policy1000EPfS8_jS5_ffN4cuda3std3__410__identityEEEvT0_T1_T2_T3_T4_T6_E12temp_storage+36];
	abs.f32 	%f380, %f378;
	abs.f32 	%f381, %f379;
	add.f32 	%f718, %f381, %f380;
	bra.uni 	$L__BB5_90;
$L__BB5_63:
	// begin inline asm
	mov.u32 %r171, %laneid;
	// end inline asm
	and.b32  	%r197, %r40, 992;
	add.s32 	%r198, %r197, 32;
	setp.gt.u32 	%p27, %r198, %r78;
	not.b32 	%r199, %r197;
	add.s32 	%r200, %r78, %r199;
	selp.b32 	%r195, %r200, 31, %p27;
	mov.b32 	%r173, %f708;
	mov.b32 	%r174, 1;
	mov.b32 	%r196, -1;
	// begin inline asm
	shfl.sync.down.b32 %r172, %r173, %r174, %r195, %r196;
	// end inline asm
	setp.lt.s32 	%p28, %r171, %r195;
	mov.b32 	%f289, %r172;
	abs.f32 	%f290, %f708;
	abs.f32 	%f291, %f289;
	add.f32 	%f292, %f290, %f291;
	selp.f32 	%f293, %f292, %f708, %p28;
	mov.b32 	%r178, %f293;
	mov.b32 	%r179, 2;
	// begin inline asm
	shfl.sync.down.b32 %r177, %r178, %r179, %r195, %r196;
	// end inline asm
	add.s32 	%r201, %r171, 2;
	setp.gt.s32 	%p29, %r201, %r195;
	mov.b32 	%f294, %r177;
	abs.f32 	%f295, %f293;
	abs.f32 	%f296, %f294;
	add.f32 	%f297, %f296, %f295;
	selp.f32 	%f298, %f293, %f297, %p29;
	mov.b32 	%r183, %f298;
	mov.b32 	%r184, 4;
	// begin inline asm
	shfl.sync.down.b32 %r182, %r183, %r184, %r195, %r196;
	// end inline asm
	add.s32 	%r202, %r171, 4;
	setp.gt.s32 	%p30, %r202, %r195;
	mov.b32 	%f299, %r182;
	abs.f32 	%f300, %f298;
	abs.f32 	%f301, %f299;
	add.f32 	%f302, %f301, %f300;
	selp.f32 	%f303, %f298, %f302, %p30;
	mov.b32 	%r188, %f303;
	mov.b32 	%r189, 8;
	// begin inline asm
	shfl.sync.down.b32 %r187, %r188, %r189, %r195, %r196;
	// end inline asm
	add.s32 	%r203, %r171, 8;
	setp.gt.s32 	%p31, %r203, %r195;
	mov.b32 	%f304, %r187;
	abs.f32 	%f305, %f303;
	abs.f32 	%f306, %f304;
	add.f32 	%f307, %f306, %f305;
	selp.f32 	%f308, %f303, %f307, %p31;
	mov.b32 	%r193, %f308;
	mov.b32 	%r194, 16;
	// begin inline asm
	shfl.sync.down.b32 %r192, %r193, %r194, %r195, %r196;
	// end inline asm
	add.s32 	%r204, %r171, 16;
	setp.gt.s32 	%p32, %r204, %r195;
	mov.b32 	%f309, %r192;
	abs.f32 	%f310, %f308;
	abs.f32 	%f311, %f309;
	add.f32 	%f312, %f311, %f310;
	selp.f32 	%f718, %f308, %f312, %p32;
	setp.ne.s32 	%p33, %r171, 0;
	@%p33 bra 	$L__BB5_65;
	shr.u32 	%r205, %r40, 3;
	and.b32  	%r206, %r205, 124;
	mov.u32 	%r207, _ZZN3cub18CUB_300001_SM_10006detail6reduce28DeviceReduceSingleTileKernelINS2_10policy_hubIfj6AbsSumE10Policy1000EPfS8_jS5_ffN4cuda3std3__410__identityEEEvT0_T1_T2_T3_T4_T6_E12temp_storage;
	add.s32 	%r208, %r207, %r206;
	st.shared.f32 	[%r208+8], %f718;
$L__BB5_65:
	bar.sync 	0;
	setp.ne.s32 	%p34, %r40, 0;
	setp.lt.u32 	%p35, %r78, 33;
	or.pred  	%p36, %p34, %p35;
	@%p36 bra 	$L__BB5_90;
	ld.shared.f32 	%f313, [_ZZN3cub18CUB_300001_SM_10006detail6reduce28DeviceReduceSingleTileKernelINS2_10policy_hubIfj6AbsSumE10Policy1000EPfS8_jS5_ffN4cuda3std3__410__identityEEEvT0_T1_T2_T3_T4_T6_E12temp_storage+12];
	abs.f32 	%f314, %f718;
	abs.f32 	%f315, %f313;
	add.f32 	%f718, %f314, %f315;
	setp.lt.u32 	%p37, %r78, 65;
	@%p37 bra 	$L__BB5_90;
	ld.shared.f32 	%f316, [_ZZN3cub18CUB_300001_SM_10006detail6reduce28DeviceReduceSingleTileKernelINS2_10policy_hubIfj6AbsSumE10Policy1000EPfS8_jS5_ffN4cuda3std3__410__identityEEEvT0_T1_T2_T3_T4_T6_E12temp_storage+16];
	abs.f32 	%f317, %f718;
	abs.f32 	%f318, %f316;
	add.f32 	%f718, %f317, %f318;
	setp.lt.u32 	%p38, %r78, 97;
	@%p38 bra 	$L__BB5_90;
	ld.shared.f32 	%f319, [_ZZN3cub18CUB_300001_SM_10006detail6reduce28DeviceReduceSingleTileKernelINS2_10policy_hubIfj6AbsSumE10Policy1000EPfS8_jS5_ffN4cuda3std3__410__identityEEEvT0_T1_T2_T3_T4_T6_E12temp_storage+20];
	abs.f32 	%f320, %f718;
	abs.f32 	%f321, %f319;
	add.f32 	%f718, %f320, %f321;
	setp.lt.u32 	%p39, %r78, 129;
	@%p39 bra 	$L__BB5_90;
	ld.shared.f32 	%f322, [_ZZN3cub18CUB_300001_SM_10006detail6reduce28DeviceReduceSingleTileKernelINS2_10policy_hubIfj6AbsSumE10Policy1000EPfS8_jS5_ffN4cuda3std3__410__identityEEEvT0_T1_T2_T3_T4_T6_E12temp_storage+24];
	abs.f32 	%f323, %f718;
	abs.f32 	%f324, %f322;
	add.f32 	%f718, %f323, %f324;
	setp.lt.u32 	%p40, %r78, 161;
	@%p40 bra 	$L__BB5_90;
	ld.shared.f32 	%f325, [_ZZN3cub18CUB_300001_SM_10006detail6reduce28DeviceReduceSingleTileKernelINS2_10policy_hubIfj6AbsSumE10Policy1000EPfS8_jS5_ffN4cuda3std3__410__identityEEEvT0_T1_T2_T3_T4_T6_E12temp_storage+28];
	abs.f32 	%f326, %f718;
	abs.f32 	%f327, %f325;
	add.f32 	%f718, %f326, %f327;
	setp.lt.u32 	%p41, %r78, 193;
	@%p41 bra 	$L__BB5_90;
	ld.shared.f32 	%f328, [_ZZN3cub18CUB_300001_SM_10006detail6reduce28DeviceReduceSingleTileKernelINS2_10policy_hubIfj6AbsSumE10Policy1000EPfS8_jS5_ffN4cuda3std3__410__identityEEEvT0_T1_T2_T3_T4_T6_E12temp_storage+32];
	abs.f32 	%f329, %f718;
	abs.f32 	%f330, %f328;
	add.f32 	%f718, %f329, %f330;
	setp.lt.u32 	%p42, %r78, 225;
	@%p42 bra 	$L__BB5_90;
	ld.shared.f32 	%f331, [_ZZN3cub18CUB_300001_SM_10006detail6reduce28DeviceReduceSingleTileKernelINS2_10policy_hubIfj6AbsSumE10Policy1000EPfS8_jS5_ffN4cuda3std3__410__identityEEEvT0_T1_T2_T3_T4_T6_E12temp_storage+36];
	abs.f32 	%f332, %f718;
	abs.f32 	%f333, %f331;
	add.f32 	%f718, %f332, %f333;
	bra.uni 	$L__BB5_90;
$L__BB5_73:
	mov.u32 	%r54, %tid.x;
	mul.wide.u32 	%rd34, %r54, 4;
	add.s64 	%rd18, %rd15, %rd34;
	// begin inline asm
	ld.global.nc.u32 %r79, [%rd18];
	// end inline asm
	mov.b32 	%f79, %r79;
	add.s64 	%rd19, %rd18, 1024;
	// begin inline asm
	ld.global.nc.u32 %r80, [%rd19];
	// end inline asm
	mov.b32 	%f80, %r80;
	add.s64 	%rd20, %rd18, 2048;
	// begin inline asm
	ld.global.nc.u32 %r81, [%rd20];
	// end inline asm
	mov.b32 	%f81, %r81;
	add.s64 	%rd21, %rd18, 3072;
	// begin inline asm
	ld.global.nc.u32 %r82, [%rd21];
	// end inline asm
	mov.b32 	%f82, %r82;
	add.s64 	%rd22, %rd18, 4096;
	// begin inline asm
	ld.global.nc.u32 %r83, [%rd22];
	// end inline asm
	mov.b32 	%f83, %r83;
	add.s64 	%rd23, %rd18, 5120;
	// begin inline asm
	ld.global.nc.u32 %r84, [%rd23];
	// end inline asm
	mov.b32 	%f84, %r84;
	add.s64 	%rd24, %rd18, 6144;
	// begin inline asm
	ld.global.nc.u32 %r85, [%rd24];
	// end inline asm
	mov.b32 	%f85, %r85;
	add.s64 	%rd25, %rd18, 7168;
	// begin inline asm
	ld.global.nc.u32 %r86, [%rd25];
	// end inline asm
	mov.b32 	%f86, %r86;
	add.s64 	%rd26, %rd18, 8192;
	// begin inline asm
	ld.global.nc.u32 %r87, [%rd26];
	// end inline asm
	mov.b32 	%f87, %r87;
	add.s64 	%rd27, %rd18, 9216;
	// begin inline asm
	ld.global.nc.u32 %r88, [%rd27];
	// end inline asm
	mov.b32 	%f88, %r88;
	add.s64 	%rd28, %rd18, 10240;
	// begin inline asm
	ld.global.nc.u32 %r89, [%rd28];
	// end inline asm
	mov.b32 	%f89, %r89;
	add.s64 	%rd29, %rd18, 11264;
	// begin inline asm
	ld.global.nc.u32 %r90, [%rd29];
	// end inline asm
	mov.b32 	%f90, %r90;
	add.s64 	%rd30, %rd18, 12288;
	// begin inline asm
	ld.global.nc.u32 %r91, [%rd30];
	// end inline asm
	mov.b32 	%f91, %r91;
	add.s64 	%rd31, %rd18, 13312;
	// begin inline asm
	ld.global.nc.u32 %r92, [%rd31];
	// end inline asm
	mov.b32 	%f92, %r92;
	add.s64 	%rd32, %rd18, 14336;
	// begin inline asm
	ld.global.nc.u32 %r93, [%rd32];
	// end inline asm
	mov.b32 	%f93, %r93;
	add.s64 	%rd33, %rd18, 15360;
	// begin inline asm
	ld.global.nc.u32 %r94, [%rd33];
	// end inline asm
	mov.b32 	%f94, %r94;
	abs.f32 	%f95, %f79;
	abs.f32 	%f96, %f80;
	add.f32 	%f97, %f95, %f96;
	abs.f32 	%f98, %f97;
	abs.f32 	%f99, %f81;
	add.f32 	%f100, %f98, %f99;
	abs.f32 	%f101, %f100;
	abs.f32 	%f102, %f82;
	add.f32 	%f103, %f101, %f102;
	abs.f32 	%f104, %f103;
	abs.f32 	%f105, %f83;
	add.f32 	%f106, %f104, %f105;
	abs.f32 	%f107, %f106;
	abs.f32 	%f108, %f84;
	add.f32 	%f109, %f107, %f108;
	abs.f32 	%f110, %f109;
	abs.f32 	%f111, %f85;
	add.f32 	%f112, %f110, %f111;
	abs.f32 	%f113, %f112;
	abs.f32 	%f114, %f86;
	add.f32 	%f115, %f113, %f114;
	abs.f32 	%f116, %f115;
	abs.f32 	%f117, %f87;
	add.f32 	%f118, %f116, %f117;
	abs.f32 	%f119, %f118;
	abs.f32 	%f120, %f88;
	add.f32 	%f121, %f119, %f120;
	abs.f32 	%f122, %f121;
	abs.f32 	%f123, %f89;
	add.f32 	%f124, %f122, %f123;
	abs.f32 	%f125, %f124;
	abs.f32 	%f126, %f90;
	add.f32 	%f127, %f125, %f126;
	abs.f32 	%f128, %f127;
	abs.f32 	%f129, %f91;
	add.f32 	%f130, %f128, %f129;
	abs.f32 	%f131, %f130;
	abs.f32 	%f132, %f92;
	add.f32 	%f133, %f131, %f132;
	abs.f32 	%f134, %f133;
	abs.f32 	%f135, %f93;
	add.f32 	%f136, %f134, %f135;
	abs.f32 	%f137, %f136;
	abs.f32 	%f138, %f94;
	add.f32 	%f716, %f137, %f138;
	add.s32 	%r55, %r78, -4096;
	setp.lt.u32 	%p4, %r55, 4096;
	mov.b32 	%r420, 4096;
	@%p4 bra 	$L__BB5_77;
	mov.b32 	%r420, 4096;
$L__BB5_75:
	add.s32 	%r113, %r54, %r420;
	mul.wide.u32 	%rd51, %r113, 4;
	add.s64 	%rd35, %rd15, %rd51;
	// begin inline asm
	ld.global.nc.u32 %r97, [%rd35];
	// end inline asm
	mov.b32 	%f139, %r97;
	mul.wide.u32 	%rd52, %r420, 4;
	add.s64 	%rd53, %rd18, %rd52;
	add.s64 	%rd36, %rd53, 1024;
	// begin inline asm
	ld.global.nc.u32 %r98, [%rd36];
	// end inline asm
	mov.b32 	%f140, %r98;
	add.s64 	%rd37, %rd53, 2048;
	// begin inline asm
	ld.global.nc.u32 %r99, [%rd37];
	// end inline asm
	mov.b32 	%f141, %r99;
	add.s64 	%rd38, %rd53, 3072;
	// begin inline asm
	ld.global.nc.u32 %r100, [%rd38];
	// end inline asm
	mov.b32 	%f142, %r100;
	add.s64 	%rd39, %rd53, 4096;
	// begin inline asm
	ld.global.nc.u32 %r101, [%rd39];
	// end inline asm
	mov.b32 	%f143, %r101;
	add.s64 	%rd40, %rd53, 5120;
	// begin inline asm
	ld.global.nc.u32 %r102, [%rd40];
	// end inline asm
	mov.b32 	%f144, %r102;
	add.s64 	%rd41, %rd53, 6144;
	// begin inline asm
	ld.global.nc.u32 %r103, [%rd41];
	// end inline asm
	mov.b32 	%f145, %r103;
	add.s64 	%rd42, %rd53, 7168;
	// begin inline asm
	ld.global.nc.u32 %r104, [%rd42];
	// end inline asm
	mov.b32 	%f146, %r104;
	add.s64 	%rd43, %rd53, 8192;
	// begin inline asm
	ld.global.nc.u32 %r105, [%rd43];
	// end inline asm
	mov.b32 	%f147, %r105;
	add.s64 	%rd44, %rd53, 9216;
	// begin inline asm
	ld.global.nc.u32 %r106, [%rd44];
	// end inline asm
	mov.b32 	%f148, %r106;
	add.s64 	%rd45, %rd53, 10240;
	// begin inline asm
	ld.global.nc.u32 %r107, [%rd45];
	// end inline asm
	mov.b32 	%f149, %r107;
	add.s64 	%rd46, %rd53, 11264;
	// begin inline asm
	ld.global.nc.u32 %r108, [%rd46];
	// end inline asm
	mov.b32 	%f150, %r108;
	add.s64 	%rd47, %rd53, 12288;
	// begin inline asm
	ld.global.nc.u32 %r109, [%rd47];
	// end inline asm
	mov.b32 	%f151, %r109;
	add.s64 	%rd48, %rd53, 13312;
	// begin inline asm
	ld.global.nc.u32 %r110, [%rd48];
	// end inline asm
	mov.b32 	%f152, %r110;
	add.s64 	%rd49, %rd53, 14336;
	// begin inline asm
	ld.global.nc.u32 %r111, [%rd49];
	// end inline asm
	mov.b32 	%f153, %r111;
	add.s64 	%rd50, %rd53, 15360;
	// begin inline asm
	ld.global.nc.u32 %r112, [%rd50];
	// end inline asm
	mov.b32 	%f154, %r112;
	abs.f32 	%f155, %f716;
	abs.f32 	%f156, %f139;
	add.f32 	%f157, %f155, %f156;
	abs.f32 	%f158, %f157;
	abs.f32 	%f159, %f140;
	add.f32 	%f160, %f158, %f159;
	abs.f32 	%f161, %f160;
	abs.f32 	%f162, %f141;
	add.f32 	%f163, %f161, %f162;
	abs.f32 	%f164, %f163;
	abs.f32 	%f165, %f142;
	add.f32 	%f166, %f164, %f165;
	abs.f32 	%f167, %f166;
	abs.f32 	%f168, %f143;
	add.f32 	%f169, %f167, %f168;
	abs.f32 	%f170, %f169;
	abs.f32 	%f171, %f144;
	add.f32 	%f172, %f170, %f171;
	abs.f32 	%f173, %f172;
	abs.f32 	%f174, %f145;
	add.f32 	%f175, %f173, %f174;
	abs.f32 	%f176, %f175;
	abs.f32 	%f177, %f146;
	add.f32 	%f178, %f176, %f177;
	abs.f32 	%f179, %f178;
	abs.f32 	%f180, %f147;
	add.f32 	%f181, %f179, %f180;
	abs.f32 	%f182, %f181;
	abs.f32 	%f183, %f148;
	add.f32 	%f184, %f182, %f183;
	abs.f32 	%f185, %f184;
	abs.f32 	%f186, %f149;
	add.f32 	%f187, %f185, %f186;
	abs.f32 	%f188, %f187;
	abs.f32 	%f189, %f150;
	add.f32 	%f190, %f188, %f189;
	abs.f32 	%f191, %f190;
	abs.f32 	%f192, %f151;
	add.f32 	%f193, %f191, %f192;
	abs.f32 	%f194, %f193;
	abs.f32 	%f195, %f152;
	add.f32 	%f196, %f194, %f195;
	abs.f32 	%f197, %f196;
	abs.f32 	%f198, %f153;
	add.f32 	%f199, %f197, %f198;
	abs.f32 	%f200, %f199;
	abs.f32 	%f201, %f154;
	add.f32 	%f716, %f200, %f201;
	sub.s32 	%r114, %r78, %r420;
	setp.lt.u32 	%p5, %r114, 4096;
	@%p5 bra 	$L__BB5_85;
	add.s32 	%r420, %r420, 4096;
	setp.le.u32 	%p6, %r420, %r55;
	@%p6 bra 	$L__BB5_75;
$L__BB5_77:
	setp.le.u32 	%p7, %r78, %r420;
	@%p7 bra 	$L__BB5_85;
	sub.s32 	%r59, %r78, %r420;
	setp.ge.s32 	%p8, %r54, %r59;
	@%p8 bra 	$L__BB5_85;
	not.b32 	%r115, %r54;
	add.s32 	%r116, %r78, %r115;
	sub.s32 	%r60, %r116, %r420;
	and.b32  	%r117, %r60, 768;
	setp.eq.s32 	%p9, %r117, 768;
	mov.u32 	%r424, %r54;
	@%p9 bra 	$L__BB5_82;
	add.s32 	%r422, %r54, %r420;
	shr.u32 	%r118, %r60, 8;
	add.s32 	%r119, %r118, 1;
	and.b32  	%r120, %r119, 3;
	neg.s32 	%r421, %r120;
	mov.u32 	%r424, %r54;
$L__BB5_81:
	.pragma "nounroll";
	mul.wide.u32 	%rd55, %r422, 4;
	add.s64 	%rd54, %rd15, %rd55;
	// begin inline asm
	ld.global.nc.u32 %r121, [%rd54];
	// end inline asm
	mov.b32 	%f203, %r121;
	abs.f32 	%f204, %f716;
	abs.f32 	%f205, %f203;
	add.f32 	%f716, %f204, %f205;
	add.s32 	%r424, %r424, 256;
	add.s32 	%r422, %r422, 256;
	add.s32 	%r421, %r421, 1;
	setp.ne.s32 	%p10, %r421, 0;
	@%p10 bra 	$L__BB5_81;
$L__BB5_82:
	setp.lt.u32 	%p11, %r60, 768;
	@%p11 bra 	$L__BB5_85;
	add.s32 	%r426, %r424, 512;
	add.s32 	%r425, %r424, %r420;
$L__BB5_84:
	mul.wide.u32 	%rd60, %r425, 4;
	add.s64 	%rd56, %rd15, %rd60;
	// begin inline asm
	ld.global.nc.u32 %r122, [%rd56];
	// end inline asm
	mov.b32 	%f206, %r122;
	abs.f32 	%f207, %f716;
	abs.f32 	%f208, %f206;
	add.f32 	%f209, %f207, %f208;
	add.s32 	%r126, %r425, 256;
	mul.wide.u32 	%rd61, %r126, 4;
	add.s64 	%rd57, %rd15, %rd61;
	// begin inline asm
	ld.global.nc.u32 %r123, [%rd57];
	// end inline asm
	mov.b32 	%f210, %r123;
	abs.f32 	%f211, %f209;
	abs.f32 	%f212, %f210;
	add.f32 	%f213, %f211, %f212;
	add.s32 	%r127, %r425, 512;
	mul.wide.u32 	%rd62, %r127, 4;
	add.s64 	%rd58, %rd15, %rd62;
	// begin inline asm
	ld.global.nc.u32 %r124, [%rd58];
	// end inline asm
	mov.b32 	%f214, %r124;
	abs.f32 	%f215, %f213;
	abs.f32 	%f216, %f214;
	add.f32 	%f217, %f215, %f216;
	add.s32 	%r128, %r425, 768;
	mul.wide.u32 	%rd63, %r128, 4;
	add.s64 	%rd59, %rd15, %rd63;
	// begin inline asm
	ld.global.nc.u32 %r125, [%rd59];
	// end inline asm
	mov.b32 	%f218, %r125;
	abs.f32 	%f219, %f217;
	abs.f32 	%f220, %f218;
	add.f32 	%f716, %f219, %f220;
	add.s32 	%r74, %r426, 1024;
	add.s32 	%r129, %r426, 512;
	add.s32 	%r425, %r425, 1024;
	setp.lt.s32 	%p12, %r129, %r59;
	mov.u32 	%r426, %r74;
	@%p12 bra 	$L__BB5_84;
$L__BB5_85:
	// begin inline asm
	mov.u32 %r130, %laneid;
	// end inline asm
	mov.b32 	%r132, %f716;
	mov.b32 	%r133, 1;
	mov.b32 	%r154, 31;
	mov.b32 	%r155, -1;
	// begin inline asm
	shfl.sync.down.b32 %r131, %r132, %r133, %r154, %r155;
	// end inline asm
	setp.gt.s32 	%p13, %r130, 30;
	mov.b32 	%f221, %r131;
	abs.f32 	%f222, %f716;
	abs.f32 	%f223, %f221;
	add.f32 	%f224, %f222, %f223;
	selp.f32 	%f225, %f716, %f224, %p13;
	mov.b32 	%r137, %f225;
	mov.b32 	%r138, 2;
	// begin inline asm
	shfl.sync.down.b32 %r136, %r137, %r138, %r154, %r155;
	// end inline asm
	setp.gt.s32 	%p14, %r130, 29;
	mov.b32 	%f226, %r136;
	abs.f32 	%f227, %f225;
	abs.f32 	%f228, %f226;
	add.f32 	%f229, %f228, %f227;
	selp.f32 	%f230, %f225, %f229, %p14;
	mov.b32 	%r142, %f230;
	mov.b32 	%r143, 4;
	// begin inline asm
	shfl.sync.down.b32 %r141, %r142, %r143, %r154, %r155;
	// end inline asm
	setp.gt.s32 	%p15, %r130, 27;
	mov.b32 	%f231, %r141;
	abs.f32 	%f232, %f230;
	abs.f32 	%f233, %f231;
	add.f32 	%f234, %f233, %f232;
	selp.f32 	%f235, %f230, %f234, %p15;
	mov.b32 	%r147, %f235;
	mov.b32 	%r148, 8;
	// begin inline asm
	shfl.sync.down.b32 %r146, %r147, %r148, %r154, %r155;
	// end inline asm
	setp.gt.s32 	%p16, %r130, 23;
	mov.b32 	%f236, %r146;
	abs.f32 	%f237, %f235;
	abs.f32 	%f238, %f236;
	add.f32 	%f72, %f238, %f237;
	selp.f32 	%f718, %f235, %f72, %p16;
	mov.b32 	%r152, %f718;
	mov.b32 	%r153, 16;
	// begin inline asm
	shfl.sync.down.b32 %r151, %r152, %r153, %r154, %r155;
	// end inline asm
	setp.gt.s32 	%p17, %r130, 15;
	@%p17 bra 	$L__BB5_88;
	mov.b32 	%f239, %r151;
	abs.f32 	%f240, %f72;
	abs.f32 	%f241, %f239;
	add.f32 	%f718, %f241, %f240;
	setp.ne.s32 	%p18, %r130, 0;
	@%p18 bra 	$L__BB5_88;
	shr.u32 	%r156, %r54, 3;
	and.b32  	%r157, %r156, 124;
	mov.u32 	%r158, _ZZN3cub18CUB_300001_SM_10006detail6reduce28DeviceReduceSingleTileKernelINS2_10policy_hubIfj6AbsSumE10Policy1000EPfS8_jS5_ffN4cuda3std3__410__identityEEEvT0_T1_T2_T3_T4_T6_E12temp_storage;
	add.s32 	%r159, %r158, %r157;
	st.shared.f32 	[%r159+8], %f718;
$L__BB5_88:
	bar.sync 	0;
	setp.ne.s32 	%p19, %r54, 0;
	@%p19 bra 	$L__BB5_90;
	ld.shared.f32 	%f242, [_ZZN3cub18CUB_300001_SM_10006detail6reduce28DeviceReduceSingleTileKernelINS2_10policy_hubIfj6AbsSumE10Policy1000EPfS8_jS5_ffN4cuda3std3__410__identityEEEvT0_T1_T2_T3_T4_T6_E12temp_storage+12];
	abs.f32 	%f243, %f718;
	abs.f32 	%f244, %f242;
	add.f32 	%f245, %f243, %f244;
	ld.shared.f32 	%f246, [_ZZN3cub18CUB_300001_SM_10006detail6reduce28DeviceReduceSingleTileKernelINS2_10policy_hubIfj6AbsSumE10Policy1000EPfS8_jS5_ffN4cuda3std3__410__identityEEEvT0_T1_T2_T3_T4_T6_E12temp_storage+16];
	abs.f32 	%f247, %f245;
	abs.f32 	%f248, %f246;
	add.f32 	%f249, %f248, %f247;
	ld.shared.f32 	%f250, [_ZZN3cub18CUB_300001_SM_10006detail6reduce28DeviceReduceSingleTileKernelINS2_10policy_hubIfj6AbsSumE10Policy1000EPfS8_jS5_ffN4cuda3std3__410__identityEEEvT0_T1_T2_T3_T4_T6_E12temp_storage+20];
	abs.f32 	%f251, %f249;
	abs.f32 	%f252, %f250;
	add.f32 	%f253, %f252, %f251;
	ld.shared.f32 	%f254, [_ZZN3cub18CUB_300001_SM_10006detail6reduce28DeviceReduceSingleTileKernelINS2_10policy_hubIfj6AbsSumE10Policy1000EPfS8_jS5_ffN4cuda3std3__410__identityEEEvT0_T1_T2_T3_T4_T6_E12temp_storage+24];
	abs.f32 	%f255, %f253;
	abs.f32 	%f256, %f254;
	add.f32 	%f257, %f256, %f255;
	ld.shared.f32 	%f258, [_ZZN3cub18CUB_300001_SM_10006detail6reduce28DeviceReduceSingleTileKernelINS2_10policy_hubIfj6AbsSumE10Policy1000EPfS8_jS5_ffN4cuda3std3__410__identityEEEvT0_T1_T2_T3_T4_T6_E12temp_storage+28];
	abs.f32 	%f259, %f257;
	abs.f32 	%f260, %f258;
	add.f32 	%f261, %f260, %f259;
	ld.shared.f32 	%f262, [_ZZN3cub18CUB_300001_SM_10006detail6reduce28DeviceReduceSingleTileKernelINS2_10policy_hubIfj6AbsSumE10Policy1000EPfS8_jS5_ffN4cuda3std3__410__identityEEEvT0_T1_T2_T3_T4_T6_E12temp_storage+32];
	abs.f32 	%f263, %f261;
	abs.f32 	%f264, %f262;
	add.f32 	%f265, %f264, %f263;
	ld.shared.f32 	%f266, [_ZZN3cub18CUB_300001_SM_10006detail6reduce28DeviceReduceSingleTileKernelINS2_10policy_hubIfj6AbsSumE10Policy1000EPfS8_jS5_ffN4cuda3std3__410__identityEEEvT0_T1_T2_T3_T4_T6_E12temp_storage+36];
	abs.f32 	%f267, %f265;
	abs.f32 	%f268, %f266;
	add.f32 	%f718, %f268, %f267;
$L__BB5_90:
	mov.u32 	%r399, %tid.x;
	setp.ne.s32 	%p97, %r399, 0;
	@%p97 bra 	$L__BB5_92;
	abs.f32 	%f685, %f78;
	abs.f32 	%f686, %f718;
	add.f32 	%f687, %f685, %f686;
	st.global.f32 	[%rd1], %f687;
$L__BB5_92:
	ret;

}
	// .globl	_ZN3cub18CUB_300001_SM_10006detail6reduce18DeviceReduceKernelINS2_10policy_hubIfj6AbsSumE10Policy1000EPfjS5_fN4cuda3std3__410__identityEEEvT0_PT3_T1_NS0_13GridEvenShareISG_EET2_T4_
.visible .entry _ZN3cub18CUB_300001_SM_10006detail6reduce18DeviceReduceKernelINS2_10policy_hubIfj6AbsSumE10Policy1000EPfjS5_fN4cuda3std3__410__identityEEEvT0_PT3_T1_NS0_13GridEvenShareISG_EET2_T4_(
	.param .u64 .ptr .align 1 _ZN3cub18CUB_300001_SM_10006detail6reduce18DeviceReduceKernelINS2_10policy_hubIfj6AbsSumE10Policy1000EPfjS5_fN4cuda3std3__410__identityEEEvT0_PT3_T1_NS0_13GridEvenShareISG_EET2_T4__param_0,
	.param .u64 .ptr .align 1 _ZN3cub18CUB_300001_SM_10006detail6reduce18DeviceReduceKernelINS2_10policy_hubIfj6AbsSumE10Policy1000EPfjS5_fN4cuda3std3__410__identityEEEvT0_PT3_T1_NS0_13GridEvenShareISG_EET2_T4__param_1,
	.param .u32 _ZN3cub18CUB_300001_SM_10006detail6reduce18DeviceReduceKernelINS2_10policy_hubIfj6AbsSumE10Policy1000EPfjS5_fN4cuda3std3__410__identityEEEvT0_PT3_T1_NS0_13GridEvenShareISG_EET2_T4__param_2,
	.param .align 4 .b8 _ZN3cub18CUB_300001_SM_10006detail6reduce18DeviceReduceKernelINS2_10policy_hubIfj6AbsSumE10Policy1000EPfjS5_fN4cuda3std3__410__identityEEEvT0_PT3_T1_NS0_13GridEvenShareISG_EET2_T4__param_3[40],
	.param .align 1 .b8 _ZN3cub18CUB_300001_SM_10006detail6reduce18DeviceReduceKernelINS2_10policy_hubIfj6AbsSumE10Policy1000EPfjS5_fN4cuda3std3__410__identityEEEvT0_PT3_T1_NS0_13GridEvenShareISG_EET2_T4__param_4[1],
	.param .align 1 .b8 _ZN3cub18CUB_300001_SM_10006detail6reduce18DeviceReduceKernelINS2_10policy_hubIfj6AbsSumE10Policy1000EPfjS5_fN4cuda3std3__410__identityEEEvT0_PT3_T1_NS0_13GridEvenShareISG_EET2_T4__param_5[1]
)
.maxntid 256
{
	.reg .pred 	%p<97>;
	.reg .b32 	%r<486>;
	.reg .b32 	%f<711>;
	.reg .b64 	%rd<112>;
	// demoted variable
	.shared .align 4 .b8 _ZZN3cub18CUB_300001_SM_10006detail6reduce18DeviceReduceKernelINS2_10policy_hubIfj6AbsSumE10Policy1000EPfjS5_fN4cuda3std3__410__identityEEEvT0_PT3_T1_NS0_13GridEvenShareISG_EET2_T4_E12temp_storage[44];
	ld.param.u32 	%r1, [_ZN3cub18CUB_300001_SM_10006detail6reduce18DeviceReduceKernelINS2_10policy_hubIfj6AbsSumE10Policy1000EPfjS5_fN4cuda3std3__410__identityEEEvT0_PT3_T1_NS0_13GridEvenShareISG_EET2_T4__param_3+20];
	ld.param.u64 	%rd1, [_ZN3cub18CUB_300001_SM_10006detail6reduce18DeviceReduceKernelINS2_10policy_hubIfj6AbsSumE10Policy1000EPfjS5_fN4cuda3std3__410__identityEEEvT0_PT3_T1_NS0_13GridEvenShareISG_EET2_T4__param_0];
	ld.param.u32 	%r2, [_ZN3cub18CUB_300001_SM_10006detail6reduce18DeviceReduceKernelINS2_10policy_hubIfj6AbsSumE10Policy1000EPfjS5_fN4cuda3std3__410__identityEEEvT0_PT3_T1_NS0_13GridEvenShareISG_EET2_T4__param_3+24];
	mov.u32 	%r3, %ctaid.x;
	shl.b32 	%r4, %r2, 12;
	shl.b32 	%r5, %r3, 12;
	and.b64  	%rd3, %rd1, 15;
	setp.ne.s64 	%p1, %rd3, 0;
	@%p1 bra 	$L__BB6_44;
	sub.s32 	%r6, %r1, %r5;
	setp.gt.u32 	%p49, %r6, 4095;
	@%p49 bra 	$L__BB6_27;
	mov.u32 	%r7, %tid.x;
	setp.ge.u32 	%p66, %r7, %r6;
	mov.f32 	%f687, 0f00000000;
	mov.u32 	%r456, %r7;
	@%p66 bra 	$L__BB6_4;
	add.s32 	%r367, %r5, %r7;
	mul.wide.u32 	%rd97, %r367, 4;
	add.s64 	%rd96, %rd1, %rd97;
	// begin inline asm
	ld.global.nc.u32 %r366, [%rd96];
	// end inline asm
	mov.b32 	%f687, %r366;
	add.s32 	%r456, %r7, 256;
$L__BB6_4:
	setp.ge.u32 	%p67, %r456, %r6;
	@%p67 bra 	$L__BB6_11;
	not.b32 	%r368, %r456;
	add.s32 	%r10, %r1, %r368;
	and.b32  	%r369, %r10, 768;
	setp.eq.s32 	%p68, %r369, 768;
	@%p68 bra 	$L__BB6_8;
	add.s32 	%r454, %r456, %r5;
	shr.u32 	%r370, %r10, 8;
	add.s32 	%r371, %r370, 1;
	and.b32  	%r372, %r371, 3;
	neg.s32 	%r453, %r372;
$L__BB6_7:
	.pragma "nounroll";
	mul.wide.u32 	%rd99, %r454, 4;
	add.s64 	%rd98, %rd1, %rd99;
	// begin inline asm
	ld.global.nc.u32 %r373, [%rd98];
	// end inline asm
	mov.b32 	%f571, %r373;
	abs.f32 	%f572, %f687;
	abs.f32 	%f573, %f571;
	add.f32 	%f687, %f572, %f573;
	add.s32 	%r456, %r456, 256;
	add.s32 	%r454, %r454, 256;
	add.s32 	%r453, %r453, 1;
	setp.ne.s32 	%p69, %r453, 0;
	@%p69 bra 	$L__BB6_7;
$L__BB6_8:
	sub.s32 	%r374, %r10, %r5;
	setp.lt.u32 	%p70, %r374, 768;
	@%p70 bra 	$L__BB6_11;
	add.s32 	%r458, %r456, 512;
	add.s32 	%r457, %r456, %r5;
$L__BB6_10:
	mul.wide.u32 	%rd104, %r457, 4;
	add.s64 	%rd100, %rd1, %rd104;
	// begin inline asm
	ld.global.nc.u32 %r375, [%rd100];
	// end inline asm
	mov.b32 	%f574, %r375;
	abs.f32 	%f575, %f687;
	abs.f32 	%f576, %f574;
	add.f32 	%f577, %f575, %f576;
	add.s32 	%r379, %r457, 256;
	mul.wide.u32 	%rd105, %r379, 4;
	add.s64 	%rd101, %rd1, %rd105;
	// begin inline asm
	ld.global.nc.u32 %r376, [%rd101];
	// end inline asm
	mov.b32 	%f578, %r376;
	abs.f32 	%f579, %f577;
	abs.f32 	%f580, %f578;
	add.f32 	%f581, %f579, %f580;
	add.s32 	%r380, %r457, 512;
	mul.wide.u32 	%rd106, %r380, 4;
	add.s64 	%rd102, %rd1, %rd106;
	// begin inline asm
	ld.global.nc.u32 %r377, [%rd102];
	// end inline asm
	mov.b32 	%f582, %r377;
	abs.f32 	%f583, %f581;
	abs.f32 	%f584, %f582;
	add.f32 	%f585, %f583, %f584;
	add.s32 	%r381, %r457, 768;
	mul.wide.u32 	%rd107, %r381, 4;
	add.s64 	%rd103, %rd1, %rd107;
	// begin inline asm
	ld.global.nc.u32 %r378, [%rd103];
	// end inline asm
	mov.b32 	%f586, %r378;
	abs.f32 	%f587, %f585;
	abs.f32 	%f588, %f586;
	add.f32 	%f687, %f587, %f588;
	add.s32 	%r24, %r458, 1024;
	add.s32 	%r382, %r458, 512;
	add.s32 	%r457, %r457, 1024;
	setp.lt.s32 	%p71, %r382, %r6;
	mov.u32 	%r458, %r24;
	@%p71 bra 	$L__BB6_10;
$L__BB6_11:
	setp.lt.u32 	%p72, %r6, 256;
	@%p72 bra 	$L__BB6_17;
	// begin inline asm
	mov.u32 %r421, %laneid;
	// end inline asm
	mov.b32 	%r423, %f687;
	mov.b32 	%r424, 1;
	mov.b32 	%r445, 31;
	mov.b32 	%r446, -1;
	// begin inline asm
	shfl.sync.down.b32 %r422, %r423, %r424, %r445, %r446;
	// end inline asm
	setp.gt.s32 	%p89, %r421, 30;
	mov.b32 	%f634, %r422;
	abs.f32 	%f635, %f687;
	abs.f32 	%f636, %f634;
	add.f32 	%f637, %f635, %f636;
	selp.f32 	%f638, %f687, %f637, %p89;
	mov.b32 	%r428, %f638;
	mov.b32 	%r429, 2;
	// begin inline asm
	shfl.sync.down.b32 %r427, %r428, %r429, %r445, %r446;
	// end inline asm
	setp.gt.s32 	%p90, %r421, 29;
	mov.b32 	%f639, %r427;
	abs.f32 	%f640, %f638;
	abs.f32 	%f641, %f639;
	add.f32 	%f642, %f641, %f640;
	selp.f32 	%f643, %f638, %f642, %p90;
	mov.b32 	%r433, %f643;
	mov.b32 	%r434, 4;
	// begin inline asm
	shfl.sync.down.b32 %r432, %r433, %r434, %r445, %r446;
	// end inline asm
	setp.gt.s32 	%p91, %r421, 27;
	mov.b32 	%f644, %r432;
	abs.f32 	%f645, %f643;
	abs.f32 	%f646, %f644;
	add.f32 	%f647, %f646, %f645;
	selp.f32 	%f648, %f643, %f647, %p91;
	mov.b32 	%r438, %f648;
	mov.b32 	%r439, 8;
	// begin inline asm
	shfl.sync.down.b32 %r437, %r438, %r439, %r445, %r446;
	// end inline asm
	setp.gt.s32 	%p92, %r421, 23;
	mov.b32 	%f649, %r437;
	abs.f32 	%f650, %f648;
	abs.f32 	%f651, %f649;
	add.f32 	%f10, %f651, %f650;
	selp.f32 	%f710, %f648, %f10, %p92;
	mov.b32 	%r443, %f710;
	mov.b32 	%r444, 16;
	// begin inline asm
	shfl.sync.down.b32 %r442, %r443, %r444, %r445, %r446;
	// end inline asm
	setp.gt.s32 	%p93, %r421, 15;
	@%p93 bra 	$L__BB6_15;
	mov.b32 	%f652, %r442;
	abs.f32 	%f653, %f10;
	abs.f32 	%f654, %f652;
	add.f32 	%f710, %f654, %f653;
	setp.ne.s32 	%p94, %r421, 0;
	@%p94 bra 	$L__BB6_15;
	shr.u32 	%r447, %r7, 3;
	and.b32  	%r448, %r447, 124;
	mov.u32 	%r449, _ZZN3cub18CUB_300001_SM_10006detail6reduce18DeviceReduceKernelINS2_10policy_hubIfj6AbsSumE10Policy1000EPfjS5_fN4cuda3std3__410__identityEEEvT0_PT3_T1_NS0_13GridEvenShareISG_EET2_T4_E12temp_storage;
	add.s32 	%r450, %r449, %r448;
	st.shared.f32 	[%r450+8], %f710;
$L__BB6_15:
	bar.sync 	0;
	setp.ne.s32 	%p95, %r7, 0;
	@%p95 bra 	$L__BB6_87;
	ld.shared.f32 	%f655, [_ZZN3cub18CUB_300001_SM_10006detail6reduce18DeviceReduceKernelINS2_10policy_hubIfj6AbsSumE10Policy1000EPfjS5_fN4cuda3std3__410__identityEEEvT0_PT3_T1_NS0_13GridEvenShareISG_EET2_T4_E12temp_storage+12];
	abs.f32 	%f656, %f710;
	abs.f32 	%f657, %f655;
	add.f32 	%f658, %f656, %f657;
	ld.shared.f32 	%f659, [_ZZN3cub18CUB_300001_SM_10006detail6reduce18DeviceReduceKernelINS2_10policy_hubIfj6AbsSumE10Policy1000EPfjS5_fN4cuda3std3__410__identityEEEvT0_PT3_T1_NS0_13GridEvenShareISG_EET2_T4_E12temp_storage+16];
	abs.f32 	%f660, %f658;
	abs.f32 	%f661, %f659;
	add.f32 	%f662, %f661, %f660;
	ld.shared.f32 	%f663, [_ZZN3cub18CUB_300001_SM_10006detail6reduce18DeviceReduceKernelINS2_10policy_hubIfj6AbsSumE10Policy1000EPfjS5_fN4cuda3std3__410__identityEEEvT0_PT3_T1_NS0_13GridEvenShareISG_EET2_T4_E12temp_storage+20];
	abs.f32 	%f664, %f662;
	abs.f32 	%f665, %f663;
	add.f32 	%f666, %f665, %f664;
	ld.shared.f32 	%f667, [_ZZN3cub18CUB_300001_SM_10006detail6reduce18DeviceReduceKernelINS2_10policy_hubIfj6AbsSumE10Policy1000EPfjS5_fN4cuda3std3__410__identityEEEvT0_PT3_T1_NS0_13GridEvenShareISG_EET2_T4_E12temp_storage+24];
	abs.f32 	%f668, %f666;
	abs.f32 	%f669, %f667;
	add.f32 	%f670, %f669, %f668;
	ld.shared.f32 	%f671, [_ZZN3cub18CUB_300001_SM_10006detail6reduce18DeviceReduceKernelINS2_10policy_hubIfj6AbsSumE10Policy1000EPfjS5_fN4cuda3std3__410__identityEEEvT0_PT3_T1_NS0_13GridEvenShareISG_EET2_T4_E12temp_storage+28];
	abs.f32 	%f672, %f670;
	abs.f32 	%f673, %f671;
	add.f32 	%f674, %f673, %f672;
	ld.shared.f32 	%f675, [_ZZN3cub18CUB_300001_SM_10006detail6reduce18DeviceReduceKernelINS2_10policy_hubIfj6AbsSumE10Policy1000EPfjS5_fN4cuda3std3__410__identityEEEvT0_PT3_T1_NS0_13GridEvenShareISG_EET2_T4_E12temp_storage+32];
	abs.f32 	%f676, %f674;
	abs.f32 	%f677, %f675;
	add.f32 	%f678, %f677, %f676;
	ld.shared.f32 	%f679, [_ZZN3cub18CUB_300001_SM_10006detail6reduce18DeviceReduceKernelINS2_10policy_hubIfj6AbsSumE10Policy1000EPfjS5_fN4cuda3std3__410__identityEEEvT0_PT3_T1_NS0_13GridEvenShareISG_EET2_T4_E12temp_storage+36];
	abs.f32 	%f680, %f678;
	abs.f32 	%f681, %f679;
	add.f32 	%f710, %f681, %f680;
	bra.uni 	$L__BB6_87;
$L__BB6_17:
	// begin inline asm
	mov.u32 %r383, %laneid;
	// end inline asm
	and.b32  	%r409, %r7, 992;
	add.s32 	%r410, %r409, 32;
	setp.gt.u32 	%p73, %r410, %r6;
	not.b32 	%r411, %r409;
	add.s32 	%r412, %r6, %r411;
	selp.b32 	%r407, %r412, 31, %p73;
	mov.b32 	%r385, %f687;
	mov.b32 	%r386, 1;
	mov.b32 	%r408, -1;
	// begin inline asm
	shfl.sync.down.b32 %r384, %r385, %r386, %r407, %r408;
	// end inline asm
	setp.lt.s32 	%p74, %r383, %r407;
	mov.b32 	%f589, %r384;
	abs.f32 	%f590, %f687;
	abs.f32 	%f591, %f589;
	add.f32 	%f592, %f590, %f591;
	selp.f32 	%f593, %f592, %f687, %p74;
	mov.b32 	%r390, %f593;
	mov.b32 	%r391, 2;
	// begin inline asm
	shfl.sync.down.b32 %r389, %r390, %r391, %r407, %r408;
	// end inline asm
	add.s32 	%r413, %r383, 2;
	setp.gt.s32 	%p75, %r413, %r407;
	mov.b32 	%f594, %r389;
	abs.f32 	%f595, %f593;
	abs.f32 	%f596, %f594;
	add.f32 	%f597, %f596, %f595;
	selp.f32 	%f598, %f593, %f597, %p75;
	mov.b32 	%r395, %f598;
	mov.b32 	%r396, 4;
	// begin inline asm
	shfl.sync.down.b32 %r394, %r395, %r396, %r407, %r408;
	// end inline asm
	add.s32 	%r414, %r383, 4;
	setp.gt.s32 	%p76, %r414, %r407;
	mov.b32 	%f599, %r394;
	abs.f32 	%f600, %f598;
	abs.f32 	%f601, %f599;
	add.f32 	%f602, %f601, %f600;
	selp.f32 	%f603, %f598, %f602, %p76;
	mov.b32 	%r400, %f603;
	mov.b32 	%r401, 8;
	// begin inline asm
	shfl.sync.down.b32 %r399, %r400, %r401, %r407, %r408;
	// end inline asm
	add.s32 	%r415, %r383, 8;
	setp.gt.s32 	%p77, %r415, %r407;
	mov.b32 	%f604, %r399;
	abs.f32 	%f605, %f603;
	abs.f32 	%f606, %f604;
	add.f32 	%f607, %f606, %f605;
	selp.f32 	%f608, %f603, %f607, %p77;
	mov.b32 	%r405, %f608;
	mov.b32 	%r406, 16;
	// begin inline asm
	shfl.sync.down.b32 %r404, %r405, %r406, %r407, %r408;
	// end inline asm
	add.s32 	%r416, %r383, 16;
	setp.gt.s32 	%p78, %r416, %r407;
	mov.b32 	%f609, %r404;
	abs.f32 	%f610, %f608;
	abs.f32 	%f611, %f609;
	add.f32 	%f612, %f611, %f610;
	selp.f32 	%f710, %f608, %f612, %p78;
	setp.ne.s32 	%p79, %r383, 0;
	@%p79 bra 	$L__BB6_19;
	shr.u32 	%r417, %r7, 3;
	and.b32  	%r418, %r417, 124;
	mov.u32 	%r419, _ZZN3cub18CUB_300001_SM_10006detail6reduce18DeviceReduceKernelINS2_10policy_hubIfj6AbsSumE10Policy1000EPfjS5_fN4cuda3std3__410__identityEEEvT0_PT3_T1_NS0_13GridEvenShareISG_EET2_T4_E12temp_storage;
	add.s32 	%r420, %r419, %r418;
	st.shared.f32 	[%r420+8], %f710;
$L__BB6_19:
	bar.sync 	0;
	setp.ne.s32 	%p80, %r7, 0;
	setp.lt.u32 	%p81, %r6, 33;
	or.pred  	%p82, %p80, %p81;
	@%p82 bra 	$L__BB6_87;
	ld.shared.f32 	%f613, [_ZZN3cub18CUB_300001_SM_10006detail6reduce18DeviceReduceKernelINS2_10policy_hubIfj6AbsSumE10Policy1000EPfjS5_fN4cuda3std3__410__identityEEEvT0_PT3_T1_NS0_13GridEvenShareISG_EET2_T4_E12temp_storage+12];
	abs.f32 	%f614, %f710;
	abs.f32 	%f615, %f613;
	add.f32 	%f710, %f614, %f615;
	setp.lt.u32 	%p83, %r6, 65;
	@%p83 bra 	$L__BB6_87;
	ld.shared.f32 	%f616, [_ZZN3cub18CUB_300001_SM_10006detail6reduce18DeviceReduceKernelINS2_10policy_hubIfj6AbsSumE10Policy1000EPfjS5_fN4cuda3std3__410__identityEEEvT0_PT3_T1_NS0_13GridEvenShareISG_EET2_T4_E12temp_storage+16];
	abs.f32 	%f617, %f710;
	abs.f32 	%f618, %f616;
	add.f32 	%f710, %f617, %f618;
	setp.lt.u32 	%p84, %r6, 97;
	@%p84 bra 	$L__BB6_87;
	ld.shared.f32 	%f619, [_ZZN3cub18CUB_300001_SM_10006detail6reduce18DeviceReduceKernelINS2_10policy_hubIfj6AbsSumE10Policy1000EPfjS5_fN4cuda3std3__410__identityEEEvT0_PT3_T1_NS0_13GridEvenShareISG_EET2_T4_E12temp_storage+20];
	abs.f32 	%f620, %f710;
	abs.f32 	%f621, %f619;
	add.f32 	%f710, %f620, %f621;
	setp.lt.u32 	%p85, %r6, 129;
	@%p85 bra 	$L__BB6_87;
	ld.shared.f32 	%f622, [_ZZN3cub18CUB_300001_SM_10006detail6reduce18DeviceReduceKernelINS2_10policy_hubIfj6AbsSumE10Policy1000EPfjS5_fN4cuda3std3__410__identityEEEvT0_PT3_T1_NS0_13GridEvenShareISG_EET2_T4_E12temp_storage+24];
	abs.f32 	%f623, %f710;
	abs.f32 	%f624, %f622;
	add.f32 	%f710, %f623, %f624;
	setp.lt.u32 	%p86, %r6, 161;
	@%p86 bra 	$L__BB6_87;
	ld.shared.f32 	%f625, [_ZZN3cub18CUB_300001_SM_10006detail6reduce18DeviceReduceKernelINS2_10policy_hubIfj6AbsSumE10Policy1000EPfjS5_fN4cuda3std3__410__identityEEEvT0_PT3_T1_NS0_13GridEvenShareISG_EET2_T4_E12temp_storage+28];
	abs.f32 	%f626, %f710;
	abs.f32 	%f627, %f625;
	add.f32 	%f710, %f626, %f627;
	setp.lt.u32 	%p87, %r6, 193;
	@%p87 bra 	$L__BB6_87;
	ld.shared.f32 	%f628, [_ZZN3cub18CUB_300001_SM_10006detail6reduce18DeviceReduceKernelINS2_10policy_hubIfj6AbsSumE10Policy1000EPfjS5_fN4cuda3std3__410__identityEEEvT0_PT3_T1_NS0_13GridEvenShareISG_EET2_T4_E12temp_storage+32];
	abs.f32 	%f629, %f710;
	abs.f32 	%f630, %f628;
	add.f32 	%f710, %f629, %f630;
	setp.lt.u32 	%p88, %r6, 225;
	@%p88 bra 	$L__BB6_87;
	ld.shared.f32 	%f631, [_ZZN3cub18CUB_300001_SM_10006detail6reduce18DeviceReduceKernelINS2_10policy_hubIfj6AbsSumE10Policy1000EPfjS5_fN4cuda3std3__410__identityEEEvT0_PT3_T1_NS0_13GridEvenShareISG_EET2_T4_E12temp_storage+36];
	abs.f32 	%f632, %f710;
	abs.f32 	%f633, %f631;
	add.f32 	%f710, %f632, %f633;
	bra.uni 	$L__BB6_87;
$L__BB6_27:
	mov.u32 	%r28, %tid.x;
	shl.b32 	%r29, %r28, 2;
	add.s32 	%r282, %r5, %r29;
	mul.wide.u32 	%rd72, %r282, 4;
	add.s64 	%rd62, %rd1, %rd72;
	// begin inline asm
	ld.global.nc.v2.u64 {%rd60, %rd61}, [%rd62];
	// end inline asm
	mov.b64 	{%r283, %r284}, %rd61;
	mov.b64 	{%r285, %r286}, %rd60;
	mov.b32 	%f379, %r286;
	mov.b32 	%f380, %r285;
	mov.b32 	%f381, %r284;
	mov.b32 	%f382, %r283;
	add.s64 	%rd65, %rd62, 4096;
	// begin inline asm
	ld.global.nc.v2.u64 {%rd63, %rd64}, [%rd65];
	// end inline asm
	mov.b64 	{%r287, %r288}, %rd64;
	mov.b64 	{%r289, %r290}, %rd63;
	mov.b32 	%f383, %r290;
	mov.b32 	%f384, %r289;
	mov.b32 	%f385, %r288;
	mov.b32 	%f386, %r287;
	add.s64 	%rd68, %rd62, 8192;
	// begin inline asm
	ld.global.nc.v2.u64 {%rd66, %rd67}, [%rd68];
	// end inline asm
	mov.b64 	{%r291, %r292}, %rd67;
	mov.b64 	{%r293, %r294}, %rd66;
	mov.b32 	%f387, %r294;
	mov.b32 	%f388, %r293;
	mov.b32 	%f389, %r292;
	mov.b32 	%f390, %r291;
	add.s64 	%rd71, %rd62, 12288;
	// begin inline asm
	ld.global.nc.v2.u64 {%rd69, %rd70}, [%rd71];
	// end inline asm
	mov.b64 	{%r295, %r296}, %rd70;
	mov.b64 	{%r297, %r298}, %rd69;
	mov.b32 	%f391, %r298;
	mov.b32 	%f392, %r297;
	mov.b32 	%f393, %r296;
	mov.b32 	%f394, %r295;
	abs.f32 	%f395, %f380;
	abs.f32 	%f396, %f379;
	add.f32 	%f397, %f395, %f396;
	abs.f32 	%f398, %f397;
	abs.f32 	%f399, %f382;
	add.f32 	%f400, %f398, %f399;
	abs.f32 	%f401, %f400;
	abs.f32 	%f402, %f381;
	add.f32 	%f403, %f401, %f402;
	abs.f32 	%f404, %f403;
	abs.f32 	%f405, %f384;
	add.f32 	%f406, %f404, %f405;
	abs.f32 	%f407, %f406;
	abs.f32 	%f408, %f383;
	add.f32 	%f409, %f407, %f408;
	abs.f32 	%f410, %f409;
	abs.f32 	%f411, %f386;
	add.f32 	%f412, %f410, %f411;
	abs.f32 	%f413, %f412;
	abs.f32 	%f414, %f385;
	add.f32 	%f415, %f413, %f414;
	abs.f32 	%f416, %f415;
	abs.f32 	%f417, %f388;
	add.f32 	%f418, %f416, %f417;
	abs.f32 	%f419, %f418;
	abs.f32 	%f420, %f387;
	add.f32 	%f421, %f419, %f420;
	abs.f32 	%f422, %f421;
	abs.f32 	%f423, %f390;
	add.f32 	%f424, %f422, %f423;
	abs.f32 	%f425, %f424;
	abs.f32 	%f426, %f389;
	add.f32 	%f427, %f425, %f426;
	abs.f32 	%f428, %f427;
	abs.f32 	%f429, %f392;
	add.f32 	%f430, %f428, %f429;
	abs.f32 	%f431, %f430;
	abs.f32 	%f432, %f391;
	add.f32 	%f433, %f431, %f432;
	abs.f32 	%f434, %f433;
	abs.f32 	%f435, %f394;
	add.f32 	%f436, %f434, %f435;
	abs.f32 	%f437, %f436;
	abs.f32 	%f438, %f393;
	add.f32 	%f694, %f437, %f438;
	setp.lt.u32 	%p50, %r6, %r4;
	@%p50 bra 	$L__BB6_39;
	add.s32 	%r30, %r4, %r5;
	add.s32 	%r460, %r30, 256;
	add.s32 	%r459, %r30, %r28;
	mov.b32 	%r461, 0;
$L__BB6_29:
	add.s32 	%r5, %r5, %r4;
	add.s32 	%r300, %r1, -4096;
	setp.gt.u32 	%p51, %r5, %r300;
	@%p51 bra 	$L__BB6_31;
	add.s32 	%r301, %r5, %r29;
	mul.wide.u32 	%rd85, %r301, 4;
	add.s64 	%rd75, %rd1, %rd85;
	// begin inline asm
	ld.global.nc.v2.u64 {%rd73, %rd74}, [%rd75];
	// end inline asm
	mov.b64 	{%r302, %r303}, %rd74;
	mov.b64 	{%r304, %r305}, %rd73;
	mov.b32 	%f439, %r305;
	mov.b32 	%f440, %r304;
	mov.b32 	%f441, %r303;
	mov.b32 	%f442, %r302;
	add.s64 	%rd78, %rd75, 4096;
	// begin inline asm
	ld.global.nc.v2.u64 {%rd76, %rd77}, [%rd78];
	// end inline asm
	mov.b64 	{%r306, %r307}, %rd77;
	mov.b64 	{%r308, %r309}, %rd76;
	mov.b32 	%f443, %r309;
	mov.b32 	%f444, %r308;
	mov.b32 	%f445, %r307;
	mov.b32 	%f446, %r306;
	add.s64 	%rd81, %rd75, 8192;
	// begin inline asm
	ld.global.nc.v2.u64 {%rd79, %rd80}, [%rd81];
	// end inline asm
	mov.b64 	{%r310, %r311}, %rd80;
	mov.b64 	{%r312, %r313}, %rd79;
	mov.b32 	%f447, %r313;
	mov.b32 	%f448, %r312;
	mov.b32 	%f449, %r311;
	mov.b32 	%f450, %r310;
	add.s64 	%rd84, %rd75, 12288;
	// begin inline asm
	ld.global.nc.v2.u64 {%rd82, %rd83}, [%rd84];
	// end inline asm
	mov.b64 	{%r314, %r315}, %rd83;
	mov.b64 	{%r316, %r317}, %rd82;
	mov.b32 	%f451, %r317;
	mov.b32 	%f452, %r316;
	mov.b32 	%f453, %r315;
	mov.b32 	%f454, %r314;
	abs.f32 	%f455, %f694;
	abs.f32 	%f456, %f440;
	add.f32 	%f457, %f455, %f456;
	abs.f32 	%f458, %f457;
	abs.f32 	%f459, %f439;
	add.f32 	%f460, %f458, %f459;
	abs.f32 	%f461, %f460;
	abs.f32 	%f462, %f442;
	add.f32 	%f463, %f461, %f462;
	abs.f32 	%f464, %f463;
	abs.f32 	%f465, %f441;
	add.f32 	%f466, %f464, %f465;
	abs.f32 	%f467, %f466;
	abs.f32 	%f468, %f444;
	add.f32 	%f469, %f467, %f468;
	abs.f32 	%f470, %f469;
	abs.f32 	%f471, %f443;
	add.f32 	%f472, %f470, %f471;
	abs.f32 	%f473, %f472;
	abs.f32 	%f474, %f446;
	add.f32 	%f475, %f473, %f474;
	abs.f32 	%f476, %f475;
	abs.f32 	%f477, %f445;
	add.f32 	%f478, %f476, %f477;
	abs.f32 	%f479, %f478;
	abs.f32 	%f480, %f448;
	add.f32 	%f481, %f479, %f480;
	abs.f32 	%f482, %f481;
	abs.f32 	%f483, %f447;
	add.f32 	%f484, %f482, %f483;
	abs.f32 	%f485, %f484;
	abs.f32 	%f486, %f450;
	add.f32 	%f487, %f485, %f486;
	abs.f32 	%f488, %f487;
	abs.f32 	%f489, %f449;
	add.f32 	%f490, %f488, %f489;
	abs.f32 	%f491, %f490;
	abs.f32 	%f492, %f452;
	add.f32 	%f493, %f491, %f492;
	abs.f32 	%f494, %f493;
	abs.f32 	%f495, %f451;
	add.f32 	%f496, %f494, %f495;
	abs.f32 	%f497, %f496;
	abs.f32 	%f498, %f454;
	add.f32 	%f499, %f497, %f498;
	abs.f32 	%f500, %f499;
	abs.f32 	%f501, %f453;
	add.f32 	%f694, %f500, %f501;
	sub.s32 	%r318, %r1, %r5;
	setp.lt.u32 	%p52, %r318, %r4;
	add.s32 	%r461, %r461, 1;
	add.s32 	%r460, %r460, %r4;
	add.s32 	%r459, %r459, %r4;
	@%p52 bra 	$L__BB6_39;
	bra.uni 	$L__BB6_29;
$L__BB6_31:
	setp.le.u32 	%p53, %r1, %r5;
	@%p53 bra 	$L__BB6_39;
	sub.s32 	%r41, %r1, %r5;
	setp.ge.s32 	%p54, %r28, %r41;
	@%p54 bra 	$L__BB6_39;
	not.b32 	%r319, %r28;
	add.s32 	%r320, %r1, %r319;
	sub.s32 	%r321, %r320, %r30;
	mul.lo.s32 	%r322, %r2, %r461;
	shl.b32 	%r323, %r322, 12;
	sub.s32 	%r42, %r321, %r323;
	shr.u32 	%r324, %r320, 8;
	add.s32 	%r43, %r324, 1;
	and.b32  	%r325, %r320, 768;
	setp.eq.s32 	%p55, %r325, 768;
	mov.u32 	%r466, %r28;
	@%p55 bra 	$L__BB6_36;
	and.b32  	%r326, %r43, 3;
	neg.s32 	%r463, %r326;
	mov.u32 	%r466, %r28;
$L__BB6_35:
	.pragma "nounroll";
	mul.wide.u32 	%rd87, %r459, 4;
	add.s64 	%rd86, %rd1, %rd87;
	// begin inline asm
	ld.global.nc.u32 %r327, [%rd86];
	// end inline asm
	mov.b32 	%f503, %r327;
	abs.f32 	%f504, %f694;
	abs.f32 	%f505, %f503;
	add.f32 	%f694, %f504, %f505;
	add.s32 	%r466, %r466, 256;
	add.s32 	%r459, %r459, 256;
	add.s32 	%r463, %r463, 1;
	setp.ne.s32 	%p56, %r463, 0;
	@%p56 bra 	$L__BB6_35;
$L__BB6_36:
	setp.lt.u32 	%p57, %r42, 768;
	@%p57 bra 	$L__BB6_39;
	add.s32 	%r468, %r466, 512;
	add.s32 	%r467, %r466, %r460;
$L__BB6_38:
	add.s32 	%r332, %r467, -256;
	mul.wide.u32 	%rd92, %r332, 4;
	add.s64 	%rd88, %rd1, %rd92;
	// begin inline asm
	ld.global.nc.u32 %r328, [%rd88];
	// end inline asm
	mov.b32 	%f506, %r328;
	abs.f32 	%f507, %f694;
	abs.f32 	%f508, %f506;
	add.f32 	%f509, %f507, %f508;
	mul.wide.u32 	%rd93, %r467, 4;
	add.s64 	%rd89, %rd1, %rd93;
	// begin inline asm
	ld.global.nc.u32 %r329, [%rd89];
	// end inline asm
	mov.b32 	%f510, %r329;
	abs.f32 	%f511, %f509;
	abs.f32 	%f512, %f510;
	add.f32 	%f513, %f511, %f512;
	add.s32 	%r333, %r467, 256;
	mul.wide.u32 	%rd94, %r333, 4;
	add.s64 	%rd90, %rd1, %rd94;
	// begin inline asm
	ld.global.nc.u32 %r330, [%rd90];
	// end inline asm
	mov.b32 	%f514, %r330;
	abs.f32 	%f515, %f513;
	abs.f32 	%f516, %f514;
	add.f32 	%f517, %f515, %f516;
	add.s32 	%r334, %r467, 512;
	mul.wide.u32 	%rd95, %r334, 4;
	add.s64 	%rd91, %rd1, %rd95;
	// begin inline asm
	ld.global.nc.u32 %r331, [%rd91];
	// end inline asm
	mov.b32 	%f518, %r331;
	abs.f32 	%f519, %f517;
	abs.f32 	%f520, %f518;
	add.f32 	%f694, %f519, %f520;
	add.s32 	%r56, %r468, 1024;
	add.s32 	%r335, %r468, 512;
	add.s32 	%r467, %r467, 1024;
	setp.lt.s32 	%p58, %r335, %r41;
	mov.u32 	%r468, %r56;
	@%p58 bra 	$L__BB6_38;
$L__BB6_39:
	// begin inline asm
	mov.u32 %r336, %laneid;
	// end inline asm
	mov.b32 	%r338, %f694;
	mov.b32 	%r339, 1;
	mov.b32 	%r360, 31;
	mov.b32 	%r361, -1;
	// begin inline asm
	shfl.sync.down.b32 %r337, %r338, %r339, %r360, %r361;
	// end inline asm
	setp.gt.s32 	%p59, %r336, 30;
	mov.b32 	%f521, %r337;
	abs.f32 	%f522, %f694;
	abs.f32 	%f523, %f521;
	add.f32 	%f524, %f522, %f523;
	selp.f32 	%f525, %f694, %f524, %p59;
	mov.b32 	%r343, %f525;
	mov.b32 	%r344, 2;
	// begin inline asm
	shfl.sync.down.b32 %r342, %r343, %r344, %r360, %r361;
	// end inline asm
	setp.gt.s32 	%p60, %r336, 29;
	mov.b32 	%f526, %r342;
	abs.f32 	%f527, %f525;
	abs.f32 	%f528, %f526;
	add.f32 	%f529, %f528, %f527;
	selp.f32 	%f530, %f525, %f529, %p60;
	mov.b32 	%r348, %f530;
	mov.b32 	%r349, 4;
	// begin inline asm
	shfl.sync.down.b32 %r347, %r348, %r349, %r360, %r361;
	// end inline asm
	setp.gt.s32 	%p61, %r336, 27;
	mov.b32 	%f531, %r347;
	abs.f32 	%f532, %f530;
	abs.f32 	%f533, %f531;
	add.f32 	%f534, %f533, %f532;
	selp.f32 	%f535, %f530, %f534, %p61;
	mov.b32 	%r353, %f535;
	mov.b32 	%r354, 8;
	// begin inline asm
	shfl.sync.down.b32 %r352, %r353, %r354, %r360, %r361;
	// end inline asm
	setp.gt.s32 	%p62, %r336, 23;
	mov.b32 	%f536, %r352;
	abs.f32 	%f537, %f535;
	abs.f32 	%f538, %f536;
	add.f32 	%f33, %f538, %f537;
	selp.f32 	%f710, %f535, %f33, %p62;
	mov.b32 	%r358, %f710;
	mov.b32 	%r359, 16;
	// begin inline asm
	shfl.sync.down.b32 %r357, %r358, %r359, %r360, %r361;
	// end inline asm
	setp.gt.s32 	%p63, %r336, 15;
	@%p63 bra 	$L__BB6_42;
	mov.b32 	%f539, %r357;
	abs.f32 	%f540, %f33;
	abs.f32 	%f541, %f539;
	add.f32 	%f710, %f541, %f540;
	setp.ne.s32 	%p64, %r336, 0;
	@%p64 bra 	$L__BB6_42;
	shr.u32 	%r362, %r28, 3;
	and.b32  	%r363, %r362, 124;
	mov.u32 	%r364, _ZZN3cub18CUB_300001_SM_10006detail6reduce18DeviceReduceKernelINS2_10policy_hubIfj6AbsSumE10Policy1000EPfjS5_fN4cuda3std3__410__identityEEEvT0_PT3_T1_NS0_13GridEvenShareISG_EET2_T4_E12temp_storage;
	add.s32 	%r365, %r364, %r363;
	st.shared.f32 	[%r365+8], %f710;
$L__BB6_42:
	bar.sync 	0;
	setp.ne.s32 	%p65, %r28, 0;
	@%p65 bra 	$L__BB6_87;
	ld.shared.f32 	%f542, [_ZZN3cub18CUB_300001_SM_10006detail6reduce18DeviceReduceKernelINS2_10policy_hubIfj6AbsSumE10Policy1000EPfjS5_fN4cuda3std3__410__identityEEEvT0_PT3_T1_NS0_13GridEvenShareISG_EET2_T4_E12temp_storage+12];
	abs.f32 	%f543, %f710;
	abs.f32 	%f544, %f542;
	add.f32 	%f545, %f543, %f544;
	ld.shared.f32 	%f546, [_ZZN3cub18CUB_300001_SM_10006detail6reduce18DeviceReduceKernelINS2_10policy_hubIfj6AbsSumE10Policy1000EPfjS5_fN4cuda3std3__410__identityEEEvT0_PT3_T1_NS0_13GridEvenShareISG_EET2_T4_E12temp_storage+16];
	abs.f32 	%f547, %f545;
	abs.f32 	%f548, %f546;
	add.f32 	%f549, %f548, %f547;
	ld.shared.f32 	%f550, [_ZZN3cub18CUB_300001_SM_10006detail6reduce18DeviceReduceKernelINS2_10policy_hubIfj6AbsSumE10Policy1000EPfjS5_fN4cuda3std3__410__identityEEEvT0_PT3_T1_NS0_13GridEvenShareISG_EET2_T4_E12temp_storage+20];
	abs.f32 	%f551, %f549;
	abs.f32 	%f552, %f550;
	add.f32 	%f553, %f552, %f551;
	ld.shared.f32 	%f554, [_ZZN3cub18CUB_300001_SM_10006detail6reduce18DeviceReduceKernelINS2_10policy_hubIfj6AbsSumE10Policy1000EPfjS5_fN4cuda3std3__410__identityEEEvT0_PT3_T1_NS0_13GridEvenShareISG_EET2_T4_E12temp_storage+24];
	abs.f32 	%f555, %f553;
	abs.f32 	%f556, %f554;
	add.f32 	%f557, %f556, %f555;
	ld.shared.f32 	%f558, [_ZZN3cub18CUB_300001_SM_10006detail6reduce18DeviceReduceKernelINS2_10policy_hubIfj6AbsSumE10Policy1000EPfjS5_fN4cuda3std3__410__identityEEEvT0_PT3_T1_NS0_13GridEvenShareISG_EET2_T4_E12temp_storage+28];
	abs.f32 	%f559, %f557;
	abs.f32 	%f560, %f558;
	add.f32 	%f561, %f560, %f559;
	ld.shared.f32 	%f562, [_ZZN3cub18CUB_300001_SM_10006detail6reduce18DeviceReduceKernelINS2_10policy_hubIfj6AbsSumE10Policy1000EPfjS5_fN4cuda3std3__410__identityEEEvT0_PT3_T1_NS0_13GridEvenShareISG_EET2_T4_E12temp_storage+32];
	abs.f32 	%f563, %f561;
	abs.f32 	%f564, %f562;
	add.f32 	%f565, %f564, %f563;
	ld.shared.f32 	%f566, [_ZZN3cub18CUB_300001_SM_10006detail6reduce18DeviceReduceKernelINS2_10policy_hubIfj6AbsSumE10Policy1000EPfjS5_fN4cuda3std3__410__identityEEEvT0_PT3_T1_NS0_13GridEvenShareISG_EET2_T4_E12temp_storage+36];
	abs.f32 	%f567, %f565;
	abs.f32 	%f568, %f566;
	add.f32 	%f710, %f568, %f567;
	bra.uni 	$L__BB6_87;
$L__BB6_44:
	sub.s32 	%r60, %r1, %r5;
	setp.gt.u32 	%p2, %r60, 4095;
	@%p2 bra 	$L__BB6_70;
	mov.u32 	%r61, %tid.x;
	setp.ge.u32 	%p19, %r61, %r60;
	mov.f32 	%f701, 0f00000000;
	mov.u32 	%r473, %r61;
	@%p19 bra 	$L__BB6_47;
	add.s32 	%r198, %r5, %r61;
	mul.wide.u32 	%rd49, %r198, 4;
	add.s64 	%rd48, %rd1, %rd49;
	// begin inline asm
	ld.global.nc.u32 %r197, [%rd48];
	// end inline asm
	mov.b32 	%f701, %r197;
	add.s32 	%r473, %r61, 256;
$L__BB6_47:
	setp.ge.u32 	%p20, %r473, %r60;
	@%p20 bra 	$L__BB6_54;
	not.b32 	%r199, %r473;
	add.s32 	%r64, %r1, %r199;
	and.b32  	%r200, %r64, 768;
	setp.eq.s32 	%p21, %r200, 768;
	@%p21 bra 	$L__BB6_51;
	add.s32 	%r471, %r473, %r5;
	shr.u32 	%r201, %r64, 8;
	add.s32 	%r202, %r201, 1;
	and.b32  	%r203, %r202, 3;
	neg.s32 	%r470, %r203;
$L__BB6_50:
	.pragma "nounroll";
	mul.wide.u32 	%rd51, %r471, 4;
	add.s64 	%rd50, %rd1, %rd51;
	// begin inline asm
	ld.global.nc.u32 %r204, [%rd50];
	// end inline asm
	mov.b32 	%f268, %r204;
	abs.f32 	%f269, %f701;
	abs.f32 	%f270, %f268;
	add.f32 	%f701, %f269, %f270;
	add.s32 	%r473, %r473, 256;
	add.s32 	%r471, %r471, 256;
	add.s32 	%r470, %r470, 1;
	setp.ne.s32 	%p22, %r470, 0;
	@%p22 bra 	$L__BB6_50;
$L__BB6_51:
	sub.s32 	%r205, %r64, %r5;
	setp.lt.u32 	%p23, %r205, 768;
	@%p23 bra 	$L__BB6_54;
	add.s32 	%r475, %r473, 512;
	add.s32 	%r474, %r473, %r5;
$L__BB6_53:
	mul.wide.u32 	%rd56, %r474, 4;
	add.s64 	%rd52, %rd1, %rd56;
	// begin inline asm
	ld.global.nc.u32 %r206, [%rd52];
	// end inline asm
	mov.b32 	%f271, %r206;
	abs.f32 	%f272, %f701;
	abs.f32 	%f273, %f271;
	add.f32 	%f274, %f272, %f273;
	add.s32 	%r210, %r474, 256;
	mul.wide.u32 	%rd57, %r210, 4;
	add.s64 	%rd53, %rd1, %rd57;
	// begin inline asm
	ld.global.nc.u32 %r207, [%rd53];
	// end inline asm
	mov.b32 	%f275, %r207;
	abs.f32 	%f276, %f274;
	abs.f32 	%f277, %f275;
	add.f32 	%f278, %f276, %f277;
	add.s32 	%r211, %r474, 512;
	mul.wide.u32 	%rd58, %r211, 4;
	add.s64 	%rd54, %rd1, %rd58;
	// begin inline asm
	ld.global.nc.u32 %r208, [%rd54];
	// end inline asm
	mov.b32 	%f279, %r208;
	abs.f32 	%f280, %f278;
	abs.f32 	%f281, %f279;
	add.f32 	%f282, %f280, %f281;
	add.s32 	%r212, %r474, 768;
	mul.wide.u32 	%rd59, %r212, 4;
	add.s64 	%rd55, %rd1, %rd59;
	// begin inline asm
	ld.global.nc.u32 %r209, [%rd55];
	// end inline asm
	mov.b32 	%f283, %r209;
	abs.f32 	%f284, %f282;
	abs.f32 	%f285, %f283;
	add.f32 	%f701, %f284, %f285;
	add.s32 	%r78, %r475, 1024;
	add.s32 	%r213, %r475, 512;
	add.s32 	%r474, %r474, 1024;
	setp.lt.s32 	%p24, %r213, %r60;
	mov.u32 	%r475, %r78;
	@%p24 bra 	$L__BB6_53;
$L__BB6_54:
	setp.lt.u32 	%p25, %r60, 256;
	@%p25 bra 	$L__BB6_60;
	// begin inline asm
	mov.u32 %r252, %laneid;
	// end inline asm
	mov.b32 	%r254, %f701;
	mov.b32 	%r255, 1;
	mov.b32 	%r276, 31;
	mov.b32 	%r277, -1;
	// begin inline asm
	shfl.sync.down.b32 %r253, %r254, %r255, %r276, %r277;
	// end inline asm
	setp.gt.s32 	%p42, %r252, 30;
	mov.b32 	%f331, %r253;
	abs.f32 	%f332, %f701;
	abs.f32 	%f333, %f331;
	add.f32 	%f334, %f332, %f333;
	selp.f32 	%f335, %f701, %f334, %p42;
	mov.b32 	%r259, %f335;
	mov.b32 	%r260, 2;
	// begin inline asm
	shfl.sync.down.b32 %r258, %r259, %r260, %r276, %r277;
	// end inline asm
	setp.gt.s32 	%p43, %r252, 29;
	mov.b32 	%f336, %r258;
	abs.f32 	%f337, %f335;
	abs.f32 	%f338, %f336;
	add.f32 	%f339, %f338, %f337;
	selp.f32 	%f340, %f335, %f339, %p43;
	mov.b32 	%r264, %f340;
	mov.b32 	%r265, 4;
	// begin inline asm
	shfl.sync.down.b32 %r263, %r264, %r265, %r276, %r277;
	// end inline asm
	setp.gt.s32 	%p44, %r252, 27;
	mov.b32 	%f341, %r263;
	abs.f32 	%f342, %f340;
	abs.f32 	%f343, %f341;
	add.f32 	%f344, %f343, %f342;
	selp.f32 	%f345, %f340, %f344, %p44;
	mov.b32 	%r269, %f345;
	mov.b32 	%r270, 8;
	// begin inline asm
	shfl.sync.down.b32 %r268, %r269, %r270, %r276, %r277;
	// end inline asm
	setp.gt.s32 	%p45, %r252, 23;
	mov.b32 	%f346, %r268;
	abs.f32 	%f347, %f345;
	abs.f32 	%f348, %f346;
	add.f32 	%f47, %f348, %f347;
	selp.f32 	%f710, %f345, %f47, %p45;
	mov.b32 	%r274, %f710;
	mov.b32 	%r275, 16;
	// begin inline asm
	shfl.sync.down.b32 %r273, %r274, %r275, %r276, %r277;
	// end inline asm
	setp.gt.s32 	%p46, %r252, 15;
	@%p46 bra 	$L__BB6_58;
	mov.b32 	%f349, %r273;
	abs.f32 	%f350, %f47;
	abs.f32 	%f351, %f349;
	add.f32 	%f710, %f351, %f350;
	setp.ne.s32 	%p47, %r252, 0;
	@%p47 bra 	$L__BB6_58;
	shr.u32 	%r278, %r61, 3;
	and.b32  	%r279, %r278, 124;
	mov.u32 	%r280, _ZZN3cub18CUB_300001_SM_10006detail6reduce18DeviceReduceKernelINS2_10policy_hubIfj6AbsSumE10Policy1000EPfjS5_fN4cuda3std3__410__identityEEEvT0_PT3_T1_NS0_13GridEvenShareISG_EET2_T4_E12temp_storage;
	add.s32 	%r281, %r280, %r279;
	st.shared.f32 	[%r281+8], %f710;
$L__BB6_58:
	bar.sync 	0;
	setp.ne.s32 	%p48, %r61, 0;
	@%p48 bra 	$L__BB6_87;
	ld.shared.f32 	%f352, [_ZZN3cub18CUB_300001_SM_10006detail6reduce18DeviceReduceKernelINS2_10policy_hubIfj6AbsSumE10Policy1000EPfjS5_fN4cuda3std3__410__identityEEEvT0_PT3_T1_NS0_13GridEvenShareISG_EET2_T4_E12temp_storage+12];
	abs.f32 	%f353, %f710;
	abs.f32 	%f354, %f352;
	add.f32 	%f355, %f353, %f354;
	ld.shared.f32 	%f356, [_ZZN3cub18CUB_300001_SM_10006detail6reduce18DeviceReduceKernelINS2_10policy_hubIfj6AbsSumE10Policy1000EPfjS5_fN4cuda3std3__410__identityEEEvT0_PT3_T1_NS0_13GridEvenShareISG_EET2_T4_E12temp_storage+16];
	abs.f32 	%f357, %f355;
	abs.f32 	%f358, %f356;
	add.f32 	%f359, %f358, %f357;
	ld.shared.f32 	%f360, [_ZZN3cub18CUB_300001_SM_10006detail6reduce18DeviceReduceKernelINS2_10policy_hubIfj6AbsSumE10Policy1000EPfjS5_fN4cuda3std3__410__identityEEEvT0_PT3_T1_NS0_13GridEvenShareISG_EET2_T4_E12temp_storage+20];
	abs.f32 	%f361, %f359;
	abs.f32 	%f362, %f360;
	add.f32 	%f363, %f362, %f361;
	ld.shared.f32 	%f364, [_ZZN3cub18CUB_300001_SM_10006detail6reduce18DeviceReduceKernelINS2_10policy_hubIfj6AbsSumE10Policy1000EPfjS5_fN4cuda3std3__410__identityEEEvT0_PT3_T1_NS0_13GridEvenShareISG_EET2_T4_E12temp_storage+24];
	abs.f32 	%f365, %f363;
	abs.f32 	%f366, %f364;
	add.f32 	%f367, %f366, %f365;
	ld.shared.f32 	%f368, [_ZZN3cub18CUB_300001_SM_10006detail6reduce18DeviceReduceKernelINS2_10policy_hubIfj6AbsSumE10Policy1000EPfjS5_fN4cuda3std3__410__identityEEEvT0_PT3_T1_NS0_13GridEvenShareISG_EET2_T4_E12temp_storage+28];
	abs.f32 	%f369, %f367;
	abs.f32 	%f370, %f368;
	add.f32 	%f371, %f370, %f369;
	ld.shared.f32 	%f372, [_ZZN3cub18CUB_300001_SM_10006detail6reduce18DeviceReduceKernelINS2_10policy_hubIfj6AbsSumE10Policy1000EPfjS5_fN4cuda3std3__410__identityEEEvT0_PT3_T1_NS0_13GridEvenShareISG_EET2_T4_E12temp_storage+32];
	abs.f32 	%f373, %f371;
	abs.f32 	%f374, %f372;
	add.f32 	%f375, %f374, %f373;
	ld.shared.f32 	%f376, [_ZZN3cub18CUB_300001_SM_10006detail6reduce18DeviceReduceKernelINS2_10policy_hubIfj6AbsSumE10Policy1000EPfjS5_fN4cuda3std3__410__identityEEEvT0_PT3_T1_NS0_13GridEvenShareISG_EET2_T4_E12temp_storage+36];
	abs.f32 	%f377, %f375;
	abs.f32 	%f378, %f376;
	add.f32 	%f710, %f378, %f377;
	bra.uni 	$L__BB6_87;
$L__BB6_60:
	// begin inline asm
	mov.u32 %r214, %laneid;
	// end inline asm
	and.b32  	%r240, %r61, 992;
	add.s32 	%r241, %r240, 32;
	setp.gt.u32 	%p26, %r241, %r60;
	not.b32 	%r242, %r240;
	add.s32 	%r243, %r60, %r242;
	selp.b32 	%r238, %r243, 31, %p26;
	mov.b32 	%r216, %f701;
	mov.b32 	%r217, 1;
	mov.b32 	%r239, -1;
	// begin inline asm
	shfl.sync.down.b32 %r215, %r216, %r217, %r238, %r239;
	// end inline asm
	setp.lt.s32 	%p27, %r214, %r238;
	mov.b32 	%f286, %r215;
	abs.f32 	%f287, %f701;
	abs.f32 	%f288, %f286;
	add.f32 	%f289, %f287, %f288;
	selp.f32 	%f290, %f289, %f701, %p27;
	mov.b32 	%r221, %f290;
	mov.b32 	%r222, 2;
	// begin inline asm
	shfl.sync.down.b32 %r220, %r221, %r222, %r238, %r239;
	// end inline asm
	add.s32 	%r244, %r214, 2;
	setp.gt.s32 	%p28, %r244, %r238;
	mov.b32 	%f291, %r220;
	abs.f32 	%f292, %f290;
	abs.f32 	%f293, %f291;
	add.f32 	%f294, %f293, %f292;
	selp.f32 	%f295, %f290, %f294, %p28;
	mov.b32 	%r226, %f295;
	mov.b32 	%r227, 4;
	// begin inline asm
	shfl.sync.down.b32 %r225, %r226, %r227, %r238, %r239;
	// end inline asm
	add.s32 	%r245, %r214, 4;
	setp.gt.s32 	%p29, %r245, %r238;
	mov.b32 	%f296, %r225;
	abs.f32 	%f297, %f295;
	abs.f32 	%f298, %f296;
	add.f32 	%f299, %f298, %f297;
	selp.f32 	%f300, %f295, %f299, %p29;
	mov.b32 	%r231, %f300;
	mov.b32 	%r232, 8;
	// begin inline asm
	shfl.sync.down.b32 %r230, %r231, %r232, %r238, %r239;
	// end inline asm
	add.s32 	%r246, %r214, 8;
	setp.gt.s32 	%p30, %r246, %r238;
	mov.b32 	%f301, %r230;
	abs.f32 	%f302, %f300;
	abs.f32 	%f303, %f301;
	add.f32 	%f304, %f303, %f302;
	selp.f32 	%f305, %f300, %f304, %p30;
	mov.b32 	%r236, %f305;
	mov.b32 	%r237, 16;
	// begin inline asm
	shfl.sync.down.b32 %r235, %r236, %r237, %r238, %r239;
	// end inline asm
	add.s32 	%r247, %r214, 16;
	setp.gt.s32 	%p31, %r247, %r238;
	mov.b32 	%f306, %r235;
	abs.f32 	%f307, %f305;
	abs.f32 	%f308, %f306;
	add.f32 	%f309, %f308, %f307;
	selp.f32 	%f710, %f305, %f309, %p31;
	setp.ne.s32 	%p32, %r214, 0;
	@%p32 bra 	$L__BB6_62;
	shr.u32 	%r248, %r61, 3;
	and.b32  	%r249, %r248, 124;
	mov.u32 	%r250, _ZZN3cub18CUB_300001_SM_10006detail6reduce18DeviceReduceKernelINS2_10policy_hubIfj6AbsSumE10Policy1000EPfjS5_fN4cuda3std3__410__identityEEEvT0_PT3_T1_NS0_13GridEvenShareISG_EET2_T4_E12temp_storage;
	add.s32 	%r251, %r250, %r249;
	st.shared.f32 	[%r251+8], %f710;
$L__BB6_62:
	bar.sync 	0;
	setp.ne.s32 	%p33, %r61, 0;
	setp.lt.u32 	%p34, %r60, 33;
	or.pred  	%p35, %p33, %p34;
	@%p35 bra 	$L__BB6_87;
	ld.shared.f32 	%f310, [_ZZN3cub18CUB_300001_SM_10006detail6reduce18DeviceReduceKernelINS2_10policy_hubIfj6AbsSumE10Policy1000EPfjS5_fN4cuda3std3__410__identityEEEvT0_PT3_T1_NS0_13GridEvenShareISG_EET2_T4_E12temp_storage+12];
	abs.f32 	%f311, %f710;
	abs.f32 	%f312, %f310;
	add.f32 	%f710, %f311, %f312;
	setp.lt.u32 	%p36, %r60, 65;
	@%p36 bra 	$L__BB6_87;
	ld.shared.f32 	%f313, [_ZZN3cub18CUB_300001_SM_10006detail6reduce18DeviceReduceKernelINS2_10policy_hubIfj6AbsSumE10Policy1000EPfjS5_fN4cuda3std3__410__identityEEEvT0_PT3_T1_NS0_13GridEvenShareISG_EET2_T4_E12temp_storage+16];
	abs.f32 	%f314, %f710;
	abs.f32 	%f315, %f313;
	add.f32 	%f710, %f314, %f315;
	setp.lt.u32 	%p37, %r60, 97;
	@%p37 bra 	$L__BB6_87;
	ld.shared.f32 	%f316, [_ZZN3cub18CUB_300001_SM_10006detail6reduce18DeviceReduceKernelINS2_10policy_hubIfj6AbsSumE10Policy1000EPfjS5_fN4cuda3std3__410__identityEEEvT0_PT3_T1_NS0_13GridEvenShareISG_EET2_T4_E12temp_storage+20];
	abs.f32 	%f317, %f710;
	abs.f32 	%f318, %f316;
	add.f32 	%f710, %f317, %f318;
	setp.lt.u32 	%p38, %r60, 129;
	@%p38 bra 	$L__BB6_87;
	ld.shared.f32 	%f319, [_ZZN3cub18CUB_300001_SM_10006detail6reduce18DeviceReduceKernelINS2_10policy_hubIfj6AbsSumE10Policy1000EPfjS5_fN4cuda3std3__410__identityEEEvT0_PT3_T1_NS0_13GridEvenShareISG_EET2_T4_E12temp_storage+24];
	abs.f32 	%f320, %f710;
	abs.f32 	%f321, %f319;
	add.f32 	%f710, %f320, %f321;
	setp.lt.u32 	%p39, %r60, 161;
	@%p39 bra 	$L__BB6_87;
	ld.shared.f32 	%f322, [_ZZN3cub18CUB_300001_SM_10006detail6reduce18DeviceReduceKernelINS2_10policy_hubIfj6AbsSumE10Policy1000EPfjS5_fN4cuda3std3__410__identityEEEvT0_PT3_T1_NS0_13GridEvenShareISG_EET2_T4_E12temp_storage+28];
	abs.f32 	%f323, %f710;
	abs.f32 	%f324, %f322;
	add.f32 	%f710, %f323, %f324;
	setp.lt.u32 	%p40, %r60, 193;
	@%p40 bra 	$L__BB6_87;
	ld.shared.f32 	%f325, [_ZZN3cub18CUB_300001_SM_10006detail6reduce18DeviceReduceKernelINS2_10policy_hubIfj6AbsSumE10Policy1000EPfjS5_fN4cuda3std3__410__identityEEEvT0_PT3_T1_NS0_13GridEvenShareISG_EET2_T4_E12temp_storage+32];
	abs.f32 	%f326, %f710;
	abs.f32 	%f327, %f325;
	add.f32 	%f710, %f326, %f327;
	setp.lt.u32 	%p41, %r60, 225;
	@%p41 bra 	$L__BB6_87;
	ld.shared.f32 	%f328, [_ZZN3cub18CUB_300001_SM_10006detail6reduce18DeviceReduceKernelINS2_10policy_hubIfj6AbsSumE10Policy1000EPfjS5_fN4cuda3std3__410__identityEEEvT0_PT3_T1_NS0_13GridEvenShareISG_EET2_T4_E12temp_storage+36];
	abs.f32 	%f329, %f710;
	abs.f32 	%f330, %f328;
	add.f32 	%f710, %f329, %f330;
	bra.uni 	$L__BB6_87;
$L__BB6_70:
	mov.u32 	%r82, %tid.x;
	add.s32 	%r129, %r82, %r5;
	mul.wide.u32 	%rd20, %r129, 4;
	add.s64 	%rd4, %rd1, %rd20;
	// begin inline asm
	ld.global.nc.u32 %r113, [%rd4];
	// end inline asm
	mov.b32 	%f76, %r113;
	add.s64 	%rd5, %rd4, 1024;
	// begin inline asm
	ld.global.nc.u32 %r114, [%rd5];
	// end inline asm
	mov.b32 	%f77, %r114;
	add.s64 	%rd6, %rd4, 2048;
	// begin inline asm
	ld.global.nc.u32 %r115, [%rd6];
	// end inline asm
	mov.b32 	%f78, %r115;
	add.s64 	%rd7, %rd4, 3072;
	// begin inline asm
	ld.global.nc.u32 %r116, [%rd7];
	// end inline asm
	mov.b32 	%f79, %r116;
	add.s64 	%rd8, %rd4, 4096;
	// begin inline asm
	ld.global.nc.u32 %r117, [%rd8];
	// end inline asm
	mov.b32 	%f80, %r117;
	add.s64 	%rd9, %rd4, 5120;
	// begin inline asm
	ld.global.nc.u32 %r118, [%rd9];
	// end inline asm
	mov.b32 	%f81, %r118;
	add.s64 	%rd10, %rd4, 6144;
	// begin inline asm
	ld.global.nc.u32 %r119, [%rd10];
	// end inline asm
	mov.b32 	%f82, %r119;
	add.s64 	%rd11, %rd4, 7168;
	// begin inline asm
	ld.global.nc.u32 %r120, [%rd11];
	// end inline asm
	mov.b32 	%f83, %r120;
	add.s64 	%rd12, %rd4, 8192;
	// begin inline asm
	ld.global.nc.u32 %r121, [%rd12];
	// end inline asm
	mov.b32 	%f84, %r121;
	add.s64 	%rd13, %rd4, 9216;
	// begin inline asm
	ld.global.nc.u32 %r122, [%rd13];
	// end inline asm
	mov.b32 	%f85, %r122;
	add.s64 	%rd14, %rd4, 10240;
	// begin inline asm
	ld.global.nc.u32 %r123, [%rd14];
	// end inline asm
	mov.b32 	%f86, %r123;
	add.s64 	%rd15, %rd4, 11264;
	// begin inline asm
	ld.global.nc.u32 %r124, [%rd15];
	// end inline asm
	mov.b32 	%f87, %r124;
	add.s64 	%rd16, %rd4, 12288;
	// begin inline asm
	ld.global.nc.u32 %r125, [%rd16];
	// end inline asm
	mov.b32 	%f88, %r125;
	add.s64 	%rd17, %rd4, 13312;
	// begin inline asm
	ld.global.nc.u32 %r126, [%rd17];
	// end inline asm
	mov.b32 	%f89, %r126;
	add.s64 	%rd18, %rd4, 14336;
	// begin inline asm
	ld.global.nc.u32 %r127, [%rd18];
	// end inline asm
	mov.b32 	%f90, %r127;
	add.s64 	%rd19, %rd4, 15360;
	// begin inline asm
	ld.global.nc.u32 %r128, [%rd19];
	// end inline asm
	mov.b32 	%f91, %r128;
	abs.f32 	%f92, %f76;
	abs.f32 	%f93, %f77;
	add.f32 	%f94, %f92, %f93;
	abs.f32 	%f95, %f94;
	abs.f32 	%f96, %f78;
	add.f32 	%f97, %f95, %f96;
	abs.f32 	%f98, %f97;
	abs.f32 	%f99, %f79;
	add.f32 	%f100, %f98, %f99;
	abs.f32 	%f101, %f100;
	abs.f32 	%f102, %f80;
	add.f32 	%f103, %f101, %f102;
	abs.f32 	%f104, %f103;
	abs.f32 	%f105, %f81;
	add.f32 	%f106, %f104, %f105;
	abs.f32 	%f107, %f106;
	abs.f32 	%f108, %f82;
	add.f32 	%f109, %f107, %f108;
	abs.f32 	%f110, %f109;
	abs.f32 	%f111, %f83;
	add.f32 	%f112, %f110, %f111;
	abs.f32 	%f113, %f112;
	abs.f32 	%f114, %f84;
	add.f32 	%f115, %f113, %f114;
	abs.f32 	%f116, %f115;
	abs.f32 	%f117, %f85;
	add.f32 	%f118, %f116, %f117;
	abs.f32 	%f119, %f118;
	abs.f32 	%f120, %f86;
	add.f32 	%f121, %f119, %f120;
	abs.f32 	%f122, %f121;
	abs.f32 	%f123, %f87;
	add.f32 	%f124, %f122, %f123;
	abs.f32 	%f125, %f124;
	abs.f32 	%f126, %f88;
	add.f32 	%f127, %f125, %f126;
	abs.f32 	%f128, %f127;
	abs.f32 	%f129, %f89;
	add.f32 	%f130, %f128, %f129;
	abs.f32 	%f131, %f130;
	abs.f32 	%f132, %f90;
	add.f32 	%f133, %f131, %f132;
	abs.f32 	%f134, %f133;
	abs.f32 	%f135, %f91;
	add.f32 	%f708, %f134, %f135;
	setp.lt.u32 	%p3, %r60, %r4;
	@%p3 bra 	$L__BB6_82;
	add.s32 	%r83, %r4, %r5;
	add.s32 	%r477, %r83, 256;
	add.s32 	%r476, %r83, %r82;
	mov.b32 	%r478, 0;
$L__BB6_72:
	add.s32 	%r5, %r5, %r4;
	add.s32 	%r131, %r1, -4096;
	setp.gt.u32 	%p4, %r5, %r131;
	@%p4 bra 	$L__BB6_74;
	add.s32 	%r148, %r82, %r5;
	mul.wide.u32 	%rd37, %r148, 4;
	add.s64 	%rd21, %rd1, %rd37;
	// begin inline asm
	ld.global.nc.u32 %r132, [%rd21];
	// end inline asm
	mov.b32 	%f136, %r132;
	add.s64 	%rd22, %rd21, 1024;
	// begin inline asm
	ld.global.nc.u32 %r133, [%rd22];
	// end inline asm
	mov.b32 	%f137, %r133;
	add.s64 	%rd23, %rd21, 2048;
	// begin inline asm
	ld.global.nc.u32 %r134, [%rd23];
	// end inline asm
	mov.b32 	%f138, %r134;
	add.s64 	%rd24, %rd21, 3072;
	// begin inline asm
	ld.global.nc.u32 %r135, [%rd24];
	// end inline asm
	mov.b32 	%f139, %r135;
	add.s64 	%rd25, %rd21, 4096;
	// begin inline asm
	ld.global.nc.u32 %r136, [%rd25];
	// end inline asm
	mov.b32 	%f140, %r136;
	add.s64 	%rd26, %rd21, 5120;
	// begin inline asm
	ld.global.nc.u32 %r137, [%rd26];
	// end inline asm
	mov.b32 	%f141, %r137;
	add.s64 	%rd27, %rd21, 6144;
	// begin inline asm
	ld.global.nc.u32 %r138, [%rd27];
	// end inline asm
	mov.b32 	%f142, %r138;
	add.s64 	%rd28, %rd21, 7168;
	// begin inline asm
	ld.global.nc.u32 %r139, [%rd28];
	// end inline asm
	mov.b32 	%f143, %r139;
	add.s64 	%rd29, %rd21, 8192;
	// begin inline asm
	ld.global.nc.u32 %r140, [%rd29];
	// end inline asm
	mov.b32 	%f144, %r140;
	add.s64 	%rd30, %rd21, 9216;
	// begin inline asm
	ld.global.nc.u32 %r141, [%rd30];
	// end inline asm
	mov.b32 	%f145, %r141;
	add.s64 	%rd31, %rd21, 10240;
	// begin inline asm
	ld.global.nc.u32 %r142, [%rd31];
	// end inline asm
	mov.b32 	%f146, %r142;
	add.s64 	%rd32, %rd21, 11264;
	// begin inline asm
	ld.global.nc.u32 %r143, [%rd32];
	// end inline asm
	mov.b32 	%f147, %r143;
	add.s64 	%rd33, %rd21, 12288;
	// begin inline asm
	ld.global.nc.u32 %r144, [%rd33];
	// end inline asm
	mov.b32 	%f148, %r144;
	add.s64 	%rd34, %rd21, 13312;
	// begin inline asm
	ld.global.nc.u32 %r145, [%rd34];
	// end inline asm
	mov.b32 	%f149, %r145;
	add.s64 	%rd35, %rd21, 14336;
	// begin inline asm
	ld.global.nc.u32 %r146, [%rd35];
	// end inline asm
	mov.b32 	%f150, %r146;
	add.s64 	%rd36, %rd21, 15360;
	// begin inline asm
	ld.global.nc.u32 %r147, [%rd36];
	// end inline asm
	mov.b32 	%f151, %r147;
	abs.f32 	%f152, %f708;
	abs.f32 	%f153, %f136;
	add.f32 	%f154, %f152, %f153;
	abs.f32 	%f155, %f154;
	abs.f32 	%f156, %f137;
	add.f32 	%f157, %f155, %f156;
	abs.f32 	%f158, %f157;
	abs.f32 	%f159, %f138;
	add.f32 	%f160, %f158, %f159;
	abs.f32 	%f161, %f160;
	abs.f32 	%f162, %f139;
	add.f32 	%f163, %f161, %f162;
	abs.f32 	%f164, %f163;
	abs.f32 	%f165, %f140;
	add.f32 	%f166, %f164, %f165;
	abs.f32 	%f167, %f166;
	abs.f32 	%f168, %f141;
	add.f32 	%f169, %f167, %f168;
	abs.f32 	%f170, %f169;
	abs.f32 	%f171, %f142;
	add.f32 	%f172, %f170, %f171;
	abs.f32 	%f173, %f172;
	abs.f32 	%f174, %f143;
	add.f32 	%f175, %f173, %f174;
	abs.f32 	%f176, %f175;
	abs.f32 	%f177, %f144;
	add.f32 	%f178, %f176, %f177;
	abs.f32 	%f179, %f178;
	abs.f32 	%f180, %f145;
	add.f32 	%f181, %f179, %f180;
	abs.f32 	%f182, %f181;
	abs.f32 	%f183, %f146;
	add.f32 	%f184, %f182, %f183;
	abs.f32 	%f185, %f184;
	abs.f32 	%f186, %f147;
	add.f32 	%f187, %f185, %f186;
	abs.f32 	%f188, %f187;
	abs.f32 	%f189, %f148;
	add.f32 	%f190, %f188, %f189;
	abs.f32 	%f191, %f190;
	abs.f32 	%f192, %f149;
	add.f32 	%f193, %f191, %f192;
	abs.f32 	%f194, %f193;
	abs.f32 	%f195, %f150;
	add.f32 	%f196, %f194, %f195;
	abs.f32 	%f197, %f196;
	abs.f32 	%f198, %f151;
	add.f32 	%f708, %f197, %f198;
	sub.s32 	%r149, %r1, %r5;
	setp.lt.u32 	%p5, %r149, %r4;
	add.s32 	%r478, %r478, 1;
	add.s32 	%r477, %r477, %r4;
	add.s32 	%r476, %r476, %r4;
	@%p5 bra 	$L__BB6_82;
	bra.uni 	$L__BB6_72;
$L__BB6_74:
	setp.le.u32 	%p6, %r1, %r5;
	@%p6 bra 	$L__BB6_82;
	sub.s32 	%r94, %r1, %r5;
	setp.ge.s32 	%p7, %r82, %r94;
	@%p7 bra 	$L__BB6_82;
	not.b32 	%r150, %r82;
	add.s32 	%r151, %r1, %r150;
	sub.s32 	%r152, %r151, %r83;
	mul.lo.s32 	%r153, %r2, %r478;
	shl.b32 	%r154, %r153, 12;
	sub.s32 	%r95, %r152, %r154;
	shr.u32 	%r155, %r151, 8;
	add.s32 	%r96, %r155, 1;
	and.b32  	%r156, %r151, 768;
	setp.eq.s32 	%p8, %r156, 768;
	mov.u32 	%r483, %r82;
	@%p8 bra 	$L__BB6_79;
	and.b32  	%r157, %r96, 3;
	neg.s32 	%r480, %r157;
	mov.u32 	%r483, %r82;
$L__BB6_78:
	.pragma "nounroll";
	mul.wide.u32 	%rd39, %r476, 4;
	add.s64 	%rd38, %rd1, %rd39;
	// begin inline asm
	ld.global.nc.u32 %r158, [%rd38];
	// end inline asm
	mov.b32 	%f200, %r158;
	abs.f32 	%f201, %f708;
	abs.f32 	%f202, %f200;
	add.f32 	%f708, %f201, %f202;
	add.s32 	%r483, %r483, 256;
	add.s32 	%r476, %r476, 256;
	add.s32 	%r480, %r480, 1;
	setp.ne.s32 	%p9, %r480, 0;
	@%p9 bra 	$L__BB6_78;
$L__BB6_79:
	setp.lt.u32 	%p10, %r95, 768;
	@%p10 bra 	$L__BB6_82;
	add.s32 	%r485, %r483, 512;
	add.s32 	%r484, %r483, %r477;
$L__BB6_81:
	add.s32 	%r163, %r484, -256;
	mul.wide.u32 	%rd44, %r163, 4;
	add.s64 	%rd40, %rd1, %rd44;
	// begin inline asm
	ld.global.nc.u32 %r159, [%rd40];
	// end inline asm
	mov.b32 	%f203, %r159;
	abs.f32 	%f204, %f708;
	abs.f32 	%f205, %f203;
	add.f32 	%f206, %f204, %f205;
	mul.wide.u32 	%rd45, %r484, 4;
	add.s64 	%rd41, %rd1, %rd45;
	// begin inline asm
	ld.global.nc.u32 %r160, [%rd41];
	// end inline asm
	mov.b32 	%f207, %r160;
	abs.f32 	%f208, %f206;
	abs.f32 	%f209, %f207;
	add.f32 	%f210, %f208, %f209;
	add.s32 	%r164, %r484, 256;
	mul.wide.u32 	%rd46, %r164, 4;
	add.s64 	%rd42, %rd1, %rd46;
	// begin inline asm
	ld.global.nc.u32 %r161, [%rd42];
	// end inline asm
	mov.b32 	%f211, %r161;
	abs.f32 	%f212, %f210;
	abs.f32 	%f213, %f211;
	add.f32 	%f214, %f212, %f213;
	add.s32 	%r165, %r484, 512;
	mul.wide.u32 	%rd47, %r165, 4;
	add.s64 	%rd43, %rd1, %rd47;
	// begin inline asm
	ld.global.nc.u32 %r162, [%rd43];
	// end inline asm
	mov.b32 	%f215, %r162;
	abs.f32 	%f216, %f214;
	abs.f32 	%f217, %f215;
	add.f32 	%f708, %f216, %f217;
	add.s32 	%r109, %r485, 1024;
	add.s32 	%r166, %r485, 512;
	add.s32 	%r484, %r484, 1024;
	setp.lt.s32 	%p11, %r166, %r94;
	mov.u32 	%r485, %r109;
	@%p11 bra 	$L__BB6_81;
$L__BB6_82:
	// begin inline asm
	mov.u32 %r167, %laneid;
	// end inline asm
	mov.b32 	%r169, %f708;
	mov.b32 	%r170, 1;
	mov.b32 	%r191, 31;
	mov.b32 	%r192, -1;
	// begin inline asm
	shfl.sync.down.b32 %r168, %r169, %r170, %r191, %r192;
	// end inline asm
	setp.gt.s32 	%p12, %r167, 30;
	mov.b32 	%f218, %r168;
	abs.f32 	%f219, %f708;
	abs.f32 	%f220, %f218;
	add.f32 	%f221, %f219, %f220;
	selp.f32 	%f222, %f708, %f221, %p12;
	mov.b32 	%r174, %f222;
	mov.b32 	%r175, 2;
	// begin inline asm
	shfl.sync.down.b32 %r173, %r174, %r175, %r191, %r192;
	// end inline asm
	setp.gt.s32 	%p13, %r167, 29;
	mov.b32 	%f223, %r173;
	abs.f32 	%f224, %f222;
	abs.f32 	%f225, %f223;
	add.f32 	%f226, %f225, %f224;
	selp.f32 	%f227, %f222, %f226, %p13;
	mov.b32 	%r179, %f227;
	mov.b32 	%r180, 4;
	// begin inline asm
	shfl.sync.down.b32 %r178, %r179, %r180, %r191, %r192;
	// end inline asm
	setp.gt.s32 	%p14, %r167, 27;
	mov.b32 	%f228, %r178;
	abs.f32 	%f229, %f227;
	abs.f32 	%f230, %f228;
	add.f32 	%f231, %f230, %f229;
	selp.f32 	%f232, %f227, %f231, %p14;
	mov.b32 	%r184, %f232;
	mov.b32 	%r185, 8;
	// begin inline asm
	shfl.sync.down.b32 %r183, %r184, %r185, %r191, %r192;
	// end inline asm
	setp.gt.s32 	%p15, %r167, 23;
	mov.b32 	%f233, %r183;
	abs.f32 	%f234, %f232;
	abs.f32 	%f235, %f233;
	add.f32 	%f70, %f235, %f234;
	selp.f32 	%f710, %f232, %f70, %p15;
	mov.b32 	%r189, %f710;
	mov.b32 	%r190, 16;
	// begin inline asm
	shfl.sync.down.b32 %r188, %r189, %r190, %r191, %r192;
	// end inline asm
	setp.gt.s32 	%p16, %r167, 15;
	@%p16 bra 	$L__BB6_85;
	mov.b32 	%f236, %r188;
	abs.f32 	%f237, %f70;
	abs.f32 	%f238, %f236;
	add.f32 	%f710, %f238, %f237;
	setp.ne.s32 	%p17, %r167, 0;
	@%p17 bra 	$L__BB6_85;
	shr.u32 	%r193, %r82, 3;
	and.b32  	%r194, %r193, 124;
	mov.u32 	%r195, _ZZN3cub18CUB_300001_SM_10006detail6reduce18DeviceReduceKernelINS2_10policy_hubIfj6AbsSumE10Policy1000EPfjS5_fN4cuda3std3__410__identityEEEvT0_PT3_T1_NS0_13GridEvenShareISG_EET2_T4_E12temp_storage;
	add.s32 	%r196, %r195, %r194;
	st.shared.f32 	[%r196+8], %f710;
$L__BB6_85:
	bar.sync 	0;
	setp.ne.s32 	%p18, %r82, 0;
	@%p18 bra 	$L__BB6_87;
	ld.shared.f32 	%f239, [_ZZN3cub18CUB_300001_SM_10006detail6reduce18DeviceReduceKernelINS2_10policy_hubIfj6AbsSumE10Policy1000EPfjS5_fN4cuda3std3__410__identityEEEvT0_PT3_T1_NS0_13GridEvenShareISG_EET2_T4_E12temp_storage+12];
	abs.f32 	%f240, %f710;
	abs.f32 	%f241, %f239;
	add.f32 	%f242, %f240, %f241;
	ld.shared.f32 	%f243, [_ZZN3cub18CUB_300001_SM_10006detail6reduce18DeviceReduceKernelINS2_10policy_hubIfj6AbsSumE10Policy1000EPfjS5_fN4cuda3std3__410__identityEEEvT0_PT3_T1_NS0_13GridEvenShareISG_EET2_T4_E12temp_storage+16];
	abs.f32 	%f244, %f242;
	abs.f32 	%f245, %f243;
	add.f32 	%f246, %f245, %f244;
	ld.shared.f32 	%f247, [_ZZN3cub18CUB_300001_SM_10006detail6reduce18DeviceReduceKernelINS2_10policy_hubIfj6AbsSumE10Policy1000EPfjS5_fN4cuda3std3__410__identityEEEvT0_PT3_T1_NS0_13GridEvenShareISG_EET2_T4_E12temp_storage+20];
	abs.f32 	%f248, %f246;
	abs.f32 	%f249, %f247;
	add.f32 	%f250, %f249, %f248;
	ld.shared.f32 	%f251, [_ZZN3cub18CUB_300001_SM_10006detail6reduce18DeviceReduceKernelINS2_10policy_hubIfj6AbsSumE10Policy1000EPfjS5_fN4cuda3std3__410__identityEEEvT0_PT3_T1_NS0_13GridEvenShareISG_EET2_T4_E12temp_storage+24];
	abs.f32 	%f252, %f250;
	abs.f32 	%f253, %f251;
	add.f32 	%f254, %f253, %f252;
	ld.shared.f32 	%f255, [_ZZN3cub18CUB_300001_SM_10006detail6reduce18DeviceReduceKernelINS2_10policy_hubIfj6AbsSumE10Policy1000EPfjS5_fN4cuda3std3__410__identityEEEvT0_PT3_T1_NS0_13GridEvenShareISG_EET2_T4_E12temp_storage+28];
	abs.f32 	%f256, %f254;
	abs.f32 	%f257, %f255;
	add.f32 	%f258, %f257, %f256;
	ld.shared.f32 	%f259, [_ZZN3cub18CUB_300001_SM_10006detail6reduce18DeviceReduceKernelINS2_10policy_hubIfj6AbsSumE10Policy1000EPfjS5_fN4cuda3std3__410__identityEEEvT0_PT3_T1_NS0_13GridEvenShareISG_EET2_T4_E12temp_storage+32];
	abs.f32 	%f260, %f258;
	abs.f32 	%f261, %f259;
	add.f32 	%f262, %f261, %f260;
	ld.shared.f32 	%f263, [_ZZN3cub18CUB_300001_SM_10006detail6reduce18DeviceReduceKernelINS2_10policy_hubIfj6AbsSumE10Policy1000EPfjS5_fN4cuda3std3__410__identityEEEvT0_PT3_T1_NS0_13GridEvenShareISG_EET2_T4_E12temp_storage+36];
	abs.f32 	%f264, %f262;
	abs.f32 	%f265, %f263;
	add.f32 	%f710, %f265, %f264;
$L__BB6_87:
	mov.u32 	%r451, %tid.x;
	setp.ne.s32 	%p96, %r451, 0;
	@%p96 bra 	$L__BB6_89;
	ld.param.u64 	%rd111, [_ZN3cub18CUB_300001_SM_10006detail6reduce18DeviceReduceKernelINS2_10policy_hubIfj6AbsSumE10Policy1000EPfjS5_fN4cuda3std3__410__identityEEEvT0_PT3_T1_NS0_13GridEvenShareISG_EET2_T4__param_1];
	cvta.to.global.u64 	%rd108, %rd111;
	mul.wide.u32 	%rd109, %r3, 4;
	add.s64 	%rd110, %rd108, %rd109;
	st.global.f32 	[%rd110], %f710;
$L__BB6_89:
	ret;

}
	// .globl	_ZN3cub18CUB_300001_SM_10006detail6reduce28DeviceReduceSingleTileKernelINS2_10policy_hubIfj6AbsSumE10Policy1000EPfS8_iS5_ffN4cuda3std3__410__identityEEEvT0_T1_T2_T3_T4_T6_
.visible .entry _ZN3cub18CUB_300001_SM_10006detail6reduce28DeviceReduceSingleTileKernelINS2_10policy_hubIfj6AbsSumE10Policy1000EPfS8_iS5_ffN4cuda3std3__410__identityEEEvT0_T1_T2_T3_T4_T6_(
	.param .u64 .ptr .align 1 _ZN3cub18CUB_300001_SM_10006detail6reduce28DeviceReduceSingleTileKernelINS2_10policy_hubIfj6AbsSumE10Policy1000EPfS8_iS5_ffN4cuda3std3__410__identityEEEvT0_T1_T2_T3_T4_T6__param_0,
	.param .u64 .ptr .align 1 _ZN3cub18CUB_300001_SM_10006detail6reduce28DeviceReduceSingleTileKernelINS2_10policy_hubIfj6AbsSumE10Policy1000EPfS8_iS5_ffN4cuda3std3__410__identityEEEvT0_T1_T2_T3_T4_T6__param_1,
	.param .u32 _ZN3cub18CUB_300001_SM_10006detail6reduce28DeviceReduceSingleTileKernelINS2_10policy_hubIfj6AbsSumE10Policy1000EPfS8_iS5_ffN4cuda3std3__410__identityEEEvT0_T1_T2_T3_T4_T6__param_2,
	.param .align 1 .b8 _ZN3cub18CUB_300001_SM_10006detail6reduce28DeviceReduceSingleTileKernelINS2_10policy_hubIfj6AbsSumE10Policy1000EPfS8_iS5_ffN4cuda3std3__410__identityEEEvT0_T1_T2_T3_T4_T6__param_3[1],
	.param .f32 _ZN3cub18CUB_300001_SM_10006detail6reduce28DeviceReduceSingleTileKernelINS2_10policy_hubIfj6AbsSumE10Policy1000EPfS8_iS5_ffN4cuda3std3__410__identityEEEvT0_T1_T2_T3_T4_T6__param_4,
	.param .align 1 .b8 _ZN3cub18CUB_300001_SM_10006detail6reduce28DeviceReduceSingleTileKernelINS2_10policy_hubIfj6AbsSumE10Policy1000EPfS8_iS5_ffN4cuda3std3__410__identityEEEvT0_T1_T2_T3_T4_T6__param_5[1]
)
.maxntid 256
.minnctapersm 1
{
	.reg .pred 	%p<99>;
	.reg .b32 	%r<415>;
	.reg .b32 	%f<719>;
	.reg .b64 	%rd<125>;
	// demoted variable
	.shared .align 4 .b8 _ZZN3cub18CUB_300001_SM_10006detail6reduce28DeviceReduceSingleTileKernelINS2_10policy_hubIfj6AbsSumE10Policy1000EPfS8_iS5_ffN4cuda3std3__410__identityEEEvT0_T1_T2_T3_T4_T6_E12temp_storage[44];
	ld.param.u64 	%rd16, [_ZN3cub18CUB_300001_SM_10006detail6reduce28DeviceReduceSingleTileKernelINS2_10policy_hubIfj6AbsSumE10Policy1000EPfS8_iS5_ffN4cuda3std3__410__identityEEEvT0_T1_T2_T3_T4_T6__param_0];
	ld.param.u64 	%rd17, [_ZN3cub18CUB_300001_SM_10006detail6reduce28DeviceReduceSingleTileKernelINS2_10policy_hubIfj6AbsSumE10Policy1000EPfS8_iS5_ffN4cuda3std3__410__identityEEEvT0_T1_T2_T3_T4_T6__param_1];
	ld.param.u32 	%r75, [_ZN3cub18CUB_300001_SM_10006detail6reduce28DeviceReduceSingleTileKernelINS2_10policy_hubIfj6AbsSumE10Policy1000EPfS8_iS5_ffN4cuda3std3__410__identityEEEvT0_T1_T2_T3_T4_T6__param_2];
	ld.param.f32 	%f78, [_ZN3cub18CUB_300001_SM_10006detail6reduce28DeviceReduceSingleTileKernelINS2_10policy_hubIfj6AbsSumE10Policy1000EPfS8_iS5_ffN4cuda3std3__410__identityEEEvT0_T1_T2_T3_T4_T6__param_4];
	cvta.to.global.u64 	%rd1, %rd17;
	setp.ne.s32 	%p1, %r75, 0;
	@%p1 bra 	$L__BB7_3;
	mov.u32 	%r388, %tid.x;
	setp.ne.s32 	%p98, %r388, 0;
	@%p98 bra 	$L__BB7_90;
	st.global.f32 	[%rd1], %f78;
	bra.uni 	$L__BB7_90;
$L__BB7_3:
	and.b64  	%rd18, %rd16, 15;
	setp.ne.s64 	%p2, %rd18, 0;
	@%p2 bra 	$L__BB7_46;
	setp.gt.s32 	%p50, %r75, 4095;
	@%p50 bra 	$L__BB7_29;
	mov.u32 	%r1, %tid.x;
	setp.ge.s32 	%p67, %r1, %r75;
	mov.f32 	%f693, 0f00000000;
	mov.u32 	%r392, %r1;
	@%p67 bra 	$L__BB7_7;
	mul.wide.u32 	%rd113, %r1, 4;
	add.s64 	%rd112, %rd16, %rd113;
	// begin inline asm
	ld.global.nc.u32 %r308, [%rd112];
	// end inline asm
	mov.b32 	%f693, %r308;
	add.s32 	%r392, %r1, 256;
$L__BB7_7:
	setp.ge.s32 	%p68, %r392, %r75;
	@%p68 bra 	$L__BB7_13;
	not.b32 	%r309, %r392;
	add.s32 	%r4, %r75, %r309;
	and.b32  	%r310, %r4, 768;
	setp.eq.s32 	%p69, %r310, 768;
	@%p69 bra 	$L__BB7_11;
	mul.wide.u32 	%rd114, %r392, 4;
	add.s64 	%rd121, %rd16, %rd114;
	shr.u32 	%r311, %r4, 8;
	add.s32 	%r312, %r311, 1;
	and.b32  	%r313, %r312, 3;
	neg.s32 	%r390, %r313;
$L__BB7_10:
	.pragma "nounroll";
	// begin inline asm
	ld.global.nc.u32 %r314, [%rd121];
	// end inline asm
	mov.b32 	%f574, %r314;
	abs.f32 	%f575, %f693;
	abs.f32 	%f576, %f574;
	add.f32 	%f693, %f575, %f576;
	add.s32 	%r392, %r392, 256;
	add.s64 	%rd121, %rd121, 1024;
	add.s32 	%r390, %r390, 1;
	setp.ne.s32 	%p70, %r390, 0;
	@%p70 bra 	$L__BB7_10;
$L__BB7_11:
	setp.lt.u32 	%p71, %r4, 768;
	@%p71 bra 	$L__BB7_13;
$L__BB7_12:
	mul.wide.s32 	%rd120, %r392, 4;
	add.s64 	%rd116, %rd16, %rd120;
	// begin inline asm
	ld.global.nc.u32 %r315, [%rd116];
	// end inline asm
	mov.b32 	%f577, %r315;
	abs.f32 	%f578, %f693;
	abs.f32 	%f579, %f577;
	add.f32 	%f580, %f578, %f579;
	add.s64 	%rd117, %rd116, 1024;
	// begin inline asm
	ld.global.nc.u32 %r316, [%rd117];
	// end inline asm
	mov.b32 	%f581, %r316;
	abs.f32 	%f582, %f580;
	abs.f32 	%f583, %f581;
	add.f32 	%f584, %f582, %f583;
	add.s64 	%rd118, %rd116, 2048;
	// begin inline asm
	ld.global.nc.u32 %r317, [%rd118];
	// end inline asm
	mov.b32 	%f585, %r317;
	abs.f32 	%f586, %f584;
	abs.f32 	%f587, %f585;
	add.f32 	%f588, %f586, %f587;
	add.s64 	%rd119, %rd116, 3072;
	// begin inline asm
	ld.global.nc.u32 %r318, [%rd119];
	// end inline asm
	mov.b32 	%f589, %r318;
	abs.f32 	%f590, %f588;
	abs.f32 	%f591, %f589;
	add.f32 	%f693, %f590, %f591;
	add.s32 	%r392, %r392, 1024;
	setp.lt.s32 	%p72, %r392, %r75;
	@%p72 bra 	$L__BB7_12;
$L__BB7_13:
	setp.lt.s32 	%p73, %r75, 256;
	@%p73 bra 	$L__BB7_19;
	// begin inline asm
	mov.u32 %r357, %laneid;
	// end inline asm
	mov.b32 	%r359, %f693;
	mov.b32 	%r360, 1;
	mov.b32 	%r381, 31;
	mov.b32 	%r382, -1;
	// begin inline asm
	shfl.sync.down.b32 %r358, %r359, %r360, %r381, %r382;
	// end inline asm
	setp.gt.s32 	%p90, %r357, 30;
	mov.b32 	%f637, %r358;
	abs.f32 	%f638, %f693;
	abs.f32 	%f639, %f637;
	add.f32 	%f640, %f638, %f639;
	selp.f32 	%f641, %f693, %f640, %p90;
	mov.b32 	%r364, %f641;
	mov.b32 	%r365, 2;
	// begin inline asm
	shfl.sync.down.b32 %r363, %r364, %r365, %r381, %r382;
	// end inline asm
	setp.gt.s32 	%p91, %r357, 29;
	mov.b32 	%f642, %r363;
	abs.f32 	%f643, %f641;
	abs.f32 	%f644, %f642;
	add.f32 	%f645, %f644, %f643;
	selp.f32 	%f646, %f641, %f645, %p91;
	mov.b32 	%r369, %f646;
	mov.b32 	%r370, 4;
	// begin inline asm
	shfl.sync.down.b32 %r368, %r369, %r370, %r381, %r382;
	// end inline asm
	setp.gt.s32 	%p92, %r357, 27;
	mov.b32 	%f647, %r368;
	abs.f32 	%f648, %f646;
	abs.f32 	%f649, %f647;
	add.f32 	%f650, %f649, %f648;
	selp.f32 	%f651, %f646, %f650, %p92;
	mov.b32 	%r374, %f651;
	mov.b32 	%r375, 8;
	// begin inline asm
	shfl.sync.down.b32 %r373, %r374, %r375, %r381, %r382;
	// end inline asm
	setp.gt.s32 	%p93, %r357, 23;
	mov.b32 	%f652, %r373;
	abs.f32 	%f653, %f651;
	abs.f32 	%f654, %f652;
	add.f32 	%f10, %f654, %f653;
	selp.f32 	%f718, %f651, %f10, %p93;
	mov.b32 	%r379, %f718;
	mov.b32 	%r380, 16;
	// begin inline asm
	shfl.sync.down.b32 %r378, %r379, %r380, %r381, %r382;
	// end inline asm
	setp.gt.s32 	%p94, %r357, 15;
	@%p94 bra 	$L__BB7_17;
	mov.b32 	%f655, %r378;
	abs.f32 	%f656, %f10;
	abs.f32 	%f657, %f655;
	add.f32 	%f718, %f657, %f656;
	setp.ne.s32 	%p95, %r357, 0;
	@%p95 bra 	$L__BB7_17;
	shr.u32 	%r383, %r1, 3;
	and.b32  	%r384, %r383, 124;
	mov.u32 	%r385, _ZZN3cub18CUB_300001_SM_10006detail6reduce28DeviceReduceSingleTileKernelINS2_10policy_hubIfj6AbsSumE10Policy1000EPfS8_iS5_ffN4cuda3std3__410__identityEEEvT0_T1_T2_T3_T4_T6_E12temp_storage;
	add.s32 	%r386, %r385, %r384;
	st.shared.f32 	[%r386+8], %f718;
$L__BB7_17:
	bar.sync 	0;
	setp.ne.s32 	%p96, %r1, 0;
	@%p96 bra 	$L__BB7_88;
	ld.shared.f32 	%f658, [_ZZN3cub18CUB_300001_SM_10006detail6reduce28DeviceReduceSingleTileKernelINS2_10policy_hubIfj6AbsSumE10Policy1000EPfS8_iS5_ffN4cuda3std3__410__identityEEEvT0_T1_T2_T3_T4_T6_E12temp_storage+12];
	abs.f32 	%f659, %f718;
	abs.f32 	%f660, %f658;
	add.f32 	%f661, %f659, %f660;
	ld.shared.f32 	%f662, [_ZZN3cub18CUB_300001_SM_10006detail6reduce28DeviceReduceSingleTileKernelINS2_10policy_hubIfj6AbsSumE10Policy1000EPfS8_iS5_ffN4cuda3std3__410__identityEEEvT0_T1_T2_T3_T4_T6_E12temp_storage+16];
	abs.f32 	%f663, %f661;
	abs.f32 	%f664, %f662;
	add.f32 	%f665, %f664, %f663;
	ld.shared.f32 	%f666, [_ZZN3cub18CUB_300001_SM_10006detail6reduce28DeviceReduceSingleTileKernelINS2_10policy_hubIfj6AbsSumE10Policy1000EPfS8_iS5_ffN4cuda3std3__410__identityEEEvT0_T1_T2_T3_T4_T6_E12temp_storage+20];
	abs.f32 	%f667, %f665;
	abs.f32 	%f668, %f666;
	add.f32 	%f669, %f668, %f667;
	ld.shared.f32 	%f670, [_ZZN3cub18CUB_300001_SM_10006detail6reduce28DeviceReduceSingleTileKernelINS2_10policy_hubIfj6AbsSumE10Policy1000EPfS8_iS5_ffN4cuda3std3__410__identityEEEvT0_T1_T2_T3_T4_T6_E12temp_storage+24];
	abs.f32 	%f671, %f669;
	abs.f32 	%f672, %f670;
	add.f32 	%f673, %f672, %f671;
	ld.shared.f32 	%f674, [_ZZN3cub18CUB_300001_SM_10006detail6reduce28DeviceReduceSingleTileKernelINS2_10policy_hubIfj6AbsSumE10Policy1000EPfS8_iS5_ffN4cuda3std3__410__identityEEEvT0_T1_T2_T3_T4_T6_E12temp_storage+28];
	abs.f32 	%f675, %f673;
	abs.f32 	%f676, %f674;
	add.f32 	%f677, %f676, %f675;
	ld.shared.f32 	%f678, [_ZZN3cub18CUB_300001_SM_10006detail6reduce28DeviceReduceSingleTileKernelINS2_10policy_hubIfj6AbsSumE10Policy1000EPfS8_iS5_ffN4cuda3std3__410__identityEEEvT0_T1_T2_T3_T4_T6_E12temp_storage+32];
	abs.f32 	%f679, %f677;
	abs.f32 	%f680, %f678;
	add.f32 	%f681, %f680, %f679;
	ld.shared.f32 	%f682, [_ZZN3cub18CUB_300001_SM_10006detail6reduce28DeviceReduceSingleTileKernelINS2_10policy_hubIfj6AbsSumE10Policy1000EPfS8_iS5_ffN4cuda3std3__410__identityEEEvT0_T1_T2_T3_T4_T6_E12temp_storage+36];
	abs.f32 	%f683, %f681;
	abs.f32 	%f684, %f682;
	add.f32 	%f718, %f684, %f683;
	bra.uni 	$L__BB7_88;
$L__BB7_19:
	// begin inline asm
	mov.u32 %r319, %laneid;
	// end inline asm
	and.b32  	%r345, %r1, 992;
	add.s32 	%r346, %r345, 32;
	setp.gt.s32 	%p74, %r346, %r75;
	not.b32 	%r347, %r345;
	add.s32 	%r348, %r75, %r347;
	selp.b32 	%r343, %r348, 31, %p74;
	mov.b32 	%r321, %f693;
	mov.b32 	%r322, 1;
	mov.b32 	%r344, -1;
	// begin inline asm
	shfl.sync.down.b32 %r320, %r321, %r322, %r343, %r344;
	// end inline asm
	setp.lt.s32 	%p75, %r319, %r343;
	mov.b32 	%f592, %r320;
	abs.f32 	%f593, %f693;
	abs.f32 	%f594, %f592;
	add.f32 	%f595, %f593, %f594;
	selp.f32 	%f596, %f595, %f693, %p75;
	mov.b32 	%r326, %f596;
	mov.b32 	%r327, 2;
	// begin inline asm
	shfl.sync.down.b32 %r325, %r326, %r327, %r343, %r344;
	// end inline asm
	add.s32 	%r349, %r319, 2;
	setp.gt.s32 	%p76, %r349, %r343;
	mov.b32 	%f597, %r325;
	abs.f32 	%f598, %f596;
	abs.f32 	%f599, %f597;
	add.f32 	%f600, %f599, %f598;
	selp.f32 	%f601, %f596, %f600, %p76;
	mov.b32 	%r331, %f601;
	mov.b32 	%r332, 4;
	// begin inline asm
	shfl.sync.down.b32 %r330, %r331, %r332, %r343, %r344;
	// end inline asm
	add.s32 	%r350, %r319, 4;
	setp.gt.s32 	%p77, %r350, %r343;
	mov.b32 	%f602, %r330;
	abs.f32 	%f603, %f601;
	abs.f32 	%f604, %f602;
	add.f32 	%f605, %f604, %f603;
	selp.f32 	%f606, %f601, %f605, %p77;
	mov.b32 	%r336, %f606;
	mov.b32 	%r337, 8;
	// begin inline asm
	shfl.sync.down.b32 %r335, %r336, %r337, %r343, %r344;
	// end inline asm
	add.s32 	%r351, %r319, 8;
	setp.gt.s32 	%p78, %r351, %r343;
	mov.b32 	%f607, %r335;
	abs.f32 	%f608, %f606;
	abs.f32 	%f609, %f607;
	add.f32 	%f610, %f609, %f608;
	selp.f32 	%f611, %f606, %f610, %p78;
	mov.b32 	%r341, %f611;
	mov.b32 	%r342, 16;
	// begin inline asm
	shfl.sync.down.b32 %r340, %r341, %r342, %r343, %r344;
	// end inline asm
	add.s32 	%r352, %r319, 16;
	setp.gt.s32 	%p79, %r352, %r343;
	mov.b32 	%f612, %r340;
	abs.f32 	%f613, %f611;
	abs.f32 	%f614, %f612;
	add.f32 	%f615, %f614, %f613;
	selp.f32 	%f718, %f611, %f615, %p79;
	setp.ne.s32 	%p80, %r319, 0;
	@%p80 bra 	$L__BB7_21;
	shr.u32 	%r353, %r1, 3;
	and.b32  	%r354, %r353, 124;
	mov.u32 	%r355, _ZZN3cub18CUB_300001_SM_10006detail6reduce28DeviceReduceSingleTileKernelINS2_10policy_hubIfj6AbsSumE10Policy1000EPfS8_iS5_ffN4cuda3std3__410__identityEEEvT0_T1_T2_T3_T4_T6_E12temp_storage;
	add.s32 	%r356, %r355, %r354;
	st.shared.f32 	[%r356+8], %f718;
$L__BB7_21:
	bar.sync 	0;
	setp.ne.s32 	%p81, %r1, 0;
	setp.lt.s32 	%p82, %r75, 33;
	or.pred  	%p83, %p81, %p82;
	@%p83 bra 	$L__BB7_88;
	ld.shared.f32 	%f616, [_ZZN3cub18CUB_300001_SM_10006detail6reduce28DeviceReduceSingleTileKernelINS2_10policy_hubIfj6AbsSumE10Policy1000EPfS8_iS5_ffN4cuda3std3__410__identityEEEvT0_T1_T2_T3_T4_T6_E12temp_storage+12];
	abs.f32 	%f617, %f718;
	abs.f32 	%f618, %f616;
	add.f32 	%f718, %f617, %f618;
	setp.lt.u32 	%p84, %r75, 65;
	@%p84 bra 	$L__BB7_88;
	ld.shared.f32 	%f619, [_ZZN3cub18CUB_300001_SM_10006detail6reduce28DeviceReduceSingleTileKernelINS2_10policy_hubIfj6AbsSumE10Policy1000EPfS8_iS5_ffN4cuda3std3__410__identityEEEvT0_T1_T2_T3_T4_T6_E12temp_storage+16];
	abs.f32 	%f620, %f718;
	abs.f32 	%f621, %f619;
	add.f32 	%f718, %f620, %f621;
	setp.lt.u32 	%p85, %r75, 97;
	@%p85 bra 	$L__BB7_88;
	ld.shared.f32 	%f622, [_ZZN3cub18CUB_300001_SM_10006detail6reduce28DeviceReduceSingleTileKernelINS2_10policy_hubIfj6AbsSumE10Policy1000EPfS8_iS5_ffN4cuda3std3__410__identityEEEvT0_T1_T2_T3_T4_T6_E12temp_storage+20];
	abs.f32 	%f623, %f718;
	abs.f32 	%f624, %f622;
	add.f32 	%f718, %f623, %f624;
	setp.lt.u32 	%p86, %r75, 129;
	@%p86 bra 	$L__BB7_88;
	ld.shared.f32 	%f625, [_ZZN3cub18CUB_300001_SM_10006detail6reduce28DeviceReduceSingleTileKernelINS2_10policy_hubIfj6AbsSumE10Policy1000EPfS8_iS5_ffN4cuda3std3__410__identityEEEvT0_T1_T2_T3_T4_T6_E12temp_storage+24];
	abs.f32 	%f626, %f718;
	abs.f32 	%f627, %f625;
	add.f32 	%f718, %f626, %f627;
	setp.lt.u32 	%p87, %r75, 161;
	@%p87 bra 	$L__BB7_88;
	ld.shared.f32 	%f628, [_ZZN3cub18CUB_300001_SM_10006detail6reduce28DeviceReduceSingleTileKernelINS2_10policy_hubIfj6AbsSumE10Policy1000EPfS8_iS5_ffN4cuda3std3__410__identityEEEvT0_T1_T2_T3_T4_T6_E12temp_storage+28];
	abs.f32 	%f629, %f718;
	abs.f32 	%f630, %f628;
	add.f32 	%f718, %f629, %f630;
	setp.lt.u32 	%p88, %r75, 193;
	@%p88 bra 	$L__BB7_88;
	ld.shared.f32 	%f631, [_ZZN3cub18CUB_300001_SM_10006detail6reduce28DeviceReduceSingleTileKernelINS2_10policy_hubIfj6AbsSumE10Policy1000EPfS8_iS5_ffN4cuda3std3__410__identityEEEvT0_T1_T2_T3_T4_T6_E12temp_storage+32];
	abs.f32 	%f632, %f718;
	abs.f32 	%f633, %f631;
	add.f32 	%f718, %f632, %f633;
	setp.lt.u32 	%p89, %r75, 225;
	@%p89 bra 	$L__BB7_88;
	ld.shared.f32 	%f634, [_ZZN3cub18CUB_300001_SM_10006detail6reduce28DeviceReduceSingleTileKernelINS2_10policy_hubIfj6AbsSumE10Policy1000EPfS8_iS5_ffN4cuda3std3__410__identityEEEvT0_T1_T2_T3_T4_T6_E12temp_storage+36];
	abs.f32 	%f635, %f718;
	abs.f32 	%f636, %f634;
	add.f32 	%f718, %f635, %f636;
	bra.uni 	$L__BB7_88;
$L__BB7_29:
	mov.u32 	%r15, %tid.x;
	shl.b32 	%r232, %r15, 2;
	mul.wide.u32 	%rd86, %r232, 4;
	add.s64 	%rd76, %rd16, %rd86;
	// begin inline asm
	ld.global.nc.v2.u64 {%rd74, %rd75}, [%rd76];
	// end inline asm
	mov.b64 	{%r233, %r234}, %rd75;
	mov.b64 	{%r235, %r236}, %rd74;
	mov.b32 	%f382, %r236;
	mov.b32 	%f383, %r235;
	mov.b32 	%f384, %r234;
	mov.b32 	%f385, %r233;
	add.s64 	%rd79, %rd76, 4096;
	// begin inline asm
	ld.global.nc.v2.u64 {%rd77, %rd78}, [%rd79];
	// end inline asm
	mov.b64 	{%r237, %r238}, %rd78;
	mov.b64 	{%r239, %r240}, %rd77;
	mov.b32 	%f386, %r240;
	mov.b32 	%f387, %r239;
	mov.b32 	%f388, %r238;
	mov.b32 	%f389, %r237;
	add.s64 	%rd82, %rd76, 8192;
	// begin inline asm
	ld.global.nc.v2.u64 {%rd80, %rd81}, [%rd82];
	// end inline asm
	mov.b64 	{%r241, %r242}, %rd81;
	mov.b64 	{%r243, %r244}, %rd80;
	mov.b32 	%f390, %r244;
	mov.b32 	%f391, %r243;
	mov.b32 	%f392, %r242;
	mov.b32 	%f393, %r241;
	add.s64 	%rd85, %rd76, 12288;
	// begin inline asm
	ld.global.nc.v2.u64 {%rd83, %rd84}, [%rd85];
	// end inline asm
	mov.b64 	{%r245, %r246}, %rd84;
	mov.b64 	{%r247, %r248}, %rd83;
	mov.b32 	%f394, %r248;
	mov.b32 	%f395, %r247;
	mov.b32 	%f396, %r246;
	mov.b32 	%f397, %r245;
	abs.f32 	%f398, %f383;
	abs.f32 	%f399, %f382;
	add.f32 	%f400, %f398, %f399;
	abs.f32 	%f401, %f400;
	abs.f32 	%f402, %f385;
	add.f32 	%f403, %f401, %f402;
	abs.f32 	%f404, %f403;
	abs.f32 	%f405, %f384;
	add.f32 	%f406, %f404, %f405;
	abs.f32 	%f407, %f406;
	abs.f32 	%f408, %f387;
	add.f32 	%f409, %f407, %f408;
	abs.f32 	%f410, %f409;
	abs.f32 	%f411, %f386;
	add.f32 	%f412, %f410, %f411;
	abs.f32 	%f413, %f412;
	abs.f32 	%f414, %f389;
	add.f32 	%f415, %f413, %f414;
	abs.f32 	%f416, %f415;
	abs.f32 	%f417, %f388;
	add.f32 	%f418, %f416, %f417;
	abs.f32 	%f419, %f418;
	abs.f32 	%f420, %f391;
	add.f32 	%f421, %f419, %f420;
	abs.f32 	%f422, %f421;
	abs.f32 	%f423, %f390;
	add.f32 	%f424, %f422, %f423;
	abs.f32 	%f425, %f424;
	abs.f32 	%f426, %f393;
	add.f32 	%f427, %f425, %f426;
	abs.f32 	%f428, %f427;
	abs.f32 	%f429, %f392;
	add.f32 	%f430, %f428, %f429;
	abs.f32 	%f431, %f430;
	abs.f32 	%f432, %f395;
	add.f32 	%f433, %f431, %f432;
	abs.f32 	%f434, %f433;
	abs.f32 	%f435, %f394;
	add.f32 	%f436, %f434, %f435;
	abs.f32 	%f437, %f436;
	abs.f32 	%f438, %f397;
	add.f32 	%f439, %f437, %f438;
	abs.f32 	%f440, %f439;
	abs.f32 	%f441, %f396;
	add.f32 	%f701, %f440, %f441;
	setp.lt.u32 	%p51, %r75, 8192;
	mov.b32 	%r395, 4096;
	@%p51 bra 	$L__BB7_33;
	add.s32 	%r16, %r75, -4096;
	mov.b32 	%r395, 4096;
$L__BB7_31:
	mul.wide.s32 	%rd99, %r395, 4;
	add.s64 	%rd89, %rd76, %rd99;
	// begin inline asm
	ld.global.nc.v2.u64 {%rd87, %rd88}, [%rd89];
	// end inline asm
	mov.b64 	{%r250, %r251}, %rd88;
	mov.b64 	{%r252, %r253}, %rd87;
	mov.b32 	%f442, %r253;
	mov.b32 	%f443, %r252;
	mov.b32 	%f444, %r251;
	mov.b32 	%f445, %r250;
	add.s64 	%rd92, %rd89, 4096;
	// begin inline asm
	ld.global.nc.v2.u64 {%rd90, %rd91}, [%rd92];
	// end inline asm
	mov.b64 	{%r254, %r255}, %rd91;
	mov.b64 	{%r256, %r257}, %rd90;
	mov.b32 	%f446, %r257;
	mov.b32 	%f447, %r256;
	mov.b32 	%f448, %r255;
	mov.b32 	%f449, %r254;
	add.s64 	%rd95, %rd89, 8192;
	// begin inline asm
	ld.global.nc.v2.u64 {%rd93, %rd94}, [%rd95];
	// end inline asm
	mov.b64 	{%r258, %r259}, %rd94;
	mov.b64 	{%r260, %r261}, %rd93;
	mov.b32 	%f450, %r261;
	mov.b32 	%f451, %r260;
	mov.b32 	%f452, %r259;
	mov.b32 	%f453, %r258;
	add.s64 	%rd98, %rd89, 12288;
	// begin inline asm
	ld.global.nc.v2.u64 {%rd96, %rd97}, [%rd98];
	// end inline asm
	mov.b64 	{%r262, %r263}, %rd97;
	mov.b64 	{%r264, %r265}, %rd96;
	mov.b32 	%f454, %r265;
	mov.b32 	%f455, %r264;
	mov.b32 	%f456, %r263;
	mov.b32 	%f457, %r262;
	abs.f32 	%f458, %f701;
	abs.f32 	%f459, %f443;
	add.f32 	%f460, %f458, %f459;
	abs.f32 	%f461, %f460;
	abs.f32 	%f462, %f442;
	add.f32 	%f463, %f461, %f462;
	abs.f32 	%f464, %f463;
	abs.f32 	%f465, %f445;
	add.f32 	%f466, %f464, %f465;
	abs.f32 	%f467, %f466;
	abs.f32 	%f468, %f444;
	add.f32 	%f469, %f467, %f468;
	abs.f32 	%f470, %f469;
	abs.f32 	%f471, %f447;
	add.f32 	%f472, %f470, %f471;
	abs.f32 	%f473, %f472;
	abs.f32 	%f474, %f446;
	add.f32 	%f475, %f473, %f474;
	abs.f32 	%f476, %f475;
	abs.f32 	%f477, %f449;
	add.f32 	%f478, %f476, %f477;
	abs.f32 	%f479, %f478;
	abs.f32 	%f480, %f448;
	add.f32 	%f481, %f479, %f480;
	abs.f32 	%f482, %f481;
	abs.f32 	%f483, %f451;
	add.f32 	%f484, %f482, %f483;
	abs.f32 	%f485, %f484;
	abs.f32 	%f486, %f450;
	add.f32 	%f487, %f485, %f486;
	abs.f32 	%f488, %f487;
	abs.f32 	%f489, %f453;
	add.f32 	%f490, %f488, %f489;
	abs.f32 	%f491, %f490;
	abs.f32 	%f492, %f452;
	add.f32 	%f493, %f491, %f492;
	abs.f32 	%f494, %f493;
	abs.f32 	%f495, %f455;
	add.f32 	%f496, %f494, %f495;
	abs.f32 	%f497, %f496;
	abs.f32 	%f498, %f454;
	add.f32 	%f499, %f497, %f498;
	abs.f32 	%f500, %f499;
	abs.f32 	%f501, %f457;
	add.f32 	%f502, %f500, %f501;
	abs.f32 	%f503, %f502;
	abs.f32 	%f504, %f456;
	add.f32 	%f701, %f503, %f504;
	sub.s32 	%r266, %r75, %r395;
	setp.lt.s32 	%p52, %r266, 4096;
	@%p52 bra 	$L__BB7_41;
	add.s32 	%r395, %r395, 4096;
	setp.le.s32 	%p53, %r395, %r16;
	@%p53 bra 	$L__BB7_31;
$L__BB7_33:
	setp.le.s32 	%p54, %r75, %r395;
	@%p54 bra 	$L__BB7_41;
	sub.s32 	%r20, %r75, %r395;
	setp.ge.s32 	%p55, %r15, %r20;
	@%p55 bra 	$L__BB7_41;
	not.b32 	%r267, %r15;
	add.s32 	%r268, %r75, %r267;
	sub.s32 	%r21, %r268, %r395;
	and.b32  	%r269, %r21, 768;
	setp.eq.s32 	%p56, %r269, 768;
	mov.u32 	%r399, %r15;
	@%p56 bra 	$L__BB7_38;
	add.s32 	%r397, %r15, %r395;
	shr.u32 	%r270, %r21, 8;
	add.s32 	%r271, %r270, 1;
	and.b32  	%r272, %r271, 3;
	neg.s32 	%r396, %r272;
	mov.u32 	%r399, %r15;
$L__BB7_37:
	.pragma "nounroll";
	mul.wide.u32 	%rd101, %r397, 4;
	add.s64 	%rd100, %rd16, %rd101;
	// begin inline asm
	ld.global.nc.u32 %r273, [%rd100];
	// end inline asm
	mov.b32 	%f506, %r273;
	abs.f32 	%f507, %f701;
	abs.f32 	%f508, %f506;
	add.f32 	%f701, %f507, %f508;
	add.s32 	%r399, %r399, 256;
	add.s32 	%r397, %r397, 256;
	add.s32 	%r396, %r396, 1;
	setp.ne.s32 	%p57, %r396, 0;
	@%p57 bra 	$L__BB7_37;
$L__BB7_38:
	setp.lt.u32 	%p58, %r21, 768;
	@%p58 bra 	$L__BB7_41;
	cvt.u64.u32 	%rd102, %r399;
	cvt.u64.u32 	%rd103, %r395;
	add.s64 	%rd104, %rd102, %rd103;
	shl.b64 	%rd105, %rd104, 2;
	add.s64 	%rd106, %rd105, %rd16;
	add.s64 	%rd122, %rd106, 2048;
	add.s32 	%r400, %r399, %r395;
$L__BB7_40:
	mul.wide.u32 	%rd111, %r400, 4;
	add.s64 	%rd107, %rd16, %rd111;
	// begin inline asm
	ld.global.nc.u32 %r274, [%rd107];
	// end inline asm
	mov.b32 	%f509, %r274;
	abs.f32 	%f510, %f701;
	abs.f32 	%f511, %f509;
	add.f32 	%f512, %f510, %f511;
	add.s64 	%rd108, %rd122, -1024;
	// begin inline asm
	ld.global.nc.u32 %r275, [%rd108];
	// end inline asm
	mov.b32 	%f513, %r275;
	abs.f32 	%f514, %f512;
	abs.f32 	%f515, %f513;
	add.f32 	%f516, %f514, %f515;
	// begin inline asm
	ld.global.nc.u32 %r276, [%rd122];
	// end inline asm
	mov.b32 	%f517, %r276;
	abs.f32 	%f518, %f516;
	abs.f32 	%f519, %f517;
	add.f32 	%f520, %f518, %f519;
	add.s64 	%rd110, %rd122, 1024;
	// begin inline asm
	ld.global.nc.u32 %r277, [%rd110];
	// end inline asm
	mov.b32 	%f521, %r277;
	abs.f32 	%f522, %f520;
	abs.f32 	%f523, %f521;
	add.f32 	%f701, %f522, %f523;
	add.s32 	%r399, %r399, 1024;
	add.s64 	%rd122, %rd122, 4096;
	add.s32 	%r400, %r400, 1024;
	setp.lt.s32 	%p59, %r399, %r20;
	@%p59 bra 	$L__BB7_40;
$L__BB7_41:
	// begin inline asm
	mov.u32 %r278, %laneid;
	// end inline asm
	mov.b32 	%r280, %f701;
	mov.b32 	%r281, 1;
	mov.b32 	%r302, 31;
	mov.b32 	%r303, -1;
	// begin inline asm
	shfl.sync.down.b32 %r279, %r280, %r281, %r302, %r303;
	// end inline asm
	setp.gt.s32 	%p60, %r278, 30;
	mov.b32 	%f524, %r279;
	abs.f32 	%f525, %f701;
	abs.f32 	%f526, %f524;
	add.f32 	%f527, %f525, %f526;
	selp.f32 	%f528, %f701, %f527, %p60;
	mov.b32 	%r285, %f528;
	mov.b32 	%r286, 2;
	// begin inline asm
	shfl.sync.down.b32 %r284, %r285, %r286, %r302, %r303;
	// end inline asm
	setp.gt.s32 	%p61, %r278, 29;
	mov.b32 	%f529, %r284;
	abs.f32 	%f530, %f528;
	abs.f32 	%f531, %f529;
	add.f32 	%f532, %f531, %f530;
	selp.f32 	%f533, %f528, %f532, %p61;
	mov.b32 	%r290, %f533;
	mov.b32 	%r291, 4;
	// begin inline asm
	shfl.sync.down.b32 %r289, %r290, %r291, %r302, %r303;
	// end inline asm
	setp.gt.s32 	%p62, %r278, 27;
	mov.b32 	%f534, %r289;
	abs.f32 	%f535, %f533;
	abs.f32 	%f536, %f534;
	add.f32 	%f537, %f536, %f535;
	selp.f32 	%f538, %f533, %f537, %p62;
	mov.b32 	%r295, %f538;
	mov.b32 	%r296, 8;
	// begin inline asm
	shfl.sync.down.b32 %r294, %r295, %r296, %r302, %r303;
	// end inline asm
	setp.gt.s32 	%p63, %r278, 23;
	mov.b32 	%f539, %r294;
	abs.f32 	%f540, %f538;
	abs.f32 	%f541, %f539;
	add.f32 	%f34, %f541, %f540;
	selp.f32 	%f718, %f538, %f34, %p63;
	mov.b32 	%r300, %f718;
	mov.b32 	%r301, 16;
	// begin inline asm
	shfl.sync.down.b32 %r299, %r300, %r301, %r302, %r303;
	// end inline asm
	setp.gt.s32 	%p64, %r278, 15;
	@%p64 bra 	$L__BB7_44;
	mov.b32 	%f542, %r299;
	abs.f32 	%f543, %f34;
	abs.f32 	%f544, %f542;
	add.f32 	%f718, %f544, %f543;
	setp.ne.s32 	%p65, %r278, 0;
	@%p65 bra 	$L__BB7_44;
	shr.u32 	%r304, %r15, 3;
	and.b32  	%r305, %r304, 124;
	mov.u32 	%r306, _ZZN3cub18CUB_300001_SM_10006detail6reduce28DeviceReduceSingleTileKernelINS2_10policy_hubIfj6AbsSumE10Policy1000EPfS8_iS5_ffN4cuda3std3__410__identityEEEvT0_T1_T2_T3_T4_T6_E12temp_storage;
	add.s32 	%r307, %r306, %r305;
	st.shared.f32 	[%r307+8], %f718;
$L__BB7_44:
	bar.sync 	0;
	setp.ne.s32 	%p66, %r15, 0;
	@%p66 bra 	$L__BB7_88;
	ld.shared.f32 	%f545, [_ZZN3cub18CUB_300001_SM_10006detail6reduce28DeviceReduceSingleTileKernelINS2_10policy_hubIfj6AbsSumE10Policy1000EPfS8_iS5_ffN4cuda3std3__410__identityEEEvT0_T1_T2_T3_T4_T6_E12temp_storage+12];
	abs.f32 	%f546, %f718;
	abs.f32 	%f547, %f545;
	add.f32 	%f548, %f546, %f547;
	ld.shared.f32 	%f549, [_ZZN3cub18CUB_300001_SM_10006detail6reduce28DeviceReduceSingleTileKernelINS2_10policy_hubIfj6AbsSumE10Policy1000EPfS8_iS5_ffN4cuda3std3__410__identityEEEvT0_T1_T2_T3_T4_T6_E12temp_storage+16];
	abs.f32 	%f550, %f548;
	abs.f32 	%f551, %f549;
	add.f32 	%f552, %f551, %f550;
	ld.shared.f32 	%f553, [_ZZN3cub18CUB_300001_SM_10006detail6reduce28DeviceReduceSingleTileKernelINS2_10policy_hubIfj6AbsSumE10Policy1000EPfS8_iS5_ffN4cuda3std3__410__identityEEEvT0_T1_T2_T3_T4_T6_E12temp_storage+20];
	abs.f32 	%f554, %f552;
	abs.f32 	%f555, %f553;
	add.f32 	%f556, %f555, %f554;
	ld.shared.f32 	%f557, [_ZZN3cub18CUB_300001_SM_10006detail6reduce28DeviceReduceSingleTileKernelINS2_10policy_hubIfj6AbsSumE10Policy1000EPfS8_iS5_ffN4cuda3std3__410__identityEEEvT0_T1_T2_T3_T4_T6_E12temp_storage+24];
	abs.f32 	%f558, %f556;
	abs.f32 	%f559, %f557;
	add.f32 	%f560, %f559, %f558;
	ld.shared.f32 	%f561, [_ZZN3cub18CUB_300001_SM_10006detail6reduce28DeviceReduceSingleTileKernelINS2_10policy_hubIfj6AbsSumE10Policy1000EPfS8_iS5_ffN4cuda3std3__410__identityEEEvT0_T1_T2_T3_T4_T6_E12temp_storage+28];
	abs.f32 	%f562, %f560;
	abs.f32 	%f563, %f561;
	add.f32 	%f564, %f563, %f562;
	ld.shared.f32 	%f565, [_ZZN3cub18CUB_300001_SM_10006detail6reduce28DeviceReduceSingleTileKernelINS2_10policy_hubIfj6AbsSumE10Policy1000EPfS8_iS5_ffN4cuda3std3__410__identityEEEvT0_T1_T2_T3_T4_T6_E12temp_storage+32];
	abs.f32 	%f566, %f564;
	abs.f32 	%f567, %f565;
	add.f32 	%f568, %f567, %f566;
	ld.shared.f32 	%f569, [_ZZN3cub18CUB_300001_SM_10006detail6reduce28DeviceReduceSingleTileKernelINS2_10policy_hubIfj6AbsSumE10Policy1000EPfS8_iS5_ffN4cuda3std3__410__identityEEEvT0_T1_T2_T3_T4_T6_E12temp_storage+36];
	abs.f32 	%f570, %f568;
	abs.f32 	%f571, %f569;
	add.f32 	%f718, %f571, %f570;
	bra.uni 	$L__BB7_88;
$L__BB7_46:
	setp.gt.s32 	%p3, %r75, 4095;
	@%p3 bra 	$L__BB7_71;
	mov.u32 	%r38, %tid.x;
	setp.ge.s32 	%p20, %r38, %r75;
	mov.f32 	%f708, 0f00000000;
	mov.u32 	%r405, %r38;
	@%p20 bra 	$L__BB7_49;
	mul.wide.u32 	%rd66, %r38, 4;
	add.s64 	%rd65, %rd16, %rd66;
	// begin inline asm
	ld.global.nc.u32 %r152, [%rd65];
	// end inline asm
	mov.b32 	%f708, %r152;
	add.s32 	%r405, %r38, 256;
$L__BB7_49:
	setp.ge.s32 	%p21, %r405, %r75;
	@%p21 bra 	$L__BB7_55;
	not.b32 	%r153, %r405;
	add.s32 	%r41, %r75, %r153;
	and.b32  	%r154, %r41, 768;
	setp.eq.s32 	%p22, %r154, 768;
	@%p22 bra 	$L__BB7_53;
	mul.wide.u32 	%rd67, %r405, 4;
	add.s64 	%rd123, %rd16, %rd67;
	shr.u32 	%r155, %r41, 8;
	add.s32 	%r156, %r155, 1;
	and.b32  	%r157, %r156, 3;
	neg.s32 	%r403, %r157;
$L__BB7_52:
	.pragma "nounroll";
	// begin inline asm
	ld.global.nc.u32 %r158, [%rd123];
	// end inline asm
	mov.b32 	%f271, %r158;
	abs.f32 	%f272, %f708;
	abs.f32 	%f273, %f271;
	add.f32 	%f708, %f272, %f273;
	add.s32 	%r405, %r405, 256;
	add.s64 	%rd123, %rd123, 1024;
	add.s32 	%r403, %r403, 1;
	setp.ne.s32 	%p23, %r403, 0;
	@%p23 bra 	$L__BB7_52;
$L__BB7_53:
	setp.lt.u32 	%p24, %r41, 768;
	@%p24 bra 	$L__BB7_55;
$L__BB7_54:
	mul.wide.s32 	%rd73, %r405, 4;
	add.s64 	%rd69, %rd16, %rd73;
	// begin inline asm
	ld.global.nc.u32 %r159, [%rd69];
	// end inline asm
	mov.b32 	%f274, %r159;
	abs.f32 	%f275, %f708;
	abs.f32 	%f276, %f274;
	add.f32 	%f277, %f275, %f276;
	add.s64 	%rd70, %rd69, 1024;
	// begin inline asm
	ld.global.nc.u32 %r160, [%rd70];
	// end inline asm
	mov.b32 	%f278, %r160;
	abs.f32 	%f279, %f277;
	abs.f32 	%f280, %f278;
	add.f32 	%f281, %f279, %f280;
	add.s64 	%rd71, %rd69, 2048;
	// begin inline asm
	ld.global.nc.u32 %r161, [%rd71];
	// end inline asm
	mov.b32 	%f282, %r161;
	abs.f32 	%f283, %f281;
	abs.f32 	%f284, %f282;
	add.f32 	%f285, %f283, %f284;
	add.s64 	%rd72, %rd69, 3072;
	// begin inline asm
	ld.global.nc.u32 %r162, [%rd72];
	// end inline asm
	mov.b32 	%f286, %r162;
	abs.f32 	%f287, %f285;
	abs.f32 	%f288, %f286;
	add.f32 	%f708, %f287, %f288;
	add.s32 	%r405, %r405, 1024;
	setp.lt.s32 	%p25, %r405, %r75;
	@%p25 bra 	$L__BB7_54;
$L__BB7_55:
	setp.lt.s32 	%p26, %r75, 256;
	@%p26 bra 	$L__BB7_61;
	// begin inline asm
	mov.u32 %r201, %laneid;
	// end inline asm
	mov.b32 	%r203, %f708;
	mov.b32 	%r204, 1;
	mov.b32 	%r225, 31;
	mov.b32 	%r226, -1;
	// begin inline asm
	shfl.sync.down.b32 %r202, %r203, %r204, %r225, %r226;
	// end inline asm
	setp.gt.s32 	%p43, %r201, 30;
	mov.b32 	%f334, %r202;
	abs.f32 	%f335, %f708;
	abs.f32 	%f336, %f334;
	add.f32 	%f337, %f335, %f336;
	selp.f32 	%f338, %f708, %f337, %p43;
	mov.b32 	%r208, %f338;
	mov.b32 	%r209, 2;
	// begin inline asm
	shfl.sync.down.b32 %r207, %r208, %r209, %r225, %r226;
	// end inline asm
	setp.gt.s32 	%p44, %r201, 29;
	mov.b32 	%f339, %r207;
	abs.f32 	%f340, %f338;
	abs.f32 	%f341, %f339;
	add.f32 	%f342, %f341, %f340;
	selp.f32 	%f343, %f338, %f342, %p44;
	mov.b32 	%r213, %f343;
	mov.b32 	%r214, 4;
	// begin inline asm
	shfl.sync.down.b32 %r212, %r213, %r214, %r225, %r226;
	// end inline asm
	setp.gt.s32 	%p45, %r201, 27;
	mov.b32 	%f344, %r212;
	abs.f32 	%f345, %f343;
	abs.f32 	%f346, %f344;
	add.f32 	%f347, %f346, %f345;
	selp.f32 	%f348, %f343, %f347, %p45;
	mov.b32 	%r218, %f348;
	mov.b32 	%r219, 8;
	// begin inline asm
	shfl.sync.down.b32 %r217, %r218, %r219, %r225, %r226;
	// end inline asm
	setp.gt.s32 	%p46, %r201, 23;
	mov.b32 	%f349, %r217;
	abs.f32 	%f350, %f348;
	abs.f32 	%f351, %f349;
	add.f32 	%f48, %f351, %f350;
	selp.f32 	%f718, %f348, %f48, %p46;
	mov.b32 	%r223, %f718;
	mov.b32 	%r224, 16;
	// begin inline asm
	shfl.sync.down.b32 %r222, %r223, %r224, %r225, %r226;
	// end inline asm
	setp.gt.s32 	%p47, %r201, 15;
	@%p47 bra 	$L__BB7_59;
	mov.b32 	%f352, %r222;
	abs.f32 	%f353, %f48;
	abs.f32 	%f354, %f352;
	add.f32 	%f718, %f354, %f353;
	setp.ne.s32 	%p48, %r201, 0;
	@%p48 bra 	$L__BB7_59;
	shr.u32 	%r227, %r38, 3;
	and.b32  	%r228, %r227, 124;
	mov.u32 	%r229, _ZZN3cub18CUB_300001_SM_10006detail6reduce28DeviceReduceSingleTileKernelINS2_10policy_hubIfj6AbsSumE10Policy1000EPfS8_iS5_ffN4cuda3std3__410__identityEEEvT0_T1_T2_T3_T4_T6_E12temp_storage;
	add.s32 	%r230, %r229, %r228;
	st.shared.f32 	[%r230+8], %f718;
$L__BB7_59:
	bar.sync 	0;
	setp.ne.s32 	%p49, %r38, 0;
	@%p49 bra 	$L__BB7_88;
	ld.shared.f32 	%f355, [_ZZN3cub18CUB_300001_SM_10006detail6reduce28DeviceReduceSingleTileKernelINS2_10policy_hubIfj6AbsSumE10Policy1000EPfS8_iS5_ffN4cuda3std3__410__identityEEEvT0_T1_T2_T3_T4_T6_E12temp_storage+12];
	abs.f32 	%f356, %f718;
	abs.f32 	%f357, %f355;
	add.f32 	%f358, %f356, %f357;
	ld.shared.f32 	%f359, [_ZZN3cub18CUB_300001_SM_10006detail6reduce28DeviceReduceSingleTileKernelINS2_10policy_hubIfj6AbsSumE10Policy1000EPfS8_iS5_ffN4cuda3std3__410__identityEEEvT0_T1_T2_T3_T4_T6_E12temp_storage+16];
	abs.f32 	%f360, %f358;
	abs.f32 	%f361, %f359;
	add.f32 	%f362, %f361, %f360;
	ld.shared.f32 	%f363, [_ZZN3cub18CUB_300001_SM_10006detail6reduce28DeviceReduceSingleTileKernelINS2_10policy_hubIfj6AbsSumE10Policy1000EPfS8_iS5_ffN4cuda3std3__410__identityEEEvT0_T1_T2_T3_T4_T6_E12temp_storage+20];
	abs.f32 	%f364, %f362;
	abs.f32 	%f365, %f363;
	add.f32 	%f366, %f365, %f364;
	ld.shared.f32 	%f367, [_ZZN3cub18CUB_300001_SM_10006detail6reduce28DeviceReduceSingleTileKernelINS2_10policy_hubIfj6AbsSumE10Policy1000EPfS8_iS5_ffN4cuda3std3__410__identityEEEvT0_T1_T2_T3_T4_T6_E12temp_storage+24];
	abs.f32 	%f368, %f366;
	abs.f32 	%f369, %f367;
	add.f32 	%f370, %f369, %f368;
	ld.shared.f32 	%f371, [_ZZN3cub18CUB_300001_SM_10006detail6reduce28DeviceReduceSingleTileKernelINS2_10policy_hubIfj6AbsSumE10Policy1000EPfS8_iS5_ffN4cuda3std3__410__identityEEEvT0_T1_T2_T3_T4_T6_E12temp_storage+28];
	abs.f32 	%f372, %f370;
	abs.f32 	%f373, %f371;
	add.f32 	%f374, %f373, %f372;
	ld.shared.f32 	%f375, [_ZZN3cub18CUB_300001_SM_10006detail6reduce28DeviceReduceSingleTileKernelINS2_10policy_hubIfj6AbsSumE10Policy1000EPfS8_iS5_ffN4cuda3std3__410__identityEEEvT0_T1_T2_T3_T4_T6_E12temp_storage+32];
	abs.f32 	%f376, %f374;
	abs.f32 	%f377, %f375;
	add.f32 	%f378, %f377, %f376;
	ld.shared.f32 	%f379, [_ZZN3cub18CUB_300001_SM_10006detail6reduce28DeviceReduceSingleTileKernelINS2_10policy_hubIfj6AbsSumE10Policy1000EPfS8_iS5_ffN4cuda3std3__410__identityEEEvT0_T1_T2_T3_T4_T6_E12temp_storage+36];
	abs.f32 	%f380, %f378;
	abs.f32 	%f381, %f379;
	add.f32 	%f718, %f381, %f380;
	bra.uni 	$L__BB7_88;
$L__BB7_61:
	// begin inline asm
	mov.u32 %r163, %laneid;
	// end inline asm
	and.b32  	%r189, %r38, 992;
	add.s32 	%r190, %r189, 32;
	setp.gt.s32 	%p27, %r190, %r75;
	not.b32 	%r191, %r189;
	add.s32 	%r192, %r75, %r191;
	selp.b32 	%r187, %r192, 31, %p27;
	mov.b32 	%r165, %f708;
	mov.b32 	%r166, 1;
	mov.b32 	%r188, -1;
	// begin inline asm
	shfl.sync.down.b32 %r164, %r165, %r166, %r187, %r188;
	// end inline asm
	setp.lt.s32 	%p28, %r163, %r187;
	mov.b32 	%f289, %r164;
	abs.f32 	%f290, %f708;
	abs.f32 	%f291, %f289;
	add.f32 	%f292, %f290, %f291;
	selp.f32 	%f293, %f292, %f708, %p28;
	mov.b32 	%r170, %f293;
	mov.b32 	%r171, 2;
	// begin inline asm
	shfl.sync.down.b32 %r169, %r170, %r171, %r187, %r188;
	// end inline asm
	add.s32 	%r193, %r163, 2;
	setp.gt.s32 	%p29, %r193, %r187;
	mov.b32 	%f294, %r169;
	abs.f32 	%f295, %f293;
	abs.f32 	%f296, %f294;
	add.f32 	%f297, %f296, %f295;
	selp.f32 	%f298, %f293, %f297, %p29;
	mov.b32 	%r175, %f298;
	mov.b32 	%r176, 4;
	// begin inline asm
	shfl.sync.down.b32 %r174, %r175, %r176, %r187, %r188;
	// end inline asm
	add.s32 	%r194, %r163, 4;
	setp.gt.s32 	%p30, %r194, %r187;
	mov.b32 	%f299, %r174;
	abs.f32 	%f300, %f298;
	abs.f32 	%f301, %f299;
	add.f32 	%f302, %f301, %f300;
	selp.f32 	%f303, %f298, %f302, %p30;
	mov.b32 	%r180, %f303;
	mov.b32 	%r181, 8;
	// begin inline asm
	shfl.sync.down.b32 %r179, %r180, %r181, %r187, %r188;
	// end inline asm
	add.s32 	%r195, %r163, 8;
	setp.gt.s32 	%p31, %r195, %r187;
	mov.b32 	%f304, %r179;
	abs.f32 	%f305, %f303;
	abs.f32 	%f306, %f304;
	add.f32 	%f307, %f306, %f305;
	selp.f32 	%f308, %f303, %f307, %p31;
	mov.b32 	%r185, %f308;
	mov.b32 	%r186, 16;
	// begin inline asm
	shfl.sync.down.b32 %r184, %r185, %r186, %r187, %r188;
	// end inline asm
	add.s32 	%r196, %r163, 16;
	setp.gt.s32 	%p32, %r196, %r187;
	mov.b32 	%f309, %r184;
	abs.f32 	%f310, %f308;
	abs.f32 	%f311, %f309;
	add.f32 	%f312, %f311, %f310;
	selp.f32 	%f718, %f308, %f312, %p32;
	setp.ne.s32 	%p33, %r163, 0;
	@%p33 bra 	$L__BB7_63;
	shr.u32 	%r197, %r38, 3;
	and.b32  	%r198, %r197, 124;
	mov.u32 	%r199, _ZZN3cub18CUB_300001_SM_10006detail6reduce28DeviceReduceSingleTileKernelINS2_10policy_hubIfj6AbsSumE10Policy1000EPfS8_iS5_ffN4cuda3std3__410__identityEEEvT0_T1_T2_T3_T4_T6_E12temp_storage;
	add.s32 	%r200, %r199, %r198;
	st.shared.f32 	[%r200+8], %f718;
$L__BB7_63:
	bar.sync 	0;
	setp.ne.s32 	%p34, %r38, 0;
	setp.lt.s32 	%p35, %r75, 33;
	or.pred  	%p36, %p34, %p35;
	@%p36 bra 	$L__BB7_88;
	ld.shared.f32 	%f313, [_ZZN3cub18CUB_300001_SM_10006detail6reduce28DeviceReduceSingleTileKernelINS2_10policy_hubIfj6AbsSumE10Policy1000EPfS8_iS5_ffN4cuda3std3__410__identityEEEvT0_T1_T2_T3_T4_T6_E12temp_storage+12];
	abs.f32 	%f314, %f718;
	abs.f32 	%f315, %f313;
	add.f32 	%f718, %f314, %f315;
	setp.lt.u32 	%p37, %r75, 65;
	@%p37 bra 	$L__BB7_88;
	ld.shared.f32 	%f316, [_ZZN3cub18CUB_300001_SM_10006detail6reduce28DeviceReduceSingleTileKernelINS2_10policy_hubIfj6AbsSumE10Policy1000EPfS8_iS5_ffN4cuda3std3__410__identityEEEvT0_T1_T2_T3_T4_T6_E12temp_storage+16];
	abs.f32 	%f317, %f718;
	abs.f32 	%f318, %f316;
	add.f32 	%f718, %f317, %f318;
	setp.lt.u32 	%p38, %r75, 97;
	@%p38 bra 	$L__BB7_88;
	ld.shared.f32 	%f319, [_ZZN3cub18CUB_300001_SM_10006detail6reduce28DeviceReduceSingleTileKernelINS2_10policy_hubIfj6AbsSumE10Policy1000EPfS8_iS5_ffN4cuda3std3__410__identityEEEvT0_T1_T2_T3_T4_T6_E12temp_storage+20];
	abs.f32 	%f320, %f718;
	abs.f32 	%f321, %f319;
	add.f32 	%f718, %f320, %f321;
	setp.lt.u32 	%p39, %r75, 129;
	@%p39 bra 	$L__BB7_88;
	ld.shared.f32 	%f322, [_ZZN3cub18CUB_300001_SM_10006detail6reduce28DeviceReduceSingleTileKernelINS2_10policy_hubIfj6AbsSumE10Policy1000EPfS8_iS5_ffN4cuda3std3__410__identityEEEvT0_T1_T2_T3_T4_T6_E12temp_storage+24];
	abs.f32 	%f323, %f718;
	abs.f32 	%f324, %f322;
	add.f32 	%f718, %f323, %f324;
	setp.lt.u32 	%p40, %r75, 161;
	@%p40 bra 	$L__BB7_88;
	ld.shared.f32 	%f325, [_ZZN3cub18CUB_300001_SM_10006detail6reduce28DeviceReduceSingleTileKernelINS2_10policy_hubIfj6AbsSumE10Policy1000EPfS8_iS5_ffN4cuda3std3__410__identityEEEvT0_T1_T2_T3_T4_T6_E12temp_storage+28];
	abs.f32 	%f326, %f718;
	abs.f32 	%f327, %f325;
	add.f32 	%f718, %f326, %f327;
	setp.lt.u32 	%p41, %r75, 193;
	@%p41 bra 	$L__BB7_88;
	ld.shared.f32 	%f328, [_ZZN3cub18CUB_300001_SM_10006detail6reduce28DeviceReduceSingleTileKernelINS2_10policy_hubIfj6AbsSumE10Policy1000EPfS8_iS5_ffN4cuda3std3__410__identityEEEvT0_T1_T2_T3_T4_T6_E12temp_storage+32];
	abs.f32 	%f329, %f718;
	abs.f32 	%f330, %f328;
	add.f32 	%f718, %f329, %f330;
	setp.lt.u32 	%p42, %r75, 225;
	@%p42 bra 	$L__BB7_88;
	ld.shared.f32 	%f331, [_ZZN3cub18CUB_300001_SM_10006detail6reduce28DeviceReduceSingleTileKernelINS2_10policy_hubIfj6AbsSumE10Policy1000EPfS8_iS5_ffN4cuda3std3__410__identityEEEvT0_T1_T2_T3_T4_T6_E12temp_storage+36];
	abs.f32 	%f332, %f718;
	abs.f32 	%f333, %f331;
	add.f32 	%f718, %f332, %f333;
	bra.uni 	$L__BB7_88;
$L__BB7_71:
	mov.u32 	%r52, %tid.x;
	mul.wide.u32 	%rd35, %r52, 4;
	add.s64 	%rd19, %rd16, %rd35;
	// begin inline asm
	ld.global.nc.u32 %r76, [%rd19];
	// end inline asm
	mov.b32 	%f79, %r76;
	add.s64 	%rd20, %rd19, 1024;
	// begin inline asm
	ld.global.nc.u32 %r77, [%rd20];
	// end inline asm
	mov.b32 	%f80, %r77;
	add.s64 	%rd21, %rd19, 2048;
	// begin inline asm
	ld.global.nc.u32 %r78, [%rd21];
	// end inline asm
	mov.b32 	%f81, %r78;
	add.s64 	%rd22, %rd19, 3072;
	// begin inline asm
	ld.global.nc.u32 %r79, [%rd22];
	// end inline asm
	mov.b32 	%f82, %r79;
	add.s64 	%rd23, %rd19, 4096;
	// begin inline asm
	ld.global.nc.u32 %r80, [%rd23];
	// end inline asm
	mov.b32 	%f83, %r80;
	add.s64 	%rd24, %rd19, 5120;
	// begin inline asm
	ld.global.nc.u32 %r81, [%rd24];
	// end inline asm
	mov.b32 	%f84, %r81;
	add.s64 	%rd25, %rd19, 6144;
	// begin inline asm
	ld.global.nc.u32 %r82, [%rd25];
	// end inline asm
	mov.b32 	%f85, %r82;
	add.s64 	%rd26, %rd19, 7168;
	// begin inline asm
	ld.global.nc.u32 %r83, [%rd26];
	// end inline asm
	mov.b32 	%f86, %r83;
	add.s64 	%rd27, %rd19, 8192;
	// begin inline asm
	ld.global.nc.u32 %r84, [%rd27];
	// end inline asm
	mov.b32 	%f87, %r84;
	add.s64 	%rd28, %rd19, 9216;
	// begin inline asm
	ld.global.nc.u32 %r85, [%rd28];
	// end inline asm
	mov.b32 	%f88, %r85;
	add.s64 	%rd29, %rd19, 10240;
	// begin inline asm
	ld.global.nc.u32 %r86, [%rd29];
	// end inline asm
	mov.b32 	%f89, %r86;
	add.s64 	%rd30, %rd19, 11264;
	// begin inline asm
	ld.global.nc.u32 %r87, [%rd30];
	// end inline asm
	mov.b32 	%f90, %r87;
	add.s64 	%rd31, %rd19, 12288;
	// begin inline asm
	ld.global.nc.u32 %r88, [%rd31];
	// end inline asm
	mov.b32 	%f91, %r88;
	add.s64 	%rd32, %rd19, 13312;
	// begin inline asm
	ld.global.nc.u32 %r89, [%rd32];
	// end inline asm
	mov.b32 	%f92, %r89;
	add.s64 	%rd33, %rd19, 14336;
	// begin inline asm
	ld.global.nc.u32 %r90, [%rd33];
	// end inline asm
	mov.b32 	%f93, %r90;
	add.s64 	%rd34, %rd19, 15360;
	// begin inline asm
	ld.global.nc.u32 %r91, [%rd34];
	// end inline asm
	mov.b32 	%f94, %r91;
	abs.f32 	%f95, %f79;
	abs.f32 	%f96, %f80;
	add.f32 	%f97, %f95, %f96;
	abs.f32 	%f98, %f97;
	abs.f32 	%f99, %f81;
	add.f32 	%f100, %f98, %f99;
	abs.f32 	%f101, %f100;
	abs.f32 	%f102, %f82;
	add.f32 	%f103, %f101, %f102;
	abs.f32 	%f104, %f103;
	abs.f32 	%f105, %f83;
	add.f32 	%f106, %f104, %f105;
	abs.f32 	%f107, %f106;
	abs.f32 	%f108, %f84;
	add.f32 	%f109, %f107, %f108;
	abs.f32 	%f110, %f109;
	abs.f32 	%f111, %f85;
	add.f32 	%f112, %f110, %f111;
	abs.f32 	%f113, %f112;
	abs.f32 	%f114, %f86;
	add.f32 	%f115, %f113, %f114;
	abs.f32 	%f116, %f115;
	abs.f32 	%f117, %f87;
	add.f32 	%f118, %f116, %f117;
	abs.f32 	%f119, %f118;
	abs.f32 	%f120, %f88;
	add.f32 	%f121, %f119, %f120;
	abs.f32 	%f122, %f121;
	abs.f32 	%f123, %f89;
	add.f32 	%f124, %f122, %f123;
	abs.f32 	%f125, %f124;
	abs.f32 	%f126, %f90;
	add.f32 	%f127, %f125, %f126;
	abs.f32 	%f128, %f127;
	abs.f32 	%f129, %f91;
	add.f32 	%f130, %f128, %f129;
	abs.f32 	%f131, %f130;
	abs.f32 	%f132, %f92;
	add.f32 	%f133, %f131, %f132;
	abs.f32 	%f134, %f133;
	abs.f32 	%f135, %f93;
	add.f32 	%f136, %f134, %f135;
	abs.f32 	%f137, %f136;
	abs.f32 	%f138, %f94;
	add.f32 	%f716, %f137, %f138;
	setp.lt.u32 	%p4, %r75, 8192;
	mov.b32 	%r408, 4096;
	@%p4 bra 	$L__BB7_75;
	add.s32 	%r53, %r75, -4096;
	mov.b32 	%r408, 4096;
$L__BB7_73:
	mul.wide.s32 	%rd52, %r408, 4;
	add.s64 	%rd36, %rd19, %rd52;
	// begin inline asm
	ld.global.nc.u32 %r94, [%rd36];
	// end inline asm
	mov.b32 	%f139, %r94;
	add.s64 	%rd37, %rd36, 1024;
	// begin inline asm
	ld.global.nc.u32 %r95, [%rd37];
	// end inline asm
	mov.b32 	%f140, %r95;
	add.s64 	%rd38, %rd36, 2048;
	// begin inline asm
	ld.global.nc.u32 %r96, [%rd38];
	// end inline asm
	mov.b32 	%f141, %r96;
	add.s64 	%rd39, %rd36, 3072;
	// begin inline asm
	ld.global.nc.u32 %r97, [%rd39];
	// end inline asm
	mov.b32 	%f142, %r97;
	add.s64 	%rd40, %rd36, 4096;
	// begin inline asm
	ld.global.nc.u32 %r98, [%rd40];
	// end inline asm
	mov.b32 	%f143, %r98;
	add.s64 	%rd41, %rd36, 5120;
	// begin inline asm
	ld.global.nc.u32 %r99, [%rd41];
	// end inline asm
	mov.b32 	%f144, %r99;
	add.s64 	%rd42, %rd36, 6144;
	// begin inline asm
	ld.global.nc.u32 %r100, [%rd42];
	// end inline asm
	mov.b32 	%f145, %r100;
	add.s64 	%rd43, %rd36, 7168;
	// begin inline asm
	ld.global.nc.u32 %r101, [%rd43];
	// end inline asm
	mov.b32 	%f146, %r101;
	add.s64 	%rd44, %rd36, 8192;
	// begin inline asm
	ld.global.nc.u32 %r102, [%rd44];
	// end inline asm
	mov.b32 	%f147, %r102;
	add.s64 	%rd45, %rd36, 9216;
	// begin inline asm
	ld.global.nc.u32 %r103, [%rd45];
	// end inline asm
	mov.b32 	%f148, %r103;
	add.s64 	%rd46, %rd36, 10240;
	// begin inline asm
	ld.global.nc.u32 %r104, [%rd46];
	// end inline asm
	mov.b32 	%f149, %r104;
	add.s64 	%rd47, %rd36, 11264;
	// begin inline asm
	ld.global.nc.u32 %r105, [%rd47];
	// end inline asm
	mov.b32 	%f150, %r105;
	add.s64 	%rd48, %rd36, 12288;
	// begin inline asm
	ld.global.nc.u32 %r106, [%rd48];
	// end inline asm
	mov.b32 	%f151, %r106;
	add.s64 	%rd49, %rd36, 13312;
	// begin inline asm
	ld.global.nc.u32 %r107, [%rd49];
	// end inline asm
	mov.b32 	%f152, %r107;
	add.s64 	%rd50, %rd36, 14336;
	// begin inline asm
	ld.global.nc.u32 %r108, [%rd50];
	// end inline asm
	mov.b32 	%f153, %r108;
	add.s64 	%rd51, %rd36, 15360;
	// begin inline asm
	ld.global.nc.u32 %r109, [%rd51];
	// end inline asm
	mov.b32 	%f154, %r109;
	abs.f32 	%f155, %f716;
	abs.f32 	%f156, %f139;
	add.f32 	%f157, %f155, %f156;
	abs.f32 	%f158, %f157;
	abs.f32 	%f159, %f140;
	add.f32 	%f160, %f158, %f159;
	abs.f32 	%f161, %f160;
	abs.f32 	%f162, %f141;
	add.f32 	%f163, %f161, %f162;
	abs.f32 	%f164, %f163;
	abs.f32 	%f165, %f142;
	add.f32 	%f166, %f164, %f165;
	abs.f32 	%f167, %f166;
	abs.f32 	%f168, %f143;
	add.f32 	%f169, %f167, %f168;
	abs.f32 	%f170, %f169;
	abs.f32 	%f171, %f144;
	add.f32 	%f172, %f170, %f171;
	abs.f32 	%f173, %f172;
	abs.f32 	%f174, %f145;
	add.f32 	%f175, %f173, %f174;
	abs.f32 	%f176, %f175;
	abs.f32 	%f177, %f146;
	add.f32 	%f178, %f176, %f177;
	abs.f32 	%f179, %f178;
	abs.f32 	%f180, %f147;
	add.f32 	%f181, %f179, %f180;
	abs.f32 	%f182, %f181;
	abs.f32 	%f183, %f148;
	add.f32 	%f184, %f182, %f183;
	abs.f32 	%f185, %f184;
	abs.f32 	%f186, %f149;
	add.f32 	%f187, %f185, %f186;
	abs.f32 	%f188, %f187;
	abs.f32 	%f189, %f150;
	add.f32 	%f190, %f188, %f189;
	abs.f32 	%f191, %f190;
	abs.f32 	%f192, %f151;
	add.f32 	%f193, %f191, %f192;
	abs.f32 	%f194, %f193;
	abs.f32 	%f195, %f152;
	add.f32 	%f196, %f194, %f195;
	abs.f32 	%f197, %f196;
	abs.f32 	%f198, %f153;
	add.f32 	%f199, %f197, %f198;
	abs.f32 	%f200, %f199;
	abs.f32 	%f201, %f154;
	add.f32 	%f716, %f200, %f201;
	sub.s32 	%r110, %r75, %r408;
	setp.lt.s32 	%p5, %r110, 4096;
	@%p5 bra 	$L__BB7_83;
	add.s32 	%r408, %r408, 4096;
	setp.le.s32 	%p6, %r408, %r53;
	@%p6 bra 	$L__BB7_73;
$L__BB7_75:
	setp.le.s32 	%p7, %r75, %r408;
	@%p7 bra 	$L__BB7_83;
	sub.s32 	%r57, %r75, %r408;
	setp.ge.s32 	%p8, %r52, %r57;
	@%p8 bra 	$L__BB7_83;
	not.b32 	%r111, %r52;
	add.s32 	%r112, %r75, %r111;
	sub.s32 	%r58, %r112, %r408;
	and.b32  	%r113, %r58, 768;
	setp.eq.s32 	%p9, %r113, 768;
	mov.u32 	%r412, %r52;
	@%p9 bra 	$L__BB7_80;
	add.s32 	%r410, %r52, %r408;
	shr.u32 	%r114, %r58, 8;
	add.s32 	%r115, %r114, 1;
	and.b32  	%r116, %r115, 3;
	neg.s32 	%r409, %r116;
	mov.u32 	%r412, %r52;
$L__BB7_79:
	.pragma "nounroll";
	mul.wide.u32 	%rd54, %r410, 4;
	add.s64 	%rd53, %rd16, %rd54;
	// begin inline asm
	ld.global.nc.u32 %r117, [%rd53];
	// end inline asm
	mov.b32 	%f203, %r117;
	abs.f32 	%f204, %f716;
	abs.f32 	%f205, %f203;
	add.f32 	%f716, %f204, %f205;
	add.s32 	%r412, %r412, 256;
	add.s32 	%r410, %r410, 256;
	add.s32 	%r409, %r409, 1;
	setp.ne.s32 	%p10, %r409, 0;
	@%p10 bra 	$L__BB7_79;
$L__BB7_80:
	setp.lt.u32 	%p11, %r58, 768;
	@%p11 bra 	$L__BB7_83;
	cvt.u64.u32 	%rd55, %r412;
	cvt.u64.u32 	%rd56, %r408;
	add.s64 	%rd57, %rd55, %rd56;
	shl.b64 	%rd58, %rd57, 2;
	add.s64 	%rd59, %rd58, %rd16;
	add.s64 	%rd124, %rd59, 2048;
	add.s32 	%r413, %r412, %r408;
$L__BB7_82:
	mul.wide.u32 	%rd64, %r413, 4;
	add.s64 	%rd60, %rd16, %rd64;
	// begin inline asm
	ld.global.nc.u32 %r118, [%rd60];
	// end inline asm
	mov.b32 	%f206, %r118;
	abs.f32 	%f207, %f716;
	abs.f32 	%f208, %f206;
	add.f32 	%f209, %f207, %f208;
	add.s64 	%rd61, %rd124, -1024;
	// begin inline asm
	ld.global.nc.u32 %r119, [%rd61];
	// end inline asm
	mov.b32 	%f210, %r119;
	abs.f32 	%f211, %f209;
	abs.f32 	%f212, %f210;
	add.f32 	%f213, %f211, %f212;
	// begin inline asm
	ld.global.nc.u32 %r120, [%rd124];
	// end inline asm
	mov.b32 	%f214, %r120;
	abs.f32 	%f215, %f213;
	abs.f32 	%f216, %f214;
	add.f32 	%f217, %f215, %f216;
	add.s64 	%rd63, %rd124, 1024;
	// begin inline asm
	ld.global.nc.u32 %r121, [%rd63];
	// end inline asm
	mov.b32 	%f218, %r121;
	abs.f32 	%f219, %f217;
	abs.f32 	%f220, %f218;
	add.f32 	%f716, %f219, %f220;
	add.s32 	%r412, %r412, 1024;
	add.s64 	%rd124, %rd124, 4096;
	add.s32 	%r413, %r413, 1024;
	setp.lt.s32 	%p12, %r412, %r57;
	@%p12 bra 	$L__BB7_82;
$L__BB7_83:
	// begin inline asm
	mov.u32 %r122, %laneid;
	// end inline asm
	mov.b32 	%r124, %f716;
	mov.b32 	%r125, 1;
	mov.b32 	%r146, 31;
	mov.b32 	%r147, -1;
	// begin inline asm
	shfl.sync.down.b32 %r123, %r124, %r125, %r146, %r147;
	// end inline asm
	setp.gt.s32 	%p13, %r122, 30;
	mov.b32 	%f221, %r123;
	abs.f32 	%f222, %f716;
	abs.f32 	%f223, %f221;
	add.f32 	%f224, %f222, %f223;
	selp.f32 	%f225, %f716, %f224, %p13;
	mov.b32 	%r129, %f225;
	mov.b32 	%r130, 2;
	// begin inline asm
	shfl.sync.down.b32 %r128, %r129, %r130, %r146, %r147;
	// end inline asm
	setp.gt.s32 	%p14, %r122, 29;
	mov.b32 	%f226, %r128;
	abs.f32 	%f227, %f225;
	abs.f32 	%f228, %f226;
	add.f32 	%f229, %f228, %f227;
	selp.f32 	%f230, %f225, %f229, %p14;
	mov.b32 	%r134, %f230;
	mov.b32 	%r135, 4;
	// begin inline asm
	shfl.sync.down.b32 %r133, %r134, %r135, %r146, %r147;
	// end inline asm
	setp.gt.s32 	%p15, %r122, 27;
	mov.b32 	%f231, %r133;
	abs.f32 	%f232, %f230;
	abs.f32 	%f233, %f231;
	add.f32 	%f234, %f233, %f232;
	selp.f32 	%f235, %f230, %f234, %p15;
	mov.b32 	%r139, %f235;
	mov.b32 	%r140, 8;
	// begin inline asm
	shfl.sync.down.b32 %r138, %r139, %r140, %r146, %r147;
	// end inline asm
	setp.gt.s32 	%p16, %r122, 23;
	mov.b32 	%f236, %r138;
	abs.f32 	%f237, %f235;
	abs.f32 	%f238, %f236;
	add.f32 	%f72, %f238, %f237;
	selp.f32 	%f718, %f235, %f72, %p16;
	mov.b32 	%r144, %f718;
	mov.b32 	%r145, 16;
	// begin inline asm
	shfl.sync.down.b32 %r143, %r144, %r145, %r146, %r147;
	// end inline asm
	setp.gt.s32 	%p17, %r122, 15;
	@%p17 bra 	$L__BB7_86;
	mov.b32 	%f239, %r143;
	abs.f32 	%f240, %f72;
	abs.f32 	%f241, %f239;
	add.f32 	%f718, %f241, %f240;
	setp.ne.s32 	%p18, %r122, 0;
	@%p18 bra 	$L__BB7_86;
	shr.u32 	%r148, %r52, 3;
	and.b32  	%r149, %r148, 124;
	mov.u32 	%r150, _ZZN3cub18CUB_300001_SM_10006detail6reduce28DeviceReduceSingleTileKernelINS2_10policy_hubIfj6AbsSumE10Policy1000EPfS8_iS5_ffN4cuda3std3__410__identityEEEvT0_T1_T2_T3_T4_T6_E12temp_storage;
	add.s32 	%r151, %r150, %r149;
	st.shared.f32 	[%r151+8], %f718;
$L__BB7_86:
	bar.sync 	0;
	setp.ne.s32 	%p19, %r52, 0;
	@%p19 bra 	$L__BB7_88;
	ld.shared.f32 	%f242, [_ZZN3cub18CUB_300001_SM_10006detail6reduce28DeviceReduceSingleTileKernelINS2_10policy_hubIfj6AbsSumE10Policy1000EPfS8_iS5_ffN4cuda3std3__410__identityEEEvT0_T1_T2_T3_T4_T6_E12temp_storage+12];
	abs.f32 	%f243, %f718;
	abs.f32 	%f244, %f242;
	add.f32 	%f245, %f243, %f244;
	ld.shared.f32 	%f246, [_ZZN3cub18CUB_300001_SM_10006detail6reduce28DeviceReduceSingleTileKernelINS2_10policy_hubIfj6AbsSumE10Policy1000EPfS8_iS5_ffN4cuda3std3__410__identityEEEvT0_T1_T2_T3_T4_T6_E12temp_storage+16];
	abs.f32 	%f247, %f245;
	abs.f32 	%f248, %f246;
	add.f32 	%f249, %f248, %f247;
	ld.shared.f32 	%f250, [_ZZN3cub18CUB_300001_SM_10006detail6reduce28DeviceReduceSingleTileKernelINS2_10policy_hubIfj6AbsSumE10Policy1000EPfS8_iS5_ffN4cuda3std3__410__identityEEEvT0_T1_T2_T3_T4_T6_E12temp_storage+20];
	abs.f32 	%f251, %f249;
	abs.f32 	%f252, %f250;
	add.f32 	%f253, %f252, %f251;
	ld.shared.f32 	%f254, [_ZZN3cub18CUB_300001_SM_10006detail6reduce28DeviceReduceSingleTileKernelINS2_10policy_hubIfj6AbsSumE10Policy1000EPfS8_iS5_ffN4cuda3std3__410__identityEEEvT0_T1_T2_T3_T4_T6_E12temp_storage+24];
	abs.f32 	%f255, %f253;
	abs.f32 	%f256, %f254;
	add.f32 	%f257, %f256, %f255;
	ld.shared.f32 	%f258, [_ZZN3cub18CUB_300001_SM_10006detail6reduce28DeviceReduceSingleTileKernelINS2_10policy_hubIfj6AbsSumE10Policy1000EPfS8_iS5_ffN4cuda3std3__410__identityEEEvT0_T1_T2_T3_T4_T6_E12temp_storage+28];
	abs.f32 	%f259, %f257;
	abs.f32 	%f260, %f258;
	add.f32 	%f261, %f260, %f259;
	ld.shared.f32 	%f262, [_ZZN3cub18CUB_300001_SM_10006detail6reduce28DeviceReduceSingleTileKernelINS2_10policy_hubIfj6AbsSumE10Policy1000EPfS8_iS5_ffN4cuda3std3__410__identityEEEvT0_T1_T2_T3_T4_T6_E12temp_storage+32];
	abs.f32 	%f263, %f261;
	abs.f32 	%f264, %f262;
	add.f32 	%f265, %f264, %f263;
	ld.shared.f32 	%f266, [_ZZN3cub18CUB_300001_SM_10006detail6reduce28DeviceReduceSingleTileKernelINS2_10policy_hubIfj6AbsSumE10Policy1000EPfS8_iS5_ffN4cuda3std3__410__identityEEEvT0_T1_T2_T3_T4_T6_E12temp_storage+36];
	abs.f32 	%f267, %f265;
	abs.f32 	%f268, %f266;
	add.f32 	%f718, %f268, %f267;
$L__BB7_88:
	mov.u32 	%r387, %tid.x;
	setp.ne.s32 	%p97, %r387, 0;
	@%p97 bra 	$L__BB7_90;
	abs.f32 	%f685, %f78;
	abs.f32 	%f686, %f718;
	add.f32 	%f687, %f685, %f686;
	st.global.f32 	[%rd1], %f687;
$L__BB7_90:
	ret;

}
	// .globl	_ZN3cub18CUB_300001_SM_10006detail6reduce28DeviceReduceSingleTileKernelINS2_10policy_hubIfj6AbsMaxE10Policy1000EPfS8_jS5_ffN4cuda3std3__410__identityEEEvT0_T1_T2_T3_T4_T6_
.visible .entry _ZN3cub18CUB_300001_SM_10006detail6reduce28DeviceReduceSingleTileKernelINS2_10policy_hubIfj6AbsMaxE10Policy1000EPfS8_jS5_ffN4cuda3std3__410__identityEEEvT0_T1_T2_T3_T4_T6_(
	.param .u64 .ptr .align 1 _ZN3cub18CUB_300001_SM_10006detail6reduce28DeviceReduceSingleTileKernelINS2_10policy_hubIfj6AbsMaxE10Policy1000EPfS8_jS5_ffN4cuda3std3__410__identityEEEvT0_T1_T2_T3_T4_T6__param_0,
	.param .u64 .ptr .align 1 _ZN3cub18CUB_300001_SM_10006detail6reduce28DeviceReduceSingleTileKernelINS2_10policy_hubIfj6AbsMaxE10Policy1000EPfS8_jS5_ffN4cuda3std3__410__identityEEEvT0_T1_T2_T3_T4_T6__param_1,
	.param .u32 _ZN3cub18CUB_300001_SM_10006detail6reduce28DeviceReduceSingleTileKernelINS2_10policy_hubIfj6AbsMaxE10Policy1000EPfS8_jS5_ffN4cuda3std3__410__identityEEEvT0_T1_T2_T3_T4_T6__param_2,
	.param .align 1 .b8 _ZN3cub18CUB_300001_SM_10006detail6reduce28DeviceReduceSingleTileKernelINS2_10policy_hubIfj6AbsMaxE10Policy1000EPfS8_jS5_ffN4cuda3std3__410__identityEEEvT0_T1_T2_T3_T4_T6__param_3[1],
	.param .f32 _ZN3cub18CUB_300001_SM_10006detail6reduce28DeviceReduceSingleTileKernelINS2_10policy_hubIfj6AbsMaxE10Policy1000EPfS8_jS5_ffN4cuda3std3__410__identityEEEvT0_T1_T2_T3_T4_T6__param_4,
	.param .align 1 .b8 _ZN3cub18CUB_300001_SM_10006detail6reduce28DeviceReduceSingleTileKernelINS2_10policy_hubIfj6AbsMaxE10Policy1000EPfS8_jS5_ffN4cuda3std3__410__identityEEEvT0_T1_T2_T3_T4_T6__param_5[1]
)
.maxntid 256
.minnctapersm 1
{
	.reg .pred 	%p<254>;
	.reg .b32 	%r<457>;
	.reg .b32 	%f<713>;
	.reg .b64 	%rd<122>;
	// demoted variable
	.shared .align 4 .b8 _ZZN3cub18CUB_300001_SM_10006detail6reduce28DeviceReduceSingleTileKernelINS2_10policy_hubIfj6AbsMaxE10Policy1000EPfS8_jS5_ffN4cuda3std3__410__identityEEEvT0_T1_T2_T3_T4_T6_E12temp_storage[44];
	ld.param.u64 	%rd15, [_ZN3cub18CUB_300001_SM_10006detail6reduce28DeviceReduceSingleTileKernelINS2_10policy_hubIfj6AbsMaxE10Policy1000EPfS8_jS5_ffN4cuda3std3__410__identityEEEvT0_T1_T2_T3_T4_T6__param_0];
	ld.param.u64 	%rd16, [_ZN3cub18CUB_300001_SM_10006detail6reduce28DeviceReduceSingleTileKernelINS2_10policy_hubIfj6AbsMaxE10Policy1000EPfS8_jS5_ffN4cuda3std3__410__identityEEEvT0_T1_T2_T3_T4_T6__param_1];
	ld.param.u32 	%r108, [_ZN3cub18CUB_300001_SM_10006detail6reduce28DeviceReduceSingleTileKernelINS2_10policy_hubIfj6AbsMaxE10Policy1000EPfS8_jS5_ffN4cuda3std3__410__identityEEEvT0_T1_T2_T3_T4_T6__param_2];
	ld.param.f32 	%f152, [_ZN3cub18CUB_300001_SM_10006detail6reduce28DeviceReduceSingleTileKernelINS2_10policy_hubIfj6AbsMaxE10Policy1000EPfS8_jS5_ffN4cuda3std3__410__identityEEEvT0_T1_T2_T3_T4_T6__param_4];
	cvta.to.global.u64 	%rd1, %rd16;
	setp.ne.s32 	%p1, %r108, 0;
	@%p1 bra 	$L__BB8_3;
	mov.u32 	%r430, %tid.x;
	setp.ne.s32 	%p253, %r430, 0;
	@%p253 bra 	$L__BB8_176;
	st.global.f32 	[%rd1], %f152;
	bra.uni 	$L__BB8_176;
$L__BB8_3:
	and.b64  	%rd17, %rd15, 15;
	setp.ne.s64 	%p2, %rd17, 0;
	@%p2 bra 	$L__BB8_89;
	setp.gt.u32 	%p127, %r108, 4095;
	@%p127 bra 	$L__BB8_59;
	mov.u32 	%r1, %tid.x;
	setp.ge.u32 	%p192, %r1, %r108;
	mov.f32 	%f712, 0f00000000;
	mov.u32 	%r434, %r1;
	@%p192 bra 	$L__BB8_7;
	mul.wide.u32 	%rd110, %r1, 4;
	add.s64 	%rd109, %rd15, %rd110;
	// begin inline asm
	ld.global.nc.u32 %r350, [%rd109];
	// end inline asm
	mov.b32 	%f712, %r350;
	add.s32 	%r434, %r1, 256;
$L__BB8_7:
	setp.ge.u32 	%p193, %r434, %r108;
	@%p193 bra 	$L__BB8_14;
	not.b32 	%r351, %r434;
	add.s32 	%r4, %r108, %r351;
	and.b32  	%r352, %r4, 768;
	setp.eq.s32 	%p194, %r352, 768;
	@%p194 bra 	$L__BB8_11;
	mul.wide.u32 	%rd111, %r434, 4;
	add.s64 	%rd118, %rd15, %rd111;
	shr.u32 	%r353, %r4, 8;
	add.s32 	%r354, %r353, 1;
	and.b32  	%r355, %r354, 3;
	neg.s32 	%r432, %r355;
$L__BB8_10:
	.pragma "nounroll";
	// begin inline asm
	ld.global.nc.u32 %r356, [%rd118];
	// end inline asm
	mov.b32 	%f579, %r356;
	abs.f32 	%f580, %f579;
	abs.f32 	%f581, %f712;
	setp.gt.f32 	%p195, %f580, %f581;
	selp.f32 	%f712, %f580, %f581, %p195;
	add.s32 	%r434, %r434, 256;
	add.s64 	%rd118, %rd118, 1024;
	add.s32 	%r432, %r432, 1;
	setp.ne.s32 	%p196, %r432, 0;
	@%p196 bra 	$L__BB8_10;
$L__BB8_11:
	setp.lt.u32 	%p197, %r4, 768;
	@%p197 bra 	$L__BB8_14;
	mul.wide.u32 	%rd113, %r434, 4;
	add.s64 	%rd119, %rd15, %rd113;
$L__BB8_13:
	// begin inline asm
	ld.global.nc.u32 %r357, [%rd119];
	// end inline asm
	mov.b32 	%f582, %r357;
	abs.f32 	%f583, %f582;
	abs.f32 	%f584, %f712;
	setp.gt.f32 	%p198, %f583, %f584;
	selp.f32 	%f585, %f583, %f584, %p198;
	add.s64 	%rd115, %rd119, 1024;
	// begin inline asm
	ld.global.nc.u32 %r358, [%rd115];
	// end inline asm
	mov.b32 	%f586, %r358;
	abs.f32 	%f587, %f586;
	abs.f32 	%f588, %f585;
	setp.gt.f32 	%p199, %f587, %f588;
	selp.f32 	%f589, %f587, %f588, %p199;
	add.s64 	%rd116, %rd119, 2048;
	// begin inline asm
	ld.global.nc.u32 %r359, [%rd116];
	// end inline asm
	mov.b32 	%f590, %r359;
	abs.f32 	%f591, %f590;
	abs.f32 	%f592, %f589;
	setp.gt.f32 	%p200, %f591, %f592;
	selp.f32 	%f593, %f591, %f592, %p200;
	add.s64 	%rd117, %rd119, 3072;
	// begin inline asm
	ld.global.nc.u32 %r360, [%rd117];
	// end inline asm
	mov.b32 	%f594, %r360;
	abs.f32 	%f595, %f594;
	abs.f32 	%f596, %f593;
	setp.gt.f32 	%p201, %f595, %f596;
	selp.f32 	%f712, %f595, %f596, %p201;
	add.s32 	%r434, %r434, 1024;
	add.s64 	%rd119, %rd119, 4096;
	setp.lt.s32 	%p202, %r434, %r108;
	@%p202 bra 	$L__BB8_13;
$L__BB8_14:
	setp.lt.u32 	%p203, %r108, 256;
	@%p203 bra 	$L__BB8_33;
	// begin inline asm
	mov.u32 %r399, %laneid;
	// end inline asm
	mov.b32 	%r401, %f712;
	mov.b32 	%r402, 1;
	mov.b32 	%r403, 31;
	mov.b32 	%r404, -1;
	// begin inline asm
	shfl.sync.down.b32 %r400, %r401, %r402, %r403, %r404;
	// end inline asm
	setp.gt.s32 	%p232, %r399, 30;
	@%p232 bra 	$L__BB8_18;
	mov.b32 	%f621, %r400;
	abs.f32 	%f10, %f621;
	abs.f32 	%f11, %f712;
	setp.gt.f32 	%p233, %f10, %f11;
	mov.f32 	%f712, %f10;
	@%p233 bra 	$L__BB8_18;
	mov.f32 	%f712, %f11;
$L__BB8_18:
	mov.b32 	%r406, %f712;
	mov.b32 	%r407, 2;
	mov.b32 	%r408, 31;
	mov.b32 	%r409, -1;
	// begin inline asm
	shfl.sync.down.b32 %r405, %r406, %r407, %r408, %r409;
	// end inline asm
	setp.gt.s32 	%p234, %r399, 29;
	@%p234 bra 	$L__BB8_21;
	mov.b32 	%f622, %r405;
	abs.f32 	%f13, %f622;
	abs.f32 	%f14, %f712;
	setp.gt.f32 	%p235, %f13, %f14;
	mov.f32 	%f712, %f13;
	@%p235 bra 	$L__BB8_21;
	mov.f32 	%f712, %f14;
$L__BB8_21:
	mov.b32 	%r411, %f712;
	mov.b32 	%r412, 4;
	mov.b32 	%r413, 31;
	mov.b32 	%r414, -1;
	// begin inline asm
	shfl.sync.down.b32 %r410, %r411, %r412, %r413, %r414;
	// end inline asm
	setp.gt.s32 	%p236, %r399, 27;
	@%p236 bra 	$L__BB8_24;
	mov.b32 	%f623, %r410;
	abs.f32 	%f16, %f623;
	abs.f32 	%f17, %f712;
	setp.gt.f32 	%p237, %f16, %f17;
	mov.f32 	%f712, %f16;
	@%p237 bra 	$L__BB8_24;
	mov.f32 	%f712, %f17;
$L__BB8_24:
	mov.b32 	%r416, %f712;
	mov.b32 	%r417, 8;
	mov.b32 	%r418, 31;
	mov.b32 	%r419, -1;
	// begin inline asm
	shfl.sync.down.b32 %r415, %r416, %r417, %r418, %r419;
	// end inline asm
	setp.gt.s32 	%p238, %r399, 23;
	@%p238 bra 	$L__BB8_27;
	mov.b32 	%f624, %r415;
	abs.f32 	%f19, %f624;
	abs.f32 	%f20, %f712;
	setp.gt.f32 	%p239, %f19, %f20;
	mov.f32 	%f712, %f19;
	@%p239 bra 	$L__BB8_27;
	mov.f32 	%f712, %f20;
$L__BB8_27:
	mov.b32 	%r421, %f712;
	mov.b32 	%r422, 16;
	mov.b32 	%r423, 31;
	mov.b32 	%r424, -1;
	// begin inline asm
	shfl.sync.down.b32 %r420, %r421, %r422, %r423, %r424;
	// end inline asm
	setp.gt.s32 	%p240, %r399, 15;
	@%p240 bra 	$L__BB8_30;
	mov.b32 	%f625, %r420;
	abs.f32 	%f626, %f625;
	abs.f32 	%f627, %f712;
	setp.gt.f32 	%p241, %f626, %f627;
	selp.f32 	%f712, %f626, %f627, %p241;
	setp.ne.s32 	%p242, %r399, 0;
	@%p242 bra 	$L__BB8_30;
	shr.u32 	%r425, %r1, 3;
	and.b32  	%r426, %r425, 124;
	mov.u32 	%r427, _ZZN3cub18CUB_300001_SM_10006detail6reduce28DeviceReduceSingleTileKernelINS2_10policy_hubIfj6AbsMaxE10Policy1000EPfS8_jS5_ffN4cuda3std3__410__identityEEEvT0_T1_T2_T3_T4_T6_E12temp_storage;
	add.s32 	%r428, %r427, %r426;
	st.shared.f32 	[%r428+8], %f712;
$L__BB8_30:
	bar.sync 	0;
	setp.ne.s32 	%p243, %r1, 0;
	@%p243 bra 	$L__BB8_174;
	ld.shared.f32 	%f628, [_ZZN3cub18CUB_300001_SM_10006detail6reduce28DeviceReduceSingleTileKernelINS2_10policy_hubIfj6AbsMaxE10Policy1000EPfS8_jS5_ffN4cuda3std3__410__identityEEEvT0_T1_T2_T3_T4_T6_E12temp_storage+12];
	abs.f32 	%f629, %f628;
	abs.f32 	%f630, %f712;
	setp.gt.f32 	%p244, %f629, %f630;
	selp.f32 	%f631, %f629, %f630, %p244;
	ld.shared.f32 	%f632, [_ZZN3cub18CUB_300001_SM_10006detail6reduce28DeviceReduceSingleTileKernelINS2_10policy_hubIfj6AbsMaxE10Policy1000EPfS8_jS5_ffN4cuda3std3__410__identityEEEvT0_T1_T2_T3_T4_T6_E12temp_storage+16];
	abs.f32 	%f633, %f632;
	abs.f32 	%f634, %f631;
	setp.gt.f32 	%p245, %f633, %f634;
	selp.f32 	%f635, %f633, %f634, %p245;
	ld.shared.f32 	%f636, [_ZZN3cub18CUB_300001_SM_10006detail6reduce28DeviceReduceSingleTileKernelINS2_10policy_hubIfj6AbsMaxE10Policy1000EPfS8_jS5_ffN4cuda3std3__410__identityEEEvT0_T1_T2_T3_T4_T6_E12temp_storage+20];
	abs.f32 	%f637, %f636;
	abs.f32 	%f638, %f635;
	setp.gt.f32 	%p246, %f637, %f638;
	selp.f32 	%f639, %f637, %f638, %p246;
	ld.shared.f32 	%f640, [_ZZN3cub18CUB_300001_SM_10006detail6reduce28DeviceReduceSingleTileKernelINS2_10policy_hubIfj6AbsMaxE10Policy1000EPfS8_jS5_ffN4cuda3std3__410__identityEEEvT0_T1_T2_T3_T4_T6_E12temp_storage+24];
	abs.f32 	%f641, %f640;
	abs.f32 	%f642, %f639;
	setp.gt.f32 	%p247, %f641, %f642;
	selp.f32 	%f643, %f641, %f642, %p247;
	ld.shared.f32 	%f644, [_ZZN3cub18CUB_300001_SM_10006detail6reduce28DeviceReduceSingleTileKernelINS2_10policy_hubIfj6AbsMaxE10Policy1000EPfS8_jS5_ffN4cuda3std3__410__identityEEEvT0_T1_T2_T3_T4_T6_E12temp_storage+28];
	abs.f32 	%f645, %f644;
	abs.f32 	%f646, %f643;
	setp.gt.f32 	%p248, %f645, %f646;
	selp.f32 	%f647, %f645, %f646, %p248;
	ld.shared.f32 	%f648, [_ZZN3cub18CUB_300001_SM_10006detail6reduce28DeviceReduceSingleTileKernelINS2_10policy_hubIfj6AbsMaxE10Policy1000EPfS8_jS5_ffN4cuda3std3__410__identityEEEvT0_T1_T2_T3_T4_T6_E12temp_storage+32];
	abs.f32 	%f649, %f648;
	abs.f32 	%f650, %f647;
	setp.gt.f32 	%p249, %f649, %f650;
	selp.f32 	%f651, %f649, %f650, %p249;
	ld.shared.f32 	%f652, [_ZZN3cub18CUB_300001_SM_10006detail6reduce28DeviceReduceSingleTileKernelINS2_10policy_hubIfj6AbsMaxE10Policy1000EPfS8_jS5_ffN4cuda3std3__410__identityEEEvT0_T1_T2_T3_T4_T6_E12temp_storage+36];
	abs.f32 	%f712, %f652;
	abs.f32 	%f25, %f651;
	setp.gt.f32 	%p250, %f712, %f25;
	@%p250 bra 	$L__BB8_174;
	mov.f32 	%f712, %f25;
	bra.uni 	$L__BB8_174;
$L__BB8_33:
	// begin inline asm
	mov.u32 %r361, %laneid;
	// end inline asm
	and.b32  	%r367, %r1, 992;
	add.s32 	%r368, %r367, 32;
	setp.gt.u32 	%p204, %r368, %r108;
	not.b32 	%r369, %r367;
	add.s32 	%r370, %r108, %r369;
	selp.b32 	%r365, %r370, 31, %p204;
	mov.b32 	%r363, %f712;
	mov.b32 	%r364, 1;
	mov.b32 	%r366, -1;
	// begin inline asm
	shfl.sync.down.b32 %r362, %r363, %r364, %r365, %r366;
	// end inline asm
	setp.ge.s32 	%p205, %r361, %r365;
	@%p205 bra 	$L__BB8_36;
	mov.b32 	%f597, %r362;
	abs.f32 	%f26, %f597;
	abs.f32 	%f27, %f712;
	setp.gt.f32 	%p206, %f26, %f27;
	mov.f32 	%f712, %f26;
	@%p206 bra 	$L__BB8_36;
	mov.f32 	%f712, %f27;
$L__BB8_36:
	mov.b32 	%r372, %f712;
	mov.b32 	%r373, 2;
	mov.b32 	%r375, -1;
	// begin inline asm
	shfl.sync.down.b32 %r371, %r372, %r373, %r365, %r375;
	// end inline asm
	add.s32 	%r376, %r361, 2;
	setp.gt.s32 	%p207, %r376, %r365;
	@%p207 bra 	$L__BB8_39;
	mov.b32 	%f598, %r371;
	abs.f32 	%f29, %f598;
	abs.f32 	%f30, %f712;
	setp.gt.f32 	%p208, %f29, %f30;
	mov.f32 	%f712, %f29;
	@%p208 bra 	$L__BB8_39;
	mov.f32 	%f712, %f30;
$L__BB8_39:
	mov.b32 	%r378, %f712;
	mov.b32 	%r379, 4;
	mov.b32 	%r381, -1;
	// begin inline asm
	shfl.sync.down.b32 %r377, %r378, %r379, %r365, %r381;
	// end inline asm
	add.s32 	%r382, %r361, 4;
	setp.gt.s32 	%p209, %r382, %r365;
	@%p209 bra 	$L__BB8_42;
	mov.b32 	%f599, %r377;
	abs.f32 	%f32, %f599;
	abs.f32 	%f33, %f712;
	setp.gt.f32 	%p210, %f32, %f33;
	mov.f32 	%f712, %f32;
	@%p210 bra 	$L__BB8_42;
	mov.f32 	%f712, %f33;
$L__BB8_42:
	mov.b32 	%r384, %f712;
	mov.b32 	%r385, 8;
	mov.b32 	%r387, -1;
	// begin inline asm
	shfl.sync.down.b32 %r383, %r384, %r385, %r365, %r387;
	// end inline asm
	add.s32 	%r388, %r361, 8;
	setp.gt.s32 	%p211, %r388, %r365;
	@%p211 bra 	$L__BB8_45;
	mov.b32 	%f600, %r383;
	abs.f32 	%f35, %f600;
	abs.f32 	%f36, %f712;
	setp.gt.f32 	%p212, %f35, %f36;
	mov.f32 	%f712, %f35;
	@%p212 bra 	$L__BB8_45;
	mov.f32 	%f712, %f36;
$L__BB8_45:
	mov.b32 	%r390, %f712;
	mov.b32 	%r391, 16;
	mov.b32 	%r393, -1;
	// begin inline asm
	shfl.sync.down.b32 %r389, %r390, %r391, %r365, %r393;
	// end inline asm
	add.s32 	%r394, %r361, 16;
	setp.gt.s32 	%p213, %r394, %r365;
	@%p213 bra 	$L__BB8_48;
	mov.b32 	%f601, %r389;
	abs.f32 	%f38, %f601;
	abs.f32 	%f39, %f712;
	setp.gt.f32 	%p214, %f38, %f39;
	mov.f32 	%f712, %f38;
	@%p214 bra 	$L__BB8_48;
	mov.f32 	%f712, %f39;
$L__BB8_48:
	setp.ne.s32 	%p215, %r361, 0;
	@%p215 bra 	$L__BB8_50;
	shr.u32 	%r395, %r1, 3;
	and.b32  	%r396, %r395, 124;
	mov.u32 	%r397, _ZZN3cub18CUB_300001_SM_10006detail6reduce28DeviceReduceSingleTileKernelINS2_10policy_hubIfj6AbsMaxE10Policy1000EPfS8_jS5_ffN4cuda3std3__410__identityEEEvT0_T1_T2_T3_T4_T6_E12temp_storage;
	add.s32 	%r398, %r397, %r396;
	st.shared.f32 	[%r398+8], %f712;
$L__BB8_50:
	bar.sync 	0;
	setp.ne.s32 	%p216, %r1, 0;
	setp.lt.u32 	%p217, %r108, 33;
	or.pred  	%p218, %p216, %p217;
	@%p218 bra 	$L__BB8_174;
	ld.shared.f32 	%f602, [_ZZN3cub18CUB_300001_SM_10006detail6reduce28DeviceReduceSingleTileKernelINS2_10policy_hubIfj6AbsMaxE10Policy1000EPfS8_jS5_ffN4cuda3std3__410__identityEEEvT0_T1_T2_T3_T4_T6_E12temp_storage+12];
	abs.f32 	%f603, %f602;
	abs.f32 	%f604, %f712;
	setp.gt.f32 	%p219, %f603, %f604;
	selp.f32 	%f712, %f603, %f604, %p219;
	setp.lt.u32 	%p220, %r108, 65;
	@%p220 bra 	$L__BB8_174;
	ld.shared.f32 	%f605, [_ZZN3cub18CUB_300001_SM_10006detail6reduce28DeviceReduceSingleTileKernelINS2_10policy_hubIfj6AbsMaxE10Policy1000EPfS8_jS5_ffN4cuda3std3__410__identityEEEvT0_T1_T2_T3_T4_T6_E12temp_storage+16];
	abs.f32 	%f606, %f605;
	abs.f32 	%f607, %f712;
	setp.gt.f32 	%p221, %f606, %f607;
	selp.f32 	%f712, %f606, %f607, %p221;
	setp.lt.u32 	%p222, %r108, 97;
	@%p222 bra 	$L__BB8_174;
	ld.shared.f32 	%f608, [_ZZN3cub18CUB_300001_SM_10006detail6reduce28DeviceReduceSingleTileKernelINS2_10policy_hubIfj6AbsMaxE10Policy1000EPfS8_jS5_ffN4cuda3std3__410__identityEEEvT0_T1_T2_T3_T4_T6_E12temp_storage+20];
	abs.f32 	%f609, %f608;
	abs.f32 	%f610, %f712;
	setp.gt.f32 	%p223, %f609, %f610;
	selp.f32 	%f712, %f609, %f610, %p223;
	setp.lt.u32 	%p224, %r108, 129;
	@%p224 bra 	$L__BB8_174;
	ld.shared.f32 	%f611, [_ZZN3cub18CUB_300001_SM_10006detail6reduce28DeviceReduceSingleTileKernelINS2_10policy_hubIfj6AbsMaxE10Policy1000EPfS8_jS5_ffN4cuda3std3__410__identityEEEvT0_T1_T2_T3_T4_T6_E12temp_storage+24];
	abs.f32 	%f612, %f611;
	abs.f32 	%f613, %f712;
	setp.gt.f32 	%p225, %f612, %f613;
	selp.f32 	%f712, %f612, %f613, %p225;
	setp.lt.u32 	%p226, %r108, 161;
	@%p226 bra 	$L__BB8_174;
	ld.shared.f32 	%f614, [_ZZN3cub18CUB_300001_SM_10006detail6reduce28DeviceReduceSingleTileKernelINS2_10policy_hubIfj6AbsMaxE10Policy1000EPfS8_jS5_ffN4cuda3std3__410__identityEEEvT0_T1_T2_T3_T4_T6_E12temp_storage+28];
	abs.f32 	%f615, %f614;
	abs.f32 	%f616, %f712;
	setp.gt.f32 	%p227, %f615, %f616;
	selp.f32 	%f712, %f615, %f616, %p227;
	setp.lt.u32 	%p228, %r108, 193;
	@%p228 bra 	$L__BB8_174;
	ld.shared.f32 	%f617, [_ZZN3cub18CUB_300001_SM_10006detail6reduce28DeviceReduceSingleTileKernelINS2_10policy_hubIfj6AbsMaxE10Policy1000EPfS8_jS5_ffN4cuda3std3__410__identityEEEvT0_T1_T2_T3_T4_T6_E12temp_storage+32];
	abs.f32 	%f618, %f617;
	abs.f32 	%f619, %f712;
	setp.gt.f32 	%p229, %f618, %f619;
	selp.f32 	%f712, %f618, %f619, %p229;
	setp.lt.u32 	%p230, %r108, 225;
	@%p230 bra 	$L__BB8_174;
	ld.shared.f32 	%f620, [_ZZN3cub18CUB_300001_SM_10006detail6reduce28DeviceReduceSingleTileKernelINS2_10policy_hubIfj6AbsMaxE10Policy1000EPfS8_jS5_ffN4cuda3std3__410__identityEEEvT0_T1_T2_T3_T4_T6_E12temp_storage+36];
	abs.f32 	%f47, %f620;
	abs.f32 	%f48, %f712;
	setp.gt.f32 	%p231, %f47, %f48;
	mov.f32 	%f712, %f47;
	@%p231 bra 	$L__BB8_174;
	mov.f32 	%f712, %f48;
	bra.uni 	$L__BB8_174;
$L__BB8_59:
	mov.u32 	%r26, %tid.x;
	shl.b32 	%r27, %r26, 2;
	mul.wide.u32 	%rd85, %r27, 4;
	add.s64 	%rd75, %rd15, %rd85;
	// begin inline asm
	ld.global.nc.v2.u64 {%rd73, %rd74}, [%rd75];
	// end inline asm
	mov.b64 	{%r270, %r271}, %rd74;
	mov.b64 	{%r272, %r273}, %rd73;
	mov.b32 	%f403, %r272;
	mov.b32 	%f404, %r273;
	mov.b32 	%f405, %r271;
	mov.b32 	%f406, %r270;
	add.s64 	%rd78, %rd75, 4096;
	// begin inline asm
	ld.global.nc.v2.u64 {%rd76, %rd77}, [%rd78];
	// end inline asm
	mov.b64 	{%r274, %r275}, %rd77;
	mov.b64 	{%r276, %r277}, %rd76;
	mov.b32 	%f407, %r277;
	mov.b32 	%f408, %r276;
	mov.b32 	%f409, %r275;
	mov.b32 	%f410, %r274;
	add.s64 	%rd81, %rd75, 8192;
	// begin inline asm
	ld.global.nc.v2.u64 {%rd79, %rd80}, [%rd81];
	// end inline asm
	mov.b64 	{%r278, %r279}, %rd80;
	mov.b64 	{%r280, %r281}, %rd79;
	mov.b32 	%f411, %r281;
	mov.b32 	%f412, %r280;
	mov.b32 	%f413, %r279;
	mov.b32 	%f414, %r278;
	add.s64 	%rd84, %rd75, 12288;
	// begin inline asm
	ld.global.nc.v2.u64 {%rd82, %rd83}, [%rd84];
	// end inline asm
	mov.b64 	{%r282, %r283}, %rd83;
	mov.b64 	{%r284, %r285}, %rd82;
	mov.b32 	%f415, %r285;
	mov.b32 	%f416, %r284;
	mov.b32 	%f417, %r283;
	mov.b32 	%f418, %r282;
	abs.f32 	%f419, %f404;
	abs.f32 	%f420, %f403;
	setp.gt.f32 	%p128, %f419, %f420;
	selp.f32 	%f421, %f419, %f420, %p128;
	abs.f32 	%f422, %f406;
	abs.f32 	%f423, %f421;
	setp.gt.f32 	%p129, %f422, %f423;
	selp.f32 	%f424, %f422, %f423, %p129;
	abs.f32 	%f425, %f405;
	abs.f32 	%f426, %f424;
	setp.gt.f32 	%p130, %f425, %f426;
	selp.f32 	%f427, %f425, %f426, %p130;
	abs.f32 	%f428, %f408;
	abs.f32 	%f429, %f427;
	setp.gt.f32 	%p131, %f428, %f429;
	selp.f32 	%f430, %f428, %f429, %p131;
	abs.f32 	%f431, %f407;
	abs.f32 	%f432, %f430;
	setp.gt.f32 	%p132, %f431, %f432;
	selp.f32 	%f433, %f431, %f432, %p132;
	abs.f32 	%f434, %f410;
	abs.f32 	%f435, %f433;
	setp.gt.f32 	%p133, %f434, %f435;
	selp.f32 	%f436, %f434, %f435, %p133;
	abs.f32 	%f437, %f409;
	abs.f32 	%f438, %f436;
	setp.gt.f32 	%p134, %f437, %f438;
	selp.f32 	%f439, %f437, %f438, %p134;
	abs.f32 	%f440, %f412;
	abs.f32 	%f441, %f439;
	setp.gt.f32 	%p135, %f440, %f441;
	selp.f32 	%f442, %f440, %f441, %p135;
	abs.f32 	%f443, %f411;
	abs.f32 	%f444, %f442;
	setp.gt.f32 	%p136, %f443, %f444;
	selp.f32 	%f445, %f443, %f444, %p136;
	abs.f32 	%f446, %f414;
	abs.f32 	%f447, %f445;
	setp.gt.f32 	%p137, %f446, %f447;
	selp.f32 	%f448, %f446, %f447, %p137;
	abs.f32 	%f449, %f413;
	abs.f32 	%f450, %f448;
	setp.gt.f32 	%p138, %f449, %f450;
	selp.f32 	%f451, %f449, %f450, %p138;
	abs.f32 	%f452, %f416;
	abs.f32 	%f453, %f451;
	setp.gt.f32 	%p139, %f452, %f453;
	selp.f32 	%f454, %f452, %f453, %p139;
	abs.f32 	%f455, %f415;
	abs.f32 	%f456, %f454;
	setp.gt.f32 	%p140, %f455, %f456;
	selp.f32 	%f457, %f455, %f456, %p140;
	abs.f32 	%f458, %f418;
	abs.f32 	%f459, %f457;
	setp.gt.f32 	%p141, %f458, %f459;
	selp.f32 	%f460, %f458, %f459, %p141;
	abs.f32 	%f461, %f417;
	abs.f32 	%f462, %f460;
	setp.gt.f32 	%p142, %f461, %f462;
	selp.f32 	%f712, %f461, %f462, %p142;
	add.s32 	%r28, %r108, -4096;
	setp.lt.u32 	%p143, %r28, 4096;
	mov.b32 	%r437, 4096;
	@%p143 bra 	$L__BB8_63;
	mov.b32 	%r437, 4096;
$L__BB8_61:
	add.s32 	%r287, %r437, %r27;
	mul.wide.u32 	%rd98, %r287, 4;
	add.s64 	%rd88, %rd15, %rd98;
	// begin inline asm
	ld.global.nc.v2.u64 {%rd86, %rd87}, [%rd88];
	// end inline asm
	mov.b64 	{%r288, %r289}, %rd87;
	mov.b64 	{%r290, %r291}, %rd86;
	mov.b32 	%f463, %r291;
	mov.b32 	%f464, %r290;
	mov.b32 	%f465, %r289;
	mov.b32 	%f466, %r288;
	add.s64 	%rd91, %rd88, 4096;
	// begin inline asm
	ld.global.nc.v2.u64 {%rd89, %rd90}, [%rd91];
	// end inline asm
	mov.b64 	{%r292, %r293}, %rd90;
	mov.b64 	{%r294, %r295}, %rd89;
	mov.b32 	%f467, %r295;
	mov.b32 	%f468, %r294;
	mov.b32 	%f469, %r293;
	mov.b32 	%f470, %r292;
	add.s64 	%rd94, %rd88, 8192;
	// begin inline asm
	ld.global.nc.v2.u64 {%rd92, %rd93}, [%rd94];
	// end inline asm
	mov.b64 	{%r296, %r297}, %rd93;
	mov.b64 	{%r298, %r299}, %rd92;
	mov.b32 	%f471, %r299;
	mov.b32 	%f472, %r298;
	mov.b32 	%f473, %r297;
	mov.b32 	%f474, %r296;
	add.s64 	%rd97, %rd88, 12288;
	// begin inline asm
	ld.global.nc.v2.u64 {%rd95, %rd96}, [%rd97];
	// end inline asm
	mov.b64 	{%r300, %r301}, %rd96;
	mov.b64 	{%r302, %r303}, %rd95;
	mov.b32 	%f475, %r303;
	mov.b32 	%f476, %r302;
	mov.b32 	%f477, %r301;
	mov.b32 	%f478, %r300;
	abs.f32 	%f479, %f464;
	abs.f32 	%f480, %f712;
	setp.gt.f32 	%p144, %f479, %f480;
	selp.f32 	%f481, %f479, %f480, %p144;
	abs.f32 	%f482, %f463;
	abs.f32 	%f483, %f481;
	setp.gt.f32 	%p145, %f482, %f483;
	selp.f32 	%f484, %f482, %f483, %p145;
	abs.f32 	%f485, %f466;
	abs.f32 	%f486, %f484;
	setp.gt.f32 	%p146, %f485, %f486;
	selp.f32 	%f487, %f485, %f486, %p146;
	abs.f32 	%f488, %f465;
	abs.f32 	%f489, %f487;
	setp.gt.f32 	%p147, %f488, %f489;
	selp.f32 	%f490, %f488, %f489, %p147;
	abs.f32 	%f491, %f468;
	abs.f32 	%f492, %f490;
	setp.gt.f32 	%p148, %f491, %f492;
	selp.f32 	%f493, %f491, %f492, %p148;
	abs.f32 	%f494, %f467;
	abs.f32 	%f495, %f493;
	setp.gt.f32 	%p149, %f494, %f495;
	selp.f32 	%f496, %f494, %f495, %p149;
	abs.f32 	%f497, %f470;
	abs.f32 	%f498, %f496;
	setp.gt.f32 	%p150, %f497, %f498;
	selp.f32 	%f499, %f497, %f498, %p150;
	abs.f32 	%f500, %f469;
	abs.f32 	%f501, %f499;
	setp.gt.f32 	%p151, %f500, %f501;
	selp.f32 	%f502, %f500, %f501, %p151;
	abs.f32 	%f503, %f472;
	abs.f32 	%f504, %f502;
	setp.gt.f32 	%p152, %f503, %f504;
	selp.f32 	%f505, %f503, %f504, %p152;
	abs.f32 	%f506, %f471;
	abs.f32 	%f507, %f505;
	setp.gt.f32 	%p153, %f506, %f507;
	selp.f32 	%f508, %f506, %f507, %p153;
	abs.f32 	%f509, %f474;
	abs.f32 	%f510, %f508;
	setp.gt.f32 	%p154, %f509, %f510;
	selp.f32 	%f511, %f509, %f510, %p154;
	abs.f32 	%f512, %f473;
	abs.f32 	%f513, %f511;
	setp.gt.f32 	%p155, %f512, %f513;
	selp.f32 	%f514, %f512, %f513, %p155;
	abs.f32 	%f515, %f476;
	abs.f32 	%f516, %f514;
	setp.gt.f32 	%p156, %f515, %f516;
	selp.f32 	%f517, %f515, %f516, %p156;
	abs.f32 	%f518, %f475;
	abs.f32 	%f519, %f517;
	setp.gt.f32 	%p157, %f518, %f519;
	selp.f32 	%f520, %f518, %f519, %p157;
	abs.f32 	%f521, %f478;
	abs.f32 	%f522, %f520;
	setp.gt.f32 	%p158, %f521, %f522;
	selp.f32 	%f523, %f521, %f522, %p158;
	abs.f32 	%f524, %f477;
	abs.f32 	%f525, %f523;
	setp.gt.f32 	%p159, %f524, %f525;
	selp.f32 	%f712, %f524, %f525, %p159;
	sub.s32 	%r304, %r108, %r437;
	setp.lt.u32 	%p160, %r304, 4096;
	@%p160 bra 	$L__BB8_71;
	add.s32 	%r437, %r437, 4096;
	setp.le.u32 	%p161, %r437, %r28;
	@%p161 bra 	$L__BB8_61;
$L__BB8_63:
	setp.le.u32 	%p162, %r108, %r437;
	@%p162 bra 	$L__BB8_71;
	sub.s32 	%r32, %r108, %r437;
	setp.ge.s32 	%p163, %r26, %r32;
	@%p163 bra 	$L__BB8_71;
	not.b32 	%r305, %r26;
	add.s32 	%r306, %r108, %r305;
	sub.s32 	%r33, %r306, %r437;
	and.b32  	%r307, %r33, 768;
	setp.eq.s32 	%p164, %r307, 768;
	mov.u32 	%r441, %r26;
	@%p164 bra 	$L__BB8_68;
	add.s32 	%r439, %r26, %r437;
	shr.u32 	%r308, %r33, 8;
	add.s32 	%r309, %r308, 1;
	and.b32  	%r310, %r309, 3;
	neg.s32 	%r438, %r310;
	mov.u32 	%r441, %r26;
$L__BB8_67:
	.pragma "nounroll";
	mul.wide.u32 	%rd100, %r439, 4;
	add.s64 	%rd99, %rd15, %rd100;
	// begin inline asm
	ld.global.nc.u32 %r311, [%rd99];
	// end inline asm
	mov.b32 	%f527, %r311;
	abs.f32 	%f528, %f527;
	abs.f32 	%f529, %f712;
	setp.gt.f32 	%p165, %f528, %f529;
	selp.f32 	%f712, %f528, %f529, %p165;
	add.s32 	%r441, %r441, 256;
	add.s32 	%r439, %r439, 256;
	add.s32 	%r438, %r438, 1;
	setp.ne.s32 	%p166, %r438, 0;
	@%p166 bra 	$L__BB8_67;
$L__BB8_68:
	setp.lt.u32 	%p167, %r33, 768;
	@%p167 bra 	$L__BB8_71;
	add.s32 	%r443, %r441, 512;
	add.s32 	%r442, %r441, %r437;
$L__BB8_70:
	mul.wide.u32 	%rd105, %r442, 4;
	add.s64 	%rd101, %rd15, %rd105;
	// begin inline asm
	ld.global.nc.u32 %r312, [%rd101];
	// end inline asm
	mov.b32 	%f530, %r312;
	abs.f32 	%f531, %f530;
	abs.f32 	%f532, %f712;
	setp.gt.f32 	%p168, %f531, %f532;
	selp.f32 	%f533, %f531, %f532, %p168;
	add.s32 	%r316, %r442, 256;
	mul.wide.u32 	%rd106, %r316, 4;
	add.s64 	%rd102, %rd15, %rd106;
	// begin inline asm
	ld.global.nc.u32 %r313, [%rd102];
	// end inline asm
	mov.b32 	%f534, %r313;
	abs.f32 	%f535, %f534;
	abs.f32 	%f536, %f533;
	setp.gt.f32 	%p169, %f535, %f536;
	selp.f32 	%f537, %f535, %f536, %p169;
	add.s32 	%r317, %r442, 512;
	mul.wide.u32 	%rd107, %r317, 4;
	add.s64 	%rd103, %rd15, %rd107;
	// begin inline asm
	ld.global.nc.u32 %r314, [%rd103];
	// end inline asm
	mov.b32 	%f538, %r314;
	abs.f32 	%f539, %f538;
	abs.f32 	%f540, %f537;
	setp.gt.f32 	%p170, %f539, %f540;
	selp.f32 	%f541, %f539, %f540, %p170;
	add.s32 	%r318, %r442, 768;
	mul.wide.u32 	%rd108, %r318, 4;
	add.s64 	%rd104, %rd15, %rd108;
	// begin inline asm
	ld.global.nc.u32 %r315, [%rd104];
	// end inline asm
	mov.b32 	%f542, %r315;
	abs.f32 	%f543, %f542;
	abs.f32 	%f544, %f541;
	setp.gt.f32 	%p171, %f543, %f544;
	selp.f32 	%f712, %f543, %f544, %p171;
	add.s32 	%r47, %r443, 1024;
	add.s32 	%r319, %r443, 512;
	add.s32 	%r442, %r442, 1024;
	setp.lt.s32 	%p172, %r319, %r32;
	mov.u32 	%r443, %r47;
	@%p172 bra 	$L__BB8_70;
$L__BB8_71:
	// begin inline asm
	mov.u32 %r320, %laneid;
	// end inline asm
	mov.b32 	%r322, %f712;
	mov.b32 	%r323, 1;
	mov.b32 	%r324, 31;
	mov.b32 	%r325, -1;
	// begin inline asm
	shfl.sync.down.b32 %r321, %r322, %r323, %r324, %r325;
	// end inline asm
	setp.gt.s32 	%p173, %r320, 30;
	@%p173 bra 	$L__BB8_74;
	mov.b32 	%f545, %r321;
	abs.f32 	%f60, %f545;
	abs.f32 	%f61, %f712;
	setp.gt.f32 	%p174, %f60, %f61;
	mov.f32 	%f712, %f60;
	@%p174 bra 	$L__BB8_74;
	mov.f32 	%f712, %f61;
$L__BB8_74:
	mov.b32 	%r327, %f712;
	mov.b32 	%r328, 2;
	mov.b32 	%r329, 31;
	mov.b32 	%r330, -1;
	// begin inline asm
	shfl.sync.down.b32 %r326, %r327, %r328, %r329, %r330;
	// end inline asm
	setp.gt.s32 	%p175, %r320, 29;
	@%p175 bra 	$L__BB8_77;
	mov.b32 	%f546, %r326;
	abs.f32 	%f63, %f546;
	abs.f32 	%f64, %f712;
	setp.gt.f32 	%p176, %f63, %f64;
	mov.f32 	%f712, %f63;
	@%p176 bra 	$L__BB8_77;
	mov.f32 	%f712, %f64;
$L__BB8_77:
	mov.b32 	%r332, %f712;
	mov.b32 	%r333, 4;
	mov.b32 	%r334, 31;
	mov.b32 	%r335, -1;
	// begin inline asm
	shfl.sync.down.b32 %r331, %r332, %r333, %r334, %r335;
	// end inline asm
	setp.gt.s32 	%p177, %r320, 27;
	@%p177 bra 	$L__BB8_80;
	mov.b32 	%f547, %r331;
	abs.f32 	%f66, %f547;
	abs.f32 	%f67, %f712;
	setp.gt.f32 	%p178, %f66, %f67;
	mov.f32 	%f712, %f66;
	@%p178 bra 	$L__BB8_80;
	mov.f32 	%f712, %f67;
$L__BB8_80:
	mov.b32 	%r337, %f712;
	mov.b32 	%r338, 8;
	mov.b32 	%r339, 31;
	mov.b32 	%r340, -1;
	// begin inline asm
	shfl.sync.down.b32 %r336, %r337, %r338, %r339, %r340;
	// end inline asm
	setp.gt.s32 	%p179, %r320, 23;
	@%p179 bra 	$L__BB8_83;
	mov.b32 	%f548, %r336;
	abs.f32 	%f69, %f548;
	abs.f32 	%f70, %f712;
	setp.gt.f32 	%p180, %f69, %f70;
	mov.f32 	%f712, %f69;
	@%p180 bra 	$L__BB8_83;
	mov.f32 	%f712, %f70;
$L__BB8_83:
	mov.b32 	%r342, %f712;
	mov.b32 	%r343, 16;
	mov.b32 	%r344, 31;
	mov.b32 	%r345, -1;
	// begin inline asm
	shfl.sync.down.b32 %r341, %r342, %r343, %r344, %r345;
	// end inline asm
	setp.gt.s32 	%p181, %r320, 15;
	@%p181 bra 	$L__BB8_86;
	mov.b32 	%f549, %r341;
	abs.f32 	%f550, %f549;
	abs.f32 	%f551, %f712;
	setp.gt.f32 	%p182, %f550, %f551;
	selp.f32 	%f712, %f550, %f551, %p182;
	setp.ne.s32 	%p183, %r320, 0;
	@%p183 bra 	$L__BB8_86;
	shr.u32 	%r346, %r26, 3;
	and.b32  	%r347, %r346, 124;
	mov.u32 	%r348, _ZZN3cub18CUB_300001_SM_10006detail6reduce28DeviceReduceSingleTileKernelINS2_10policy_hubIfj6AbsMaxE10Policy1000EPfS8_jS5_ffN4cuda3std3__410__identityEEEvT0_T1_T2_T3_T4_T6_E12temp_storage;
	add.s32 	%r349, %r348, %r347;
	st.shared.f32 	[%r349+8], %f712;
$L__BB8_86:
	bar.sync 	0;
	setp.ne.s32 	%p184, %r26, 0;
	@%p184 bra 	$L__BB8_174;
	ld.shared.f32 	%f552, [_ZZN3cub18CUB_300001_SM_10006detail6reduce28DeviceReduceSingleTileKernelINS2_10policy_hubIfj6AbsMaxE10Policy1000EPfS8_jS5_ffN4cuda3std3__410__identityEEEvT0_T1_T2_T3_T4_T6_E12temp_storage+12];
	abs.f32 	%f553, %f552;
	abs.f32 	%f554, %f712;
	setp.gt.f32 	%p185, %f553, %f554;
	selp.f32 	%f555, %f553, %f554, %p185;
	ld.shared.f32 	%f556, [_ZZN3cub18CUB_300001_SM_10006detail6reduce28DeviceReduceSingleTileKernelINS2_10policy_hubIfj6AbsMaxE10Policy1000EPfS8_jS5_ffN4cuda3std3__410__identityEEEvT0_T1_T2_T3_T4_T6_E12temp_storage+16];
	abs.f32 	%f557, %f556;
	abs.f32 	%f558, %f555;
	setp.gt.f32 	%p186, %f557, %f558;
	selp.f32 	%f559, %f557, %f558, %p186;
	ld.shared.f32 	%f560, [_ZZN3cub18CUB_300001_SM_10006detail6reduce28DeviceReduceSingleTileKernelINS2_10policy_hubIfj6AbsMaxE10Policy1000EPfS8_jS5_ffN4cuda3std3__410__identityEEEvT0_T1_T2_T3_T4_T6_E12temp_storage+20];
	abs.f32 	%f561, %f560;
	abs.f32 	%f562, %f559;
	setp.gt.f32 	%p187, %f561, %f562;
	selp.f32 	%f563, %f561, %f562, %p187;
	ld.shared.f32 	%f564, [_ZZN3cub18CUB_300001_SM_10006detail6reduce28DeviceReduceSingleTileKernelINS2_10policy_hubIfj6AbsMaxE10Policy1000EPfS8_jS5_ffN4cuda3std3__410__identityEEEvT0_T1_T2_T3_T4_T6_E12temp_storage+24];
	abs.f32 	%f565, %f564;
	abs.f32 	%f566, %f563;
	setp.gt.f32 	%p188, %f565, %f566;
	selp.f32 	%f567, %f565, %f566, %p188;
	ld.shared.f32 	%f568, [_ZZN3cub18CUB_300001_SM_10006detail6reduce28DeviceReduceSingleTileKernelINS2_10policy_hubIfj6AbsMaxE10Policy1000EPfS8_jS5_ffN4cuda3std3__410__identityEEEvT0_T1_T2_T3_T4_T6_E12temp_storage+28];
	abs.f32 	%f569, %f568;
	abs.f32 	%f570, %f567;
	setp.gt.f32 	%p189, %f569, %f570;
	selp.f32 	%f571, %f569, %f570, %p189;
	ld.shared.f32 	%f572, [_ZZN3cub18CUB_300001_SM_10006detail6reduce28DeviceReduceSingleTileKernelINS2_10policy_hubIfj6AbsMaxE10Policy1000EPfS8_jS5_ffN4cuda3std3__410__identityEEEvT0_T1_T2_T3_T4_T6_E12temp_storage+32];
	abs.f32 	%f573, %f572;
	abs.f32 	%f574, %f571;
	setp.gt.f32 	%p190, %f573, %f574;
	selp.f32 	%f575, %f573, %f574, %p190;
	ld.shared.f32 	%f576, [_ZZN3cub18CUB_300001_SM_10006detail6reduce28DeviceReduceSingleTileKernelINS2_10policy_hubIfj6AbsMaxE10Policy1000EPfS8_jS5_ffN4cuda3std3__410__identityEEEvT0_T1_T2_T3_T4_T6_E12temp_storage+36];
	abs.f32 	%f712, %f576;
	abs.f32 	%f75, %f575;
	setp.gt.f32 	%p191, %f712, %f75;
	@%p191 bra 	$L__BB8_174;
	mov.f32 	%f712, %f75;
	bra.uni 	$L__BB8_174;
$L__BB8_89:
	setp.gt.u32 	%p3, %r108, 4095;
	@%p3 bra 	$L__BB8_144;
	mov.u32 	%r55, %tid.x;
	setp.ge.u32 	%p68, %r55, %r108;
	mov.f32 	%f712, 0f00000000;
	mov.u32 	%r447, %r55;
	@%p68 bra 	$L__BB8_92;
	mul.wide.u32 	%rd65, %r55, 4;
	add.s64 	%rd64, %rd15, %rd65;
	// begin inline asm
	ld.global.nc.u32 %r190, [%rd64];
	// end inline asm
	mov.b32 	%f712, %r190;
	add.s32 	%r447, %r55, 256;
$L__BB8_92:
	setp.ge.u32 	%p69, %r447, %r108;
	@%p69 bra 	$L__BB8_99;
	not.b32 	%r191, %r447;
	add.s32 	%r58, %r108, %r191;
	and.b32  	%r192, %r58, 768;
	setp.eq.s32 	%p70, %r192, 768;
	@%p70 bra 	$L__BB8_96;
	mul.wide.u32 	%rd66, %r447, 4;
	add.s64 	%rd120, %rd15, %rd66;
	shr.u32 	%r193, %r58, 8;
	add.s32 	%r194, %r193, 1;
	and.b32  	%r195, %r194, 3;
	neg.s32 	%r445, %r195;
$L__BB8_95:
	.pragma "nounroll";
	// begin inline asm
	ld.global.nc.u32 %r196, [%rd120];
	// end inline asm
	mov.b32 	%f329, %r196;
	abs.f32 	%f330, %f329;
	abs.f32 	%f331, %f712;
	setp.gt.f32 	%p71, %f330, %f331;
	selp.f32 	%f712, %f330, %f331, %p71;
	add.s32 	%r447, %r447, 256;
	add.s64 	%rd120, %rd120, 1024;
	add.s32 	%r445, %r445, 1;
	setp.ne.s32 	%p72, %r445, 0;
	@%p72 bra 	$L__BB8_95;
$L__BB8_96:
	setp.lt.u32 	%p73, %r58, 768;
	@%p73 bra 	$L__BB8_99;
	mul.wide.u32 	%rd68, %r447, 4;
	add.s64 	%rd121, %rd15, %rd68;
$L__BB8_98:
	// begin inline asm
	ld.global.nc.u32 %r197, [%rd121];
	// end inline asm
	mov.b32 	%f332, %r197;
	abs.f32 	%f333, %f332;
	abs.f32 	%f334, %f712;
	setp.gt.f32 	%p74, %f333, %f334;
	selp.f32 	%f335, %f333, %f334, %p74;
	add.s64 	%rd70, %rd121, 1024;
	// begin inline asm
	ld.global.nc.u32 %r198, [%rd70];
	// end inline asm
	mov.b32 	%f336, %r198;
	abs.f32 	%f337, %f336;
	abs.f32 	%f338, %f335;
	setp.gt.f32 	%p75, %f337, %f338;
	selp.f32 	%f339, %f337, %f338, %p75;
	add.s64 	%rd71, %rd121, 2048;
	// begin inline asm
	ld.global.nc.u32 %r199, [%rd71];
	// end inline asm
	mov.b32 	%f340, %r199;
	abs.f32 	%f341, %f340;
	abs.f32 	%f342, %f339;
	setp.gt.f32 	%p76, %f341, %f342;
	selp.f32 	%f343, %f341, %f342, %p76;
	add.s64 	%rd72, %rd121, 3072;
	// begin inline asm
	ld.global.nc.u32 %r200, [%rd72];
	// end inline asm
	mov.b32 	%f344, %r200;
	abs.f32 	%f345, %f344;
	abs.f32 	%f346, %f343;
	setp.gt.f32 	%p77, %f345, %f346;
	selp.f32 	%f712, %f345, %f346, %p77;
	add.s32 	%r447, %r447, 1024;
	add.s64 	%rd121, %rd121, 4096;
	setp.lt.s32 	%p78, %r447, %r108;
	@%p78 bra 	$L__BB8_98;
$L__BB8_99:
	setp.lt.u32 	%p79, %r108, 256;
	@%p79 bra 	$L__BB8_118;
	// begin inline asm
	mov.u32 %r239, %laneid;
	// end inline asm
	mov.b32 	%r241, %f712;
	mov.b32 	%r242, 1;
	mov.b32 	%r243, 31;
	mov.b32 	%r244, -1;
	// begin inline asm
	shfl.sync.down.b32 %r240, %r241, %r242, %r243, %r244;
	// end inline asm
	setp.gt.s32 	%p108, %r239, 30;
	@%p108 bra 	$L__BB8_103;
	mov.b32 	%f371, %r240;
	abs.f32 	%f85, %f371;
	abs.f32 	%f86, %f712;
	setp.gt.f32 	%p109, %f85, %f86;
	mov.f32 	%f712, %f85;
	@%p109 bra 	$L__BB8_103;
	mov.f32 	%f712, %f86;
$L__BB8_103:
	mov.b32 	%r246, %f712;
	mov.b32 	%r247, 2;
	mov.b32 	%r248, 31;
	mov.b32 	%r249, -1;
	// begin inline asm
	shfl.sync.down.b32 %r245, %r246, %r247, %r248, %r249;
	// end inline asm
	setp.gt.s32 	%p110, %r239, 29;
	@%p110 bra 	$L__BB8_106;
	mov.b32 	%f372, %r245;
	abs.f32 	%f88, %f372;
	abs.f32 	%f89, %f712;
	setp.gt.f32 	%p111, %f88, %f89;
	mov.f32 	%f712, %f88;
	@%p111 bra 	$L__BB8_106;
	mov.f32 	%f712, %f89;
$L__BB8_106:
	mov.b32 	%r251, %f712;
	mov.b32 	%r252, 4;
	mov.b32 	%r253, 31;
	mov.b32 	%r254, -1;
	// begin inline asm
	shfl.sync.down.b32 %r250, %r251, %r252, %r253, %r254;
	// end inline asm
	setp.gt.s32 	%p112, %r239, 27;
	@%p112 bra 	$L__BB8_109;
	mov.b32 	%f373, %r250;
	abs.f32 	%f91, %f373;
	abs.f32 	%f92, %f712;
	setp.gt.f32 	%p113, %f91, %f92;
	mov.f32 	%f712, %f91;
	@%p113 bra 	$L__BB8_109;
	mov.f32 	%f712, %f92;
$L__BB8_109:
	mov.b32 	%r256, %f712;
	mov.b32 	%r257, 8;
	mov.b32 	%r258, 31;
	mov.b32 	%r259, -1;
	// begin inline asm
	shfl.sync.down.b32 %r255, %r256, %r257, %r258, %r259;
	// end inline asm
	setp.gt.s32 	%p114, %r239, 23;
	@%p114 bra 	$L__BB8_112;
	mov.b32 	%f374, %r255;
	abs.f32 	%f94, %f374;
	abs.f32 	%f95, %f712;
	setp.gt.f32 	%p115, %f94, %f95;
	mov.f32 	%f712, %f94;
	@%p115 bra 	$L__BB8_112;
	mov.f32 	%f712, %f95;
$L__BB8_112:
	mov.b32 	%r261, %f712;
	mov.b32 	%r262, 16;
	mov.b32 	%r263, 31;
	mov.b32 	%r264, -1;
	// begin inline asm
	shfl.sync.down.b32 %r260, %r261, %r262, %r263, %r264;
	// end inline asm
	setp.gt.s32 	%p116, %r239, 15;
	@%p116 bra 	$L__BB8_115;
	mov.b32 	%f375, %r260;
	abs.f32 	%f376, %f375;
	abs.f32 	%f377, %f712;
	setp.gt.f32 	%p117, %f376, %f377;
	selp.f32 	%f712, %f376, %f377, %p117;
	setp.ne.s32 	%p118, %r239, 0;
	@%p118 bra 	$L__BB8_115;
	shr.u32 	%r265, %r55, 3;
	and.b32  	%r266, %r265, 124;
	mov.u32 	%r267, _ZZN3cub18CUB_300001_SM_10006detail6reduce28DeviceReduceSingleTileKernelINS2_10policy_hubIfj6AbsMaxE10Policy1000EPfS8_jS5_ffN4cuda3std3__410__identityEEEvT0_T1_T2_T3_T4_T6_E12temp_storage;
	add.s32 	%r268, %r267, %r266;
	st.shared.f32 	[%r268+8], %f712;
$L__BB8_115:
	bar.sync 	0;
	setp.ne.s32 	%p119, %r55, 0;
	@%p119 bra 	$L__BB8_174;
	ld.shared.f32 	%f378, [_ZZN3cub18CUB_300001_SM_10006detail6reduce28DeviceReduceSingleTileKernelINS2_10policy_hubIfj6AbsMaxE10Policy1000EPfS8_jS5_ffN4cuda3std3__410__identityEEEvT0_T1_T2_T3_T4_T6_E12temp_storage+12];
	abs.f32 	%f379, %f378;
	abs.f32 	%f380, %f712;
	setp.gt.f32 	%p120, %f379, %f380;
	selp.f32 	%f381, %f379, %f380, %p120;
	ld.shared.f32 	%f382, [_ZZN3cub18CUB_300001_SM_10006detail6reduce28DeviceReduceSingleTileKernelINS2_10policy_hubIfj6AbsMaxE10Policy1000EPfS8_jS5_ffN4cuda3std3__410__identityEEEvT0_T1_T2_T3_T4_T6_E12temp_storage+16];
	abs.f32 	%f383, %f382;
	abs.f32 	%f384, %f381;
	setp.gt.f32 	%p121, %f383, %f384;
	selp.f32 	%f385, %f383, %f384, %p121;
	ld.shared.f32 	%f386, [_ZZN3cub18CUB_300001_SM_10006detail6reduce28DeviceReduceSingleTileKernelINS2_10policy_hubIfj6AbsMaxE10Policy1000EPfS8_jS5_ffN4cuda3std3__410__identityEEEvT0_T1_T2_T3_T4_T6_E12temp_storage+20];
	abs.f32 	%f387, %f386;
	abs.f32 	%f388, %f385;
	setp.gt.f32 	%p122, %f387, %f388;
	selp.f32 	%f389, %f387, %f388, %p122;
	ld.shared.f32 	%f390, [_ZZN3cub18CUB_300001_SM_10006detail6reduce28DeviceReduceSingleTileKernelINS2_10policy_hubIfj6AbsMaxE10Policy1000EPfS8_jS5_ffN4cuda3std3__410__identityEEEvT0_T1_T2_T3_T4_T6_E12temp_storage+24];
	abs.f32 	%f391, %f390;
	abs.f32 	%f392, %f389;
	setp.gt.f32 	%p123, %f391, %f392;
	selp.f32 	%f393, %f391, %f392, %p123;
	ld.shared.f32 	%f394, [_ZZN3cub18CUB_300001_SM_10006detail6reduce28DeviceReduceSingleTileKernelINS2_10policy_hubIfj6AbsMaxE10Policy1000EPfS8_jS5_ffN4cuda3std3__410__identityEEEvT0_T1_T2_T3_T4_T6_E12temp_storage+28];
	abs.f32 	%f395, %f394;
	abs.f32 	%f396, %f393;
	setp.gt.f32 	%p124, %f395, %f396;
	selp.f32 	%f397, %f395, %f396, %p124;
	ld.shared.f32 	%f398, [_ZZN3cub18CUB_300001_SM_10006detail6reduce28DeviceReduceSingleTileKernelINS2_10policy_hubIfj6AbsMaxE10Policy1000EPfS8_jS5_ffN4cuda3std3__410__identityEEEvT0_T1_T2_T3_T4_T6_E12temp_storage+32];
	abs.f32 	%f399, %f398;
	abs.f32 	%f400, %f397;
	setp.gt.f32 	%p125, %f399, %f400;
	selp.f32 	%f401, %f399, %f400, %p125;
	ld.shared.f32 	%f402, [_ZZN3cub18CUB_300001_SM_10006detail6reduce28DeviceReduceSingleTileKernelINS2_10policy_hubIfj6AbsMaxE10Policy1000EPfS8_jS5_ffN4cuda3std3__410__identityEEEvT0_T1_T2_T3_T4_T6_E12temp_storage+36];
	abs.f32 	%f712, %f402;
	abs.f32 	%f100, %f401;
	setp.gt.f32 	%p126, %f712, %f100;
	@%p126 bra 	$L__BB8_174;
	mov.f32 	%f712, %f100;
	bra.uni 	$L__BB8_174;
$L__BB8_118:
	// begin inline asm
	mov.u32 %r201, %laneid;
	// end inline asm
	and.b32  	%r207, %r55, 992;
	add.s32 	%r208, %r207, 32;
	setp.gt.u32 	%p80, %r208, %r108;
	not.b32 	%r209, %r207;
	add.s32 	%r210, %r108, %r209;
	selp.b32 	%r205, %r210, 31, %p80;
	mov.b32 	%r203, %f712;
	mov.b32 	%r204, 1;
	mov.b32 	%r206, -1;
	// begin inline asm
	shfl.sync.down.b32 %r202, %r203, %r204, %r205, %r206;
	// end inline asm
	setp.ge.s32 	%p81, %r201, %r205;
	@%p81 bra 	$L__BB8_121;
	mov.b32 	%f347, %r202;
	abs.f32 	%f101, %f347;
	abs.f32 	%f102, %f712;
	setp.gt.f32 	%p82, %f101, %f102;
	mov.f32 	%f712, %f101;
	@%p82 bra 	$L__BB8_121;
	mov.f32 	%f712, %f102;
$L__BB8_121:
	mov.b32 	%r212, %f712;
	mov.b32 	%r213, 2;
	mov.b32 	%r215, -1;
	// begin inline asm
	shfl.sync.down.b32 %r211, %r212, %r213, %r205, %r215;
	// end inline asm
	add.s32 	%r216, %r201, 2;
	setp.gt.s32 	%p83, %r216, %r205;
	@%p83 bra 	$L__BB8_124;
	mov.b32 	%f348, %r211;
	abs.f32 	%f104, %f348;
	abs.f32 	%f105, %f712;
	setp.gt.f32 	%p84, %f104, %f105;
	mov.f32 	%f712, %f104;
	@%p84 bra 	$L__BB8_124;
	mov.f32 	%f712, %f105;
$L__BB8_124:
	mov.b32 	%r218, %f712;
	mov.b32 	%r219, 4;
	mov.b32 	%r221, -1;
	// begin inline asm
	shfl.sync.down.b32 %r217, %r218, %r219, %r205, %r221;
	// end inline asm
	add.s32 	%r222, %r201, 4;
	setp.gt.s32 	%p85, %r222, %r205;
	@%p85 bra 	$L__BB8_127;
	mov.b32 	%f349, %r217;
	abs.f32 	%f107, %f349;
	abs.f32 	%f108, %f712;
	setp.gt.f32 	%p86, %f107, %f108;
	mov.f32 	%f712, %f107;
	@%p86 bra 	$L__BB8_127;
	mov.f32 	%f712, %f108;
$L__BB8_127:
	mov.b32 	%r224, %f712;
	mov.b32 	%r225, 8;
	mov.b32 	%r227, -1;
	// begin inline asm
	shfl.sync.down.b32 %r223, %r224, %r225, %r205, %r227;
	// end inline asm
	add.s32 	%r228, %r201, 8;
	setp.gt.s32 	%p87, %r228, %r205;
	@%p87 bra 	$L__BB8_130;
	mov.b32 	%f350, %r223;
	abs.f32 	%f110, %f350;
	abs.f32 	%f111, %f712;
	setp.gt.f32 	%p88, %f110, %f111;
	mov.f32 	%f712, %f110;
	@%p88 bra 	$L__BB8_130;
	mov.f32 	%f712, %f111;
$L__BB8_130:
	mov.b32 	%r230, %f712;
	mov.b32 	%r231, 16;
	mov.b32 	%r233, -1;
	// begin inline asm
	shfl.sync.down.b32 %r229, %r230, %r231, %r205, %r233;
	// end inline asm
	add.s32 	%r234, %r201, 16;
	setp.gt.s32 	%p89, %r234, %r205;
	@%p89 bra 	$L__BB8_133;
	mov.b32 	%f351, %r229;
	abs.f32 	%f113, %f351;
	abs.f32 	%f114, %f712;
	setp.gt.f32 	%p90, %f113, %f114;
	mov.f32 	%f712, %f113;
	@%p90 bra 	$L__BB8_133;
	mov.f32 	%f712, %f114;
$L__BB8_133:
	setp.ne.s32 	%p91, %r201, 0;
	@%p91 bra 	$L__BB8_135;
	shr.u32 	%r235, %r55, 3;
	and.b32  	%r236, %r235, 124;
	mov.u32 	%r237, _ZZN3cub18CUB_300001_SM_10006detail6reduce28DeviceReduceSingleTileKernelINS2_10policy_hubIfj6AbsMaxE10Policy1000EPfS8_jS5_ffN4cuda3std3__410__identityEEEvT0_T1_T2_T3_T4_T6_E12temp_storage;
	add.s32 	%r238, %r237, %r236;
	st.shared.f32 	[%r238+8], %f712;
$L__BB8_135:
	bar.sync 	0;
	setp.ne.s32 	%p92, %r55, 0;
	setp.lt.u32 	%p93, %r108, 33;
	or.pred  	%p94, %p92, %p93;
	@%p94 bra 	$L__BB8_174;
	ld.shared.f32 	%f352, [_ZZN3cub18CUB_300001_SM_10006detail6reduce28DeviceReduceSingleTileKernelINS2_10policy_hubIfj6AbsMaxE10Policy1000EPfS8_jS5_ffN4cuda3std3__410__identityEEEvT0_T1_T2_T3_T4_T6_E12temp_storage+12];
	abs.f32 	%f353, %f352;
	abs.f32 	%f354, %f712;
	setp.gt.f32 	%p95, %f353, %f354;
	selp.f32 	%f712, %f353, %f354, %p95;
	setp.lt.u32 	%p96, %r108, 65;
	@%p96 bra 	$L__BB8_174;
	ld.shared.f32 	%f355, [_ZZN3cub18CUB_300001_SM_10006detail6reduce28DeviceReduceSingleTileKernelINS2_10policy_hubIfj6AbsMaxE10Policy1000EPfS8_jS5_ffN4cuda3std3__410__identityEEEvT0_T1_T2_T3_T4_T6_E12temp_storage+16];
	abs.f32 	%f356, %f355;
	abs.f32 	%f357, %f712;
	setp.gt.f32 	%p97, %f356, %f357;
	selp.f32 	%f712, %f356, %f357, %p97;
	setp.lt.u32 	%p98, %r108, 97;
	@%p98 bra 	$L__BB8_174;
	ld.shared.f32 	%f358, [_ZZN3cub18CUB_300001_SM_10006detail6reduce28DeviceReduceSingleTileKernelINS2_10policy_hubIfj6AbsMaxE10Policy1000EPfS8_jS5_ffN4cuda3std3__410__identityEEEvT0_T1_T2_T3_T4_T6_E12temp_storage+20];
	abs.f32 	%f359, %f358;
	abs.f32 	%f360, %f712;
	setp.gt.f32 	%p99, %f359, %f360;
	selp.f32 	%f712, %f359, %f360, %p99;
	setp.lt.u32 	%p100, %r108, 129;
	@%p100 bra 	$L__BB8_174;
	ld.shared.f32 	%f361, [_ZZN3cub18CUB_300001_SM_10006detail6reduce28DeviceReduceSingleTileKernelINS2_10policy_hubIfj6AbsMaxE10Policy1000EPfS8_jS5_ffN4cuda3std3__410__identityEEEvT0_T1_T2_T3_T4_T6_E12temp_storage+24];
	abs.f32 	%f362, %f361;
	abs.f32 	%f363, %f712;
	setp.gt.f32 	%p101, %f362, %f363;
	selp.f32 	%f712, %f362, %f363, %p101;
	setp.lt.u32 	%p102, %r108, 161;
	@%p102 bra 	$L__BB8_174;
	ld.shared.f32 	%f364, [_ZZN3cub18CUB_300001_SM_10006detail6reduce28DeviceReduceSingleTileKernelINS2_10policy_hubIfj6AbsMaxE10Policy1000EPfS8_jS5_ffN4cuda3std3__410__identityEEEvT0_T1_T2_T3_T4_T6_E12temp_storage+28];
	abs.f32 	%f365, %f364;
	abs.f32 	%f366, %f712;
	setp.gt.f32 	%p103, %f365, %f366;
	selp.f32 	%f712, %f365, %f366, %p103;
	setp.lt.u32 	%p104, %r108, 193;
	@%p104 bra 	$L__BB8_174;
	ld.shared.f32 	%f367, [_ZZN3cub18CUB_300001_SM_10006detail6reduce28DeviceReduceSingleTileKernelINS2_10policy_hubIfj6AbsMaxE10Policy1000EPfS8_jS5_ffN4cuda3std3__410__identityEEEvT0_T1_T2_T3_T4_T6_E12temp_storage+32];
	abs.f32 	%f368, %f367;
	abs.f32 	%f369, %f712;
	setp.gt.f32 	%p105, %f368, %f369;
	selp.f32 	%f712, %f368, %f369, %p105;
	setp.lt.u32 	%p106, %r108, 225;
	@%p106 bra 	$L__BB8_174;
	ld.shared.f32 	%f370, [_ZZN3cub18CUB_300001_SM_10006detail6reduce28DeviceReduceSingleTileKernelINS2_10policy_hubIfj6AbsMaxE10Policy1000EPfS8_jS5_ffN4cuda3std3__410__identityEEEvT0_T1_T2_T3_T4_T6_E12temp_storage+36];
	abs.f32 	%f122, %f370;
	abs.f32 	%f123, %f712;
	setp.gt.f32 	%p107, %f122, %f123;
	mov.f32 	%f712, %f122;
	@%p107 bra 	$L__BB8_174;
	mov.f32 	%f712, %f123;
	bra.uni 	$L__BB8_174;
$L__BB8_144:
	mov.u32 	%r80, %tid.x;
	mul.wide.u32 	%rd34, %r80, 4;
	add.s64 	%rd18, %rd15, %rd34;
	// begin inline asm
	ld.global.nc.u32 %r109, [%rd18];
	// end inline asm
	mov.b32 	%f153, %r109;
	add.s64 	%rd19, %rd18, 1024;
	// begin inline asm
	ld.global.nc.u32 %r110, [%rd19];
	// end inline asm
	mov.b32 	%f154, %r110;
	add.s64 	%rd20, %rd18, 2048;
	// begin inline asm
	ld.global.nc.u32 %r111, [%rd20];
	// end inline asm
	mov.b32 	%f155, %r111;
	add.s64 	%rd21, %rd18, 3072;
	// begin inline asm
	ld.global.nc.u32 %r112, [%rd21];
	// end inline asm
	mov.b32 	%f156, %r112;
	add.s64 	%rd22, %rd18, 4096;
	// begin inline asm
	ld.global.nc.u32 %r113, [%rd22];
	// end inline asm
	mov.b32 	%f157, %r113;
	add.s64 	%rd23, %rd18, 5120;
	// begin inline asm
	ld.global.nc.u32 %r114, [%rd23];
	// end inline asm
	mov.b32 	%f158, %r114;
	add.s64 	%rd24, %rd18, 6144;
	// begin inline asm
	ld.global.nc.u32 %r115, [%rd24];
	// end inline asm
	mov.b32 	%f159, %r115;
	add.s64 	%rd25, %rd18, 7168;
	// begin inline asm
	ld.global.nc.u32 %r116, [%rd25];
	// end inline asm
	mov.b32 	%f160, %r116;
	add.s64 	%rd26, %rd18, 8192;
	// begin inline asm
	ld.global.nc.u32 %r117, [%rd26];
	// end inline asm
	mov.b32 	%f161, %r117;
	add.s64 	%rd27, %rd18, 9216;
	// begin inline asm
	ld.global.nc.u32 %r118, [%rd27];
	// end inline asm
	mov.b32 	%f162, %r118;
	add.s64 	%rd28, %rd18, 10240;
	// begin inline asm
	ld.global.nc.u32 %r119, [%rd28];
	// end inline asm
	mov.b32 	%f163, %r119;
	add.s64 	%rd29, %rd18, 11264;
	// begin inline asm
	ld.global.nc.u32 %r120, [%rd29];
	// end inline asm
	mov.b32 	%f164, %r120;
	add.s64 	%rd30, %rd18, 12288;
	// begin inline asm
	ld.global.nc.u32 %r121, [%rd30];
	// end inline asm
	mov.b32 	%f165, %r121;
	add.s64 	%rd31, %rd18, 13312;
	// begin inline asm
	ld.global.nc.u32 %r122, [%rd31];
	// end inline asm
	mov.b32 	%f166, %r122;
	add.s64 	%rd32, %rd18, 14336;
	// begin inline asm
	ld.global.nc.u32 %r123, [%rd32];
	// end inline asm
	mov.b32 	%f167, %r123;
	add.s64 	%rd33, %rd18, 15360;
	// begin inline asm
	ld.global.nc.u32 %r124, [%rd33];
	// end inline asm
	mov.b32 	%f168, %r124;
	abs.f32 	%f169, %f154;
	abs.f32 	%f170, %f153;
	setp.gt.f32 	%p4, %f169, %f170;
	selp.f32 	%f171, %f169, %f170, %p4;
	abs.f32 	%f172, %f155;
	abs.f32 	%f173, %f171;
	setp.gt.f32 	%p5, %f172, %f173;
	selp.f32 	%f174, %f172, %f173, %p5;
	abs.f32 	%f175, %f156;
	abs.f32 	%f176, %f174;
	setp.gt.f32 	%p6, %f175, %f176;
	selp.f32 	%f177, %f175, %f176, %p6;
	abs.f32 	%f178, %f157;
	abs.f32 	%f179, %f177;
	setp.gt.f32 	%p7, %f178, %f179;
	selp.f32 	%f180, %f178, %f179, %p7;
	abs.f32 	%f181, %f158;
	abs.f32 	%f182, %f180;
	setp.gt.f32 	%p8, %f181, %f182;
	selp.f32 	%f183, %f181, %f182, %p8;
	abs.f32 	%f184, %f159;
	abs.f32 	%f185, %f183;
	setp.gt.f32 	%p9, %f184, %f185;
	selp.f32 	%f186, %f184, %f185, %p9;
	abs.f32 	%f187, %f160;
	abs.f32 	%f188, %f186;
	setp.gt.f32 	%p10, %f187, %f188;
	selp.f32 	%f189, %f187, %f188, %p10;
	abs.f32 	%f190, %f161;
	abs.f32 	%f191, %f189;
	setp.gt.f32 	%p11, %f190, %f191;
	selp.f32 	%f192, %f190, %f191, %p11;
	abs.f32 	%f193, %f162;
	abs.f32 	%f194, %f192;
	setp.gt.f32 	%p12, %f193, %f194;
	selp.f32 	%f195, %f193, %f194, %p12;
	abs.f32 	%f196, %f163;
	abs.f32 	%f197, %f195;
	setp.gt.f32 	%p13, %f196, %f197;
	selp.f32 	%f198, %f196, %f197, %p13;
	abs.f32 	%f199, %f164;
	abs.f32 	%f200, %f198;
	setp.gt.f32 	%p14, %f199, %f200;
	selp.f32 	%f201, %f199, %f200, %p14;
	abs.f32 	%f202, %f165;
	abs.f32 	%f203, %f201;
	setp.gt.f32 	%p15, %f202, %f203;
	selp.f32 	%f204, %f202, %f203, %p15;
	abs.f32 	%f205, %f166;
	abs.f32 	%f206, %f204;
	setp.gt.f32 	%p16, %f205, %f206;
	selp.f32 	%f207, %f205, %f206, %p16;
	abs.f32 	%f208, %f167;
	abs.f32 	%f209, %f207;
	setp.gt.f32 	%p17, %f208, %f209;
	selp.f32 	%f210, %f208, %f209, %p17;
	abs.f32 	%f211, %f168;
	abs.f32 	%f212, %f210;
	setp.gt.f32 	%p18, %f211, %f212;
	selp.f32 	%f712, %f211, %f212, %p18;
	add.s32 	%r81, %r108, -4096;
	setp.lt.u32 	%p19, %r81, 4096;
	mov.b32 	%r450, 4096;
	@%p19 bra 	$L__BB8_148;
	mov.b32 	%r450, 4096;
$L__BB8_146:
	add.s32 	%r143, %r80, %r450;
	mul.wide.u32 	%rd51, %r143, 4;
	add.s64 	%rd35, %rd15, %rd51;
	// begin inline asm
	ld.global.nc.u32 %r127, [%rd35];
	// end inline asm
	mov.b32 	%f213, %r127;
	mul.wide.u32 	%rd52, %r450, 4;
	add.s64 	%rd53, %rd18, %rd52;
	add.s64 	%rd36, %rd53, 1024;
	// begin inline asm
	ld.global.nc.u32 %r128, [%rd36];
	// end inline asm
	mov.b32 	%f214, %r128;
	add.s64 	%rd37, %rd53, 2048;
	// begin inline asm
	ld.global.nc.u32 %r129, [%rd37];
	// end inline asm
	mov.b32 	%f215, %r129;
	add.s64 	%rd38, %rd53, 3072;
	// begin inline asm
	ld.global.nc.u32 %r130, [%rd38];
	// end inline asm
	mov.b32 	%f216, %r130;
	add.s64 	%rd39, %rd53, 4096;
	// begin inline asm
	ld.global.nc.u32 %r131, [%rd39];
	// end inline asm
	mov.b32 	%f217, %r131;
	add.s64 	%rd40, %rd53, 5120;
	// begin inline asm
	ld.global.nc.u32 %r132, [%rd40];
	// end inline asm
	mov.b32 	%f218, %r132;
	add.s64 	%rd41, %rd53, 6144;
	// begin inline asm
	ld.global.nc.u32 %r133, [%rd41];
	// end inline asm
	mov.b32 	%f219, %r133;
	add.s64 	%rd42, %rd53, 7168;
	// begin inline asm
	ld.global.nc.u32 %r134, [%rd42];
	// end inline asm
	mov.b32 	%f220, %r134;
	add.s64 	%rd43, %rd53, 8192;
	// begin inline asm
	ld.global.nc.u32 %r135, [%rd43];
	// end inline asm
	mov.b32 	%f221, %r135;
	add.s64 	%rd44, %rd53, 9216;
	// begin inline asm
	ld.global.nc.u32 %r136, [%rd44];
	// end inline asm
	mov.b32 	%f222, %r136;
	add.s64 	%rd45, %rd53, 10240;
	// begin inline asm
	ld.global.nc.u32 %r137, [%rd45];
	// end inline asm
	mov.b32 	%f223, %r137;
	add.s64 	%rd46, %rd53, 11264;
	// begin inline asm
	ld.global.nc.u32 %r138, [%rd46];
	// end inline asm
	mov.b32 	%f224, %r138;
	add.s64 	%rd47, %rd53, 12288;
	// begin inline asm
	ld.global.nc.u32 %r139, [%rd47];
	// end inline asm
	mov.b32 	%f225, %r139;
	add.s64 	%rd48, %rd53, 13312;
	// begin inline asm
	ld.global.nc.u32 %r140, [%rd48];
	// end inline asm
	mov.b32 	%f226, %r140;
	add.s64 	%rd49, %rd53, 14336;
	// begin inline asm
	ld.global.nc.u32 %r141, [%rd49];
	// end inline asm
	mov.b32 	%f227, %r141;
	add.s64 	%rd50, %rd53, 15360;
	// begin inline asm
	ld.global.nc.u32 %r142, [%rd50];
	// end inline asm
	mov.b32 	%f228, %r142;
	abs.f32 	%f229, %f213;
	abs.f32 	%f230, %f712;
	setp.gt.f32 	%p20, %f229, %f230;
	selp.f32 	%f231, %f229, %f230, %p20;
	abs.f32 	%f232, %f214;
	abs.f32 	%f233, %f231;
	setp.gt.f32 	%p21, %f232, %f233;
	selp.f32 	%f234, %f232, %f233, %p21;
	abs.f32 	%f235, %f215;
	abs.f32 	%f236, %f234;
	setp.gt.f32 	%p22, %f235, %f236;
	selp.f32 	%f237, %f235, %f236, %p22;
	abs.f32 	%f238, %f216;
	abs.f32 	%f239, %f237;
	setp.gt.f32 	%p23, %f238, %f239;
	selp.f32 	%f240, %f238, %f239, %p23;
	abs.f32 	%f241, %f217;
	abs.f32 	%f242, %f240;
	setp.gt.f32 	%p24, %f241, %f242;
	selp.f32 	%f243, %f241, %f242, %p24;
	abs.f32 	%f244, %f218;
	abs.f32 	%f245, %f243;
	setp.gt.f32 	%p25, %f244, %f245;
	selp.f32 	%f246, %f244, %f245, %p25;
	abs.f32 	%f247, %f219;
	abs.f32 	%f248, %f246;
	setp.gt.f32 	%p26, %f247, %f248;
	selp.f32 	%f249, %f247, %f248, %p26;
	abs.f32 	%f250, %f220;
	abs.f32 	%f251, %f249;
	setp.gt.f32 	%p27, %f250, %f251;
	selp.f32 	%f252, %f250, %f251, %p27;
	abs.f32 	%f253, %f221;
	abs.f32 	%f254, %f252;
	setp.gt.f32 	%p28, %f253, %f254;
	selp.f32 	%f255, %f253, %f254, %p28;
	abs.f32 	%f256, %f222;
	abs.f32 	%f257, %f255;
	setp.gt.f32 	%p29, %f256, %f257;
	selp.f32 	%f258, %f256, %f257, %p29;
	abs.f32 	%f259, %f223;
	abs.f32 	%f260, %f258;
	setp.gt.f32 	%p30, %f259, %f260;
	selp.f32 	%f261, %f259, %f260, %p30;
	abs.f32 	%f262, %f224;
	abs.f32 	%f263, %f261;
	setp.gt.f32 	%p31, %f262, %f263;
	selp.f32 	%f264, %f262, %f263, %p31;
	abs.f32 	%f265, %f225;
	abs.f32 	%f266, %f264;
	setp.gt.f32 	%p32, %f265, %f266;
	selp.f32 	%f267, %f265, %f266, %p32;
	abs.f32 	%f268, %f226;
	abs.f32 	%f269, %f267;
	setp.gt.f32 	%p33, %f268, %f269;
	selp.f32 	%f270, %f268, %f269, %p33;
	abs.f32 	%f271, %f227;
	abs.f32 	%f272, %f270;
	setp.gt.f32 	%p34, %f271, %f272;
	selp.f32 	%f273, %f271, %f272, %p34;
	abs.f32 	%f274, %f228;
	abs.f32 	%f275, %f273;
	setp.gt.f32 	%p35, %f274, %f275;
	selp.f32 	%f712, %f274, %f275, %p35;
	sub.s32 	%r144, %r108, %r450;
	setp.lt.u32 	%p36, %r144, 4096;
	@%p36 bra 	$L__BB8_156;
	add.s32 	%r450, %r450, 4096;
	setp.le.u32 	%p37, %r450, %r81;
	@%p37 bra 	$L__BB8_146;
$L__BB8_148:
	setp.le.u32 	%p38, %r108, %r450;
	@%p38 bra 	$L__BB8_156;
	sub.s32 	%r85, %r108, %r450;
	setp.ge.s32 	%p39, %r80, %r85;
	@%p39 bra 	$L__BB8_156;
	not.b32 	%r145, %r80;
	add.s32 	%r146, %r108, %r145;
	sub.s32 	%r86, %r146, %r450;
	and.b32  	%r147, %r86, 768;
	setp.eq.s32 	%p40, %r147, 768;
	mov.u32 	%r454, %r80;
	@%p40 bra 	$L__BB8_153;
	add.s32 	%r452, %r80, %r450;
	shr.u32 	%r148, %r86, 8;
	add.s32 	%r149, %r148, 1;
	and.b32  	%r150, %r149, 3;
	neg.s32 	%r451, %r150;
	mov.u32 	%r454, %r80;
$L__BB8_152:
	.pragma "nounroll";
	mul.wide.u32 	%rd55, %r452, 4;
	add.s64 	%rd54, %rd15, %rd55;
	// begin inline asm
	ld.global.nc.u32 %r151, [%rd54];
	// end inline asm
	mov.b32 	%f277, %r151;
	abs.f32 	%f278, %f277;
	abs.f32 	%f279, %f712;
	setp.gt.f32 	%p41, %f278, %f279;
	selp.f32 	%f712, %f278, %f279, %p41;
	add.s32 	%r454, %r454, 256;
	add.s32 	%r452, %r452, 256;
	add.s32 	%r451, %r451, 1;
	setp.ne.s32 	%p42, %r451, 0;
	@%p42 bra 	$L__BB8_152;
$L__BB8_153:
	setp.lt.u32 	%p43, %r86, 768;
	@%p43 bra 	$L__BB8_156;
	add.s32 	%r456, %r454, 512;
	add.s32 	%r455, %r454, %r450;
$L__BB8_155:
	mul.wide.u32 	%rd60, %r455, 4;
	add.s64 	%rd56, %rd15, %rd60;
	// begin inline asm
	ld.global.nc.u32 %r152, [%rd56];
	// end inline asm
	mov.b32 	%f280, %r152;
	abs.f32 	%f281, %f280;
	abs.f32 	%f282, %f712;
	setp.gt.f32 	%p44, %f281, %f282;
	selp.f32 	%f283, %f281, %f282, %p44;
	add.s32 	%r156, %r455, 256;
	mul.wide.u32 	%rd61, %r156, 4;
	add.s64 	%rd57, %rd15, %rd61;
	// begin inline asm
	ld.global.nc.u32 %r153, [%rd57];
	// end inline asm
	mov.b32 	%f284, %r153;
	abs.f32 	%f285, %f284;
	abs.f32 	%f286, %f283;
	setp.gt.f32 	%p45, %f285, %f286;
	selp.f32 	%f287, %f285, %f286, %p45;
	add.s32 	%r157, %r455, 512;
	mul.wide.u32 	%rd62, %r157, 4;
	add.s64 	%rd58, %rd15, %rd62;
	// begin inline asm
	ld.global.nc.u32 %r154, [%rd58];
	// end inline asm
	mov.b32 	%f288, %r154;
	abs.f32 	%f289, %f288;
	abs.f32 	%f290, %f287;
	setp.gt.f32 	%p46, %f289, %f290;
	selp.f32 	%f291, %f289, %f290, %p46;
	add.s32 	%r158, %r455, 768;
	mul.wide.u32 	%rd63, %r158, 4;
	add.s64 	%rd59, %rd15, %rd63;
	// begin inline asm
	ld.global.nc.u32 %r155, [%rd59];
	// end inline asm
	mov.b32 	%f292, %r155;
	abs.f32 	%f293, %f292;
	abs.f32 	%f294, %f291;
	setp.gt.f32 	%p47, %f293, %f294;
	selp.f32 	%f712, %f293, %f294, %p47;
	add.s32 	%r100, %r456, 1024;
	add.s32 	%r159, %r456, 512;
	add.s32 	%r455, %r455, 1024;
	setp.lt.s32 	%p48, %r159, %r85;
	mov.u32 	%r456, %r100;
	@%p48 bra 	$L__BB8_155;
$L__BB8_156:
	// begin inline asm
	mov.u32 %r160, %laneid;
	// end inline asm
	mov.b32 	%r162, %f712;
	mov.b32 	%r163, 1;
	mov.b32 	%r164, 31;
	mov.b32 	%r165, -1;
	// begin inline asm
	shfl.sync.down.b32 %r161, %r162, %r163, %r164, %r165;
	// end inline asm
	setp.gt.s32 	%p49, %r160, 30;
	@%p49 bra 	$L__BB8_159;
	mov.b32 	%f295, %r161;
	abs.f32 	%f135, %f295;
	abs.f32 	%f136, %f712;
	setp.gt.f32 	%p50, %f135, %f136;
	mov.f32 	%f712, %f135;
	@%p50 bra 	$L__BB8_159;
	mov.f32 	%f712, %f136;
$L__BB8_159:
	mov.b32 	%r167, %f712;
	mov.b32 	%r168, 2;
	mov.b32 	%r169, 31;
	mov.b32 	%r170, -1;
	// begin inline asm
	shfl.sync.down.b32 %r166, %r167, %r168, %r169, %r170;
	// end inline asm
	setp.gt.s32 	%p51, %r160, 29;
	@%p51 bra 	$L__BB8_162;
	mov.b32 	%f296, %r166;
	abs.f32 	%f138, %f296;
	abs.f32 	%f139, %f712;
	setp.gt.f32 	%p52, %f138, %f139;
	mov.f32 	%f712, %f138;
	@%p52 bra 	$L__BB8_162;
	mov.f32 	%f712, %f139;
$L__BB8_162:
	mov.b32 	%r172, %f712;
	mov.b32 	%r173, 4;
	mov.b32 	%r174, 31;
	mov.b32 	%r175, -1;
	// begin inline asm
	shfl.sync.down.b32 %r171, %r172, %r173, %r174, %r175;
	// end inline asm
	setp.gt.s32 	%p53, %r160, 27;
	@%p53 bra 	$L__BB8_165;
	mov.b32 	%f297, %r171;
	abs.f32 	%f141, %f297;
	abs.f32 	%f142, %f712;
	setp.gt.f32 	%p54, %f141, %f142;
	mov.f32 	%f712, %f141;
	@%p54 bra 	$L__BB8_165;
	mov.f32 	%f712, %f142;
$L__BB8_165:
	mov.b32 	%r177, %f712;
	mov.b32 	%r178, 8;
	mov.b32 	%r179, 31;
	mov.b32 	%r180, -1;
	// begin inline asm
	shfl.sync.down.b32 %r176, %r177, %r178, %r179, %r180;
	// end inline asm
	setp.gt.s32 	%p55, %r160, 23;
	@%p55 bra 	$L__BB8_168;
	mov.b32 	%f298, %r176;
	abs.f32 	%f144, %f298;
	abs.f32 	%f145, %f712;
	setp.gt.f32 	%p56, %f144, %f145;
	mov.f32 	%f712, %f144;
	@%p56 bra 	$L__BB8_168;
	mov.f32 	%f712, %f145;
$L__BB8_168:
	mov.b32 	%r182, %f712;
	mov.b32 	%r183, 16;
	mov.b32 	%r184, 31;
	mov.b32 	%r185, -1;
	// begin inline asm
	shfl.sync.down.b32 %r181, %r182, %r183, %r184, %r185;
	// end inline asm
	setp.gt.s32 	%p57, %r160, 15;
	@%p57 bra 	$L__BB8_171;
	mov.b32 	%f299, %r181;
	abs.f32 	%f300, %f299;
	abs.f32 	%f301, %f712;
	setp.gt.f32 	%p58, %f300, %f301;
	selp.f32 	%f712, %f300, %f301, %p58;
	setp.ne.s32 	%p59, %r160, 0;
	@%p59 bra 	$L__BB8_171;
	shr.u32 	%r186, %r80, 3;
	and.b32  	%r187, %r186, 124;
	mov.u32 	%r188, _ZZN3cub18CUB_300001_SM_10006detail6reduce28DeviceReduceSingleTileKernelINS2_10policy_hubIfj6AbsMaxE10Policy1000EPfS8_jS5_ffN4cuda3std3__410__identityEEEvT0_T1_T2_T3_T4_T6_E12temp_storage;
	add.s32 	%r189, %r188, %r187;
	st.shared.f32 	[%r189+8], %f712;
$L__BB8_171:
	bar.sync 	0;
	setp.ne.s32 	%p60, %r80, 0;
	@%p60 bra 	$L__BB8_174;
	ld.shared.f32 	%f302, [_ZZN3cub18CUB_300001_SM_10006detail6reduce28DeviceReduceSingleTileKernelINS2_10policy_hubIfj6AbsMaxE10Policy1000EPfS8_jS5_ffN4cuda3std3__410__identityEEEvT0_T1_T2_T3_T4_T6_E12temp_storage+12];
	abs.f32 	%f303, %f302;
	abs.f32 	%f304, %f712;
	setp.gt.f32 	%p61, %f303, %f304;
	selp.f32 	%f305, %f303, %f304, %p61;
	ld.shared.f32 	%f306, [_ZZN3cub18CUB_300001_SM_10006detail6reduce28DeviceReduceSingleTileKernelINS2_10policy_hubIfj6AbsMaxE10Policy1000EPfS8_jS5_ffN4cuda3std3__410__identityEEEvT0_T1_T2_T3_T4_T6_E12temp_storage+16];
	abs.f32 	%f307, %f306;
	abs.f32 	%f308, %f305;
	setp.gt.f32 	%p62, %f307, %f308;
	selp.f32 	%f309, %f307, %f308, %p62;
	ld.shared.f32 	%f310, [_ZZN3cub18CUB_300001_SM_10006detail6reduce28DeviceReduceSingleTileKernelINS2_10policy_hubIfj6AbsMaxE10Policy1000EPfS8_jS5_ffN4cuda3std3__410__identityEEEvT0_T1_T2_T3_T4_T6_E12temp_storage+20];
	abs.f32 	%f311, %f310;
	abs.f32 	%f312, %f309;
	setp.gt.f32 	%p63, %f311, %f312;
	selp.f32 	%f313, %f311, %f312, %p63;
	ld.shared.f32 	%f314, [_ZZN3cub18CUB_300001_SM_10006detail6reduce28DeviceReduceSingleTileKernelINS2_10policy_hubIfj6AbsMaxE10Policy1000EPfS8_jS5_ffN4cuda3std3__410__identityEEEvT0_T1_T2_T3_T4_T6_E12temp_storage+24];
	abs.f32 	%f315, %f314;
	abs.f32 	%f316, %f313;
	setp.gt.f32 	%p64, %f315, %f316;
	selp.f32 	%f317, %f315, %f316, %p64;
	ld.shared.f32 	%f318, [_ZZN3cub18CUB_300001_SM_10006detail6reduce28DeviceReduceSingleTileKernelINS2_10policy_hubIfj6AbsMaxE10Policy1000EPfS8_jS5_ffN4cuda3std3__410__identityEEEvT0_T1_T2_T3_T4_T6_E12temp_storage+28];
	abs.f32 	%f319, %f318;
	abs.f32 	%f320, %f317;
	setp.gt.f32 	%p65, %f319, %f320;
	selp.f32 	%f321, %f319, %f320, %p65;
	ld.shared.f32 	%f322, [_ZZN3cub18CUB_300001_SM_10006detail6reduce28DeviceReduceSingleTileKernelINS2_10policy_hubIfj6AbsMaxE10Policy1000EPfS8_jS5_ffN4cuda3std3__410__identityEEEvT0_T1_T2_T3_T4_T6_E12temp_storage+32];
	abs.f32 	%f323, %f322;
	abs.f32 	%f324, %f321;
	setp.gt.f32 	%p66, %f323, %f324;
	selp.f32 	%f325, %f323, %f324, %p66;
	ld.shared.f32 	%f326, [_ZZN3cub18CUB_300001_SM_10006detail6reduce28DeviceReduceSingleTileKernelINS2_10policy_hubIfj6AbsMaxE10Policy1000EPfS8_jS5_ffN4cuda3std3__410__identityEEEvT0_T1_T2_T3_T4_T6_E12temp_storage+36];
	abs.f32 	%f712, %f326;
	abs.f32 	%f150, %f325;
	setp.gt.f32 	%p67, %f712, %f150;
	@%p67 bra 	$L__BB8_174;
	mov.f32 	%f712, %f150;
$L__BB8_174:
	mov.u32 	%r429, %tid.x;
	setp.ne.s32 	%p251, %r429, 0;
	@%p251 bra 	$L__BB8_176;
	abs.f32 	%f653, %f712;
	abs.f32 	%f654, %f152;
	setp.gt.f32 	%p252, %f653, %f654;
	selp.f32 	%f655, %f653, %f654, %p252;
	st.global.f32 	[%rd1], %f655;
$L__BB8_176:
	ret;

}
	// .globl	_ZN3cub18CUB_300001_SM_10006detail6reduce18DeviceReduceKernelINS2_10policy_hubIfj6AbsMaxE10Policy1000EPfjS5_fN4cuda3std3__410__identityEEEvT0_PT3_T1_NS0_13GridEvenShareISG_EET2_T4_
.visible .entry _ZN3cub18CUB_300001_SM_10006detail6reduce18DeviceReduceKernelINS2_10policy_hubIfj6AbsMaxE10Policy1000EPfjS5_fN4cuda3std3__410__identityEEEvT0_PT3_T1_NS0_13GridEvenShareISG_EET2_T4_(
	.param .u64 .ptr .align 1 _ZN3cub18CUB_300001_SM_10006detail6reduce18DeviceReduceKernelINS2_10policy_hubIfj6AbsMaxE10Policy1000EPfjS5_fN4cuda3std3__410__identityEEEvT0_PT3_T1_NS0_13GridEvenShareISG_EET2_T4__param_0,
	.param .u64 .ptr .align 1 _ZN3cub18CUB_300001_SM_10006detail6reduce18DeviceReduceKernelINS2_10policy_hubIfj6AbsMaxE10Policy1000EPfjS5_fN4cuda3std3__410__identityEEEvT0_PT3_T1_NS0_13GridEvenShareISG_EET2_T4__param_1,
	.param .u32 _ZN3cub18CUB_300001_SM_10006detail6reduce18DeviceReduceKernelINS2_10policy_hubIfj6AbsMaxE10Policy1000EPfjS5_fN4cuda3std3__410__identityEEEvT0_PT3_T1_NS0_13GridEvenShareISG_EET2_T4__param_2,
	.param .align 4 .b8 _ZN3cub18CUB_300001_SM_10006detail6reduce18DeviceReduceKernelINS2_10policy_hubIfj6AbsMaxE10Policy1000EPfjS5_fN4cuda3std3__410__identityEEEvT0_PT3_T1_NS0_13GridEvenShareISG_EET2_T4__param_3[40],
	.param .align 1 .b8 _ZN3cub18CUB_300001_SM_10006detail6reduce18DeviceReduceKernelINS2_10policy_hubIfj6AbsMaxE10Policy1000EPfjS5_fN4cuda3std3__410__identityEEEvT0_PT3_T1_NS0_13GridEvenShareISG_EET2_T4__param_4[1],
	.param .align 1 .b8 _ZN3cub18CUB_300001_SM_10006detail6reduce18DeviceReduceKernelINS2_10policy_hubIfj6AbsMaxE10Policy1000EPfjS5_fN4cuda3std3__410__identityEEEvT0_PT3_T1_NS0_13GridEvenShareISG_EET2_T4__param_5[1]
)
.maxntid 256
{
	.reg .pred 	%p<251>;
	.reg .b32 	%r<516>;
	.reg .b32 	%f<705>;
	.reg .b64 	%rd<112>;
	// demoted variable
	.shared .align 4 .b8 _ZZN3cub18CUB_300001_SM_10006detail6reduce18DeviceReduceKernelINS2_10policy_hubIfj6AbsMaxE10Policy1000EPfjS5_fN4cuda3std3__410__identityEEEvT0_PT3_T1_NS0_13GridEvenShareISG_EET2_T4_E12temp_storage[44];
	ld.param.u32 	%r1, [_ZN3cub18CUB_300001_SM_10006detail6reduce18DeviceReduceKernelINS2_10policy_hubIfj6AbsMaxE10Policy1000EPfjS5_fN4cuda3std3__410__identityEEEvT0_PT3_T1_NS0_13GridEvenShareISG_EET2_T4__param_3+20];
	ld.param.u64 	%rd1, [_ZN3cub18CUB_300001_SM_10006detail6reduce18DeviceReduceKernelINS2_10policy_hubIfj6AbsMaxE10Policy1000EPfjS5_fN4cuda3std3__410__identityEEEvT0_PT3_T1_NS0_13GridEvenShareISG_EET2_T4__param_0];
	ld.param.u32 	%r2, [_ZN3cub18CUB_300001_SM_10006detail6reduce18DeviceReduceKernelINS2_10policy_hubIfj6AbsMaxE10Policy1000EPfjS5_fN4cuda3std3__410__identityEEEvT0_PT3_T1_NS0_13GridEvenShareISG_EET2_T4__param_3+24];
	mov.u32 	%r3, %ctaid.x;
	shl.b32 	%r4, %r2, 12;
	shl.b32 	%r5, %r3, 12;
	and.b64  	%rd3, %rd1, 15;
	setp.ne.s64 	%p1, %rd3, 0;
	@%p1 bra 	$L__BB9_86;
	sub.s32 	%r6, %r1, %r5;
	setp.gt.u32 	%p126, %r6, 4095;
	@%p126 bra 	$L__BB9_56;
	mov.u32 	%r7, %tid.x;
	setp.ge.u32 	%p191, %r7, %r6;
	mov.f32 	%f704, 0f00000000;
	mov.u32 	%r486, %r7;
	@%p191 bra 	$L__BB9_4;
	add.s32 	%r397, %r5, %r7;
	mul.wide.u32 	%rd97, %r397, 4;
	add.s64 	%rd96, %rd1, %rd97;
	// begin inline asm
	ld.global.nc.u32 %r396, [%rd96];
	// end inline asm
	mov.b32 	%f704, %r396;
	add.s32 	%r486, %r7, 256;
$L__BB9_4:
	setp.ge.u32 	%p192, %r486, %r6;
	@%p192 bra 	$L__BB9_11;
	not.b32 	%r398, %r486;
	add.s32 	%r10, %r1, %r398;
	and.b32  	%r399, %r10, 768;
	setp.eq.s32 	%p193, %r399, 768;
	@%p193 bra 	$L__BB9_8;
	add.s32 	%r484, %r486, %r5;
	shr.u32 	%r400, %r10, 8;
	add.s32 	%r401, %r400, 1;
	and.b32  	%r402, %r401, 3;
	neg.s32 	%r483, %r402;
$L__BB9_7:
	.pragma "nounroll";
	mul.wide.u32 	%rd99, %r484, 4;
	add.s64 	%rd98, %rd1, %rd99;
	// begin inline asm
	ld.global.nc.u32 %r403, [%rd98];
	// end inline asm
	mov.b32 	%f576, %r403;
	abs.f32 	%f577, %f576;
	abs.f32 	%f578, %f704;
	setp.gt.f32 	%p194, %f577, %f578;
	selp.f32 	%f704, %f577, %f578, %p194;
	add.s32 	%r486, %r486, 256;
	add.s32 	%r484, %r484, 256;
	add.s32 	%r483, %r483, 1;
	setp.ne.s32 	%p195, %r483, 0;
	@%p195 bra 	$L__BB9_7;
$L__BB9_8:
	sub.s32 	%r404, %r10, %r5;
	setp.lt.u32 	%p196, %r404, 768;
	@%p196 bra 	$L__BB9_11;
	add.s32 	%r488, %r486, 512;
	add.s32 	%r487, %r486, %r5;
$L__BB9_10:
	mul.wide.u32 	%rd104, %r487, 4;
	add.s64 	%rd100, %rd1, %rd104;
	// begin inline asm
	ld.global.nc.u32 %r405, [%rd100];
	// end inline asm
	mov.b32 	%f579, %r405;
	abs.f32 	%f580, %f579;
	abs.f32 	%f581, %f704;
	setp.gt.f32 	%p197, %f580, %f581;
	selp.f32 	%f582, %f580, %f581, %p197;
	add.s32 	%r409, %r487, 256;
	mul.wide.u32 	%rd105, %r409, 4;
	add.s64 	%rd101, %rd1, %rd105;
	// begin inline asm
	ld.global.nc.u32 %r406, [%rd101];
	// end inline asm
	mov.b32 	%f583, %r406;
	abs.f32 	%f584, %f583;
	abs.f32 	%f585, %f582;
	setp.gt.f32 	%p198, %f584, %f585;
	selp.f32 	%f586, %f584, %f585, %p198;
	add.s32 	%r410, %r487, 512;
	mul.wide.u32 	%rd106, %r410, 4;
	add.s64 	%rd102, %rd1, %rd106;
	// begin inline asm
	ld.global.nc.u32 %r407, [%rd102];
	// end inline asm
	mov.b32 	%f587, %r407;
	abs.f32 	%f588, %f587;
	abs.f32 	%f589, %f586;
	setp.gt.f32 	%p199, %f588, %f589;
	selp.f32 	%f590, %f588, %f589, %p199;
	add.s32 	%r411, %r487, 768;
	mul.wide.u32 	%rd107, %r411, 4;
	add.s64 	%rd103, %rd1, %rd107;
	// begin inline asm
	ld.global.nc.u32 %r408, [%rd103];
	// end inline asm
	mov.b32 	%f591, %r408;
	abs.f32 	%f592, %f591;
	abs.f32 	%f593, %f590;
	setp.gt.f32 	%p200, %f592, %f593;
	selp.f32 	%f704, %f592, %f593, %p200;
	add.s32 	%r24, %r488, 1024;
	add.s32 	%r412, %r488, 512;
	add.s32 	%r487, %r487, 1024;
	setp.lt.s32 	%p201, %r412, %r6;
	mov.u32 	%r488, %r24;
	@%p201 bra 	$L__BB9_10;
$L__BB9_11:
	setp.lt.u32 	%p202, %r6, 256;
	@%p202 bra 	$L__BB9_30;
	// begin inline asm
	mov.u32 %r451, %laneid;
	// end inline asm
	mov.b32 	%r453, %f704;
	mov.b32 	%r454, 1;
	mov.b32 	%r455, 31;
	mov.b32 	%r456, -1;
	// begin inline asm
	shfl.sync.down.b32 %r452, %r453, %r454, %r455, %r456;
	// end inline asm
	setp.gt.s32 	%p231, %r451, 30;
	@%p231 bra 	$L__BB9_15;
	mov.b32 	%f618, %r452;
	abs.f32 	%f10, %f618;
	abs.f32 	%f11, %f704;
	setp.gt.f32 	%p232, %f10, %f11;
	mov.f32 	%f704, %f10;
	@%p232 bra 	$L__BB9_15;
	mov.f32 	%f704, %f11;
$L__BB9_15:
	mov.b32 	%r458, %f704;
	mov.b32 	%r459, 2;
	mov.b32 	%r460, 31;
	mov.b32 	%r461, -1;
	// begin inline asm
	shfl.sync.down.b32 %r457, %r458, %r459, %r460, %r461;
	// end inline asm
	setp.gt.s32 	%p233, %r451, 29;
	@%p233 bra 	$L__BB9_18;
	mov.b32 	%f619, %r457;
	abs.f32 	%f13, %f619;
	abs.f32 	%f14, %f704;
	setp.gt.f32 	%p234, %f13, %f14;
	mov.f32 	%f704, %f13;
	@%p234 bra 	$L__BB9_18;
	mov.f32 	%f704, %f14;
$L__BB9_18:
	mov.b32 	%r463, %f704;
	mov.b32 	%r464, 4;
	mov.b32 	%r465, 31;
	mov.b32 	%r466, -1;
	// begin inline asm
	shfl.sync.down.b32 %r462, %r463, %r464, %r465, %r466;
	// end inline asm
	setp.gt.s32 	%p235, %r451, 27;
	@%p235 bra 	$L__BB9_21;
	mov.b32 	%f620, %r462;
	abs.f32 	%f16, %f620;
	abs.f32 	%f17, %f704;
	setp.gt.f32 	%p236, %f16, %f17;
	mov.f32 	%f704, %f16;
	@%p236 bra 	$L__BB9_21;
	mov.f32 	%f704, %f17;
$L__BB9_21:
	mov.b32 	%r468, %f704;
	mov.b32 	%r469, 8;
	mov.b32 	%r470, 31;
	mov.b32 	%r471, -1;
	// begin inline asm
	shfl.sync.down.b32 %r467, %r468, %r469, %r470, %r471;
	// end inline asm
	setp.gt.s32 	%p237, %r451, 23;
	@%p237 bra 	$L__BB9_24;
	mov.b32 	%f621, %r467;
	abs.f32 	%f19, %f621;
	abs.f32 	%f20, %f704;
	setp.gt.f32 	%p238, %f19, %f20;
	mov.f32 	%f704, %f19;
	@%p238 bra 	$L__BB9_24;
	mov.f32 	%f704, %f20;
$L__BB9_24:
	mov.b32 	%r473, %f704;
	mov.b32 	%r474, 16;
	mov.b32 	%r475, 31;
	mov.b32 	%r476, -1;
	// begin inline asm
	shfl.sync.down.b32 %r472, %r473, %r474, %r475, %r476;
	// end inline asm
	setp.gt.s32 	%p239, %r451, 15;
	@%p239 bra 	$L__BB9_27;
	mov.b32 	%f622, %r472;
	abs.f32 	%f623, %f622;
	abs.f32 	%f624, %f704;
	setp.gt.f32 	%p240, %f623, %f624;
	selp.f32 	%f704, %f623, %f624, %p240;
	setp.ne.s32 	%p241, %r451, 0;
	@%p241 bra 	$L__BB9_27;
	shr.u32 	%r477, %r7, 3;
	and.b32  	%r478, %r477, 124;
	mov.u32 	%r479, _ZZN3cub18CUB_300001_SM_10006detail6reduce18DeviceReduceKernelINS2_10policy_hubIfj6AbsMaxE10Policy1000EPfjS5_fN4cuda3std3__410__identityEEEvT0_PT3_T1_NS0_13GridEvenShareISG_EET2_T4_E12temp_storage;
	add.s32 	%r480, %r479, %r478;
	st.shared.f32 	[%r480+8], %f704;
$L__BB9_27:
	bar.sync 	0;
	setp.ne.s32 	%p242, %r7, 0;
	@%p242 bra 	$L__BB9_171;
	ld.shared.f32 	%f625, [_ZZN3cub18CUB_300001_SM_10006detail6reduce18DeviceReduceKernelINS2_10policy_hubIfj6AbsMaxE10Policy1000EPfjS5_fN4cuda3std3__410__identityEEEvT0_PT3_T1_NS0_13GridEvenShareISG_EET2_T4_E12temp_storage+12];
	abs.f32 	%f626, %f625;
	abs.f32 	%f627, %f704;
	setp.gt.f32 	%p243, %f626, %f627;
	selp.f32 	%f628, %f626, %f627, %p243;
	ld.shared.f32 	%f629, [_ZZN3cub18CUB_300001_SM_10006detail6reduce18DeviceReduceKernelINS2_10policy_hubIfj6AbsMaxE10Policy1000EPfjS5_fN4cuda3std3__410__identityEEEvT0_PT3_T1_NS0_13GridEvenShareISG_EET2_T4_E12temp_storage+16];
	abs.f32 	%f630, %f629;
	abs.f32 	%f631, %f628;
	setp.gt.f32 	%p244, %f630, %f631;
	selp.f32 	%f632, %f630, %f631, %p244;
	ld.shared.f32 	%f633, [_ZZN3cub18CUB_300001_SM_10006detail6reduce18DeviceReduceKernelINS2_10policy_hubIfj6AbsMaxE10Policy1000EPfjS5_fN4cuda3std3__410__identityEEEvT0_PT3_T1_NS0_13GridEvenShareISG_EET2_T4_E12temp_storage+20];
	abs.f32 	%f634, %f633;
	abs.f32 	%f635, %f632;
	setp.gt.f32 	%p245, %f634, %f635;
	selp.f32 	%f636, %f634, %f635, %p245;
	ld.shared.f32 	%f637, [_ZZN3cub18CUB_300001_SM_10006detail6reduce18DeviceReduceKernelINS2_10policy_hubIfj6AbsMaxE10Policy1000EPfjS5_fN4cuda3std3__410__identityEEEvT0_PT3_T1_NS0_13GridEvenShareISG_EET2_T4_E12temp_storage+24];
	abs.f32 	%f638, %f637;
	abs.f32 	%f639, %f636;
	setp.gt.f32 	%p246, %f638, %f639;
	selp.f32 	%f640, %f638, %f639, %p246;
	ld.shared.f32 	%f641, [_ZZN3cub18CUB_300001_SM_10006detail6reduce18DeviceReduceKernelINS2_10policy_hubIfj6AbsMaxE10Policy1000EPfjS5_fN4cuda3std3__410__identityEEEvT0_PT3_T1_NS0_13GridEvenShareISG_EET2_T4_E12temp_storage+28];
	abs.f32 	%f642, %f641;
	abs.f32 	%f643, %f640;
	setp.gt.f32 	%p247, %f642, %f643;
	selp.f32 	%f644, %f642, %f643, %p247;
	ld.shared.f32 	%f645, [_ZZN3cub18CUB_300001_SM_10006detail6reduce18DeviceReduceKernelINS2_10policy_hubIfj6AbsMaxE10Policy1000EPfjS5_fN4cuda3std3__410__identityEEEvT0_PT3_T1_NS0_13GridEvenShareISG_EET2_T4_E12temp_storage+32];
	abs.f32 	%f646, %f645;
	abs.f32 	%f647, %f644;
	setp.gt.f32 	%p248, %f646, %f647;
	selp.f32 	%f648, %f646, %f647, %p248;
	ld.shared.f32 	%f649, [_ZZN3cub18CUB_300001_SM_10006detail6reduce18DeviceReduceKernelINS2_10policy_hubIfj6AbsMaxE10Policy1000EPfjS5_fN4cuda3std3__410__identityEEEvT0_PT3_T1_NS0_13GridEvenShareISG_EET2_T4_E12temp_storage+36];
	abs.f32 	%f704, %f649;
	abs.f32 	%f25, %f648;
	setp.gt.f32 	%p249, %f704, %f25;
	@%p249 bra 	$L__BB9_171;
	mov.f32 	%f704, %f25;
	bra.uni 	$L__BB9_171;
$L__BB9_30:
	// begin inline asm
	mov.u32 %r413, %laneid;
	// end inline asm
	and.b32  	%r419, %r7, 992;
	add.s32 	%r420, %r419, 32;
	setp.gt.u32 	%p203, %r420, %r6;
	not.b32 	%r421, %r419;
	add.s32 	%r422, %r6, %r421;
	selp.b32 	%r417, %r422, 31, %p203;
	mov.b32 	%r415, %f704;
	mov.b32 	%r416, 1;
	mov.b32 	%r418, -1;
	// begin inline asm
	shfl.sync.down.b32 %r414, %r415, %r416, %r417, %r418;
	// end inline asm
	setp.ge.s32 	%p204, %r413, %r417;
	@%p204 bra 	$L__BB9_33;
	mov.b32 	%f594, %r414;
	abs.f32 	%f26, %f594;
	abs.f32 	%f27, %f704;
	setp.gt.f32 	%p205, %f26, %f27;
	mov.f32 	%f704, %f26;
	@%p205 bra 	$L__BB9_33;
	mov.f32 	%f704, %f27;
$L__BB9_33:
	mov.b32 	%r424, %f704;
	mov.b32 	%r425, 2;
	mov.b32 	%r427, -1;
	// begin inline asm
	shfl.sync.down.b32 %r423, %r424, %r425, %r417, %r427;
	// end inline asm
	add.s32 	%r428, %r413, 2;
	setp.gt.s32 	%p206, %r428, %r417;
	@%p206 bra 	$L__BB9_36;
	mov.b32 	%f595, %r423;
	abs.f32 	%f29, %f595;
	abs.f32 	%f30, %f704;
	setp.gt.f32 	%p207, %f29, %f30;
	mov.f32 	%f704, %f29;
	@%p207 bra 	$L__BB9_36;
	mov.f32 	%f704, %f30;
$L__BB9_36:
	mov.b32 	%r430, %f704;
	mov.b32 	%r431, 4;
	mov.b32 	%r433, -1;
	// begin inline asm
	shfl.sync.down.b32 %r429, %r430, %r431, %r417, %r433;
	// end inline asm
	add.s32 	%r434, %r413, 4;
	setp.gt.s32 	%p208, %r434, %r417;
	@%p208 bra 	$L__BB9_39;
	mov.b32 	%f596, %r429;
	abs.f32 	%f32, %f596;
	abs.f32 	%f33, %f704;
	setp.gt.f32 	%p209, %f32, %f33;
	mov.f32 	%f704, %f32;
	@%p209 bra 	$L__BB9_39;
	mov.f32 	%f704, %f33;
$L__BB9_39:
	mov.b32 	%r436, %f704;
	mov.b32 	%r437, 8;
	mov.b32 	%r439, -1;
	// begin inline asm
	shfl.sync.down.b32 %r435, %r436, %r437, %r417, %r439;
	// end inline asm
	add.s32 	%r440, %r413, 8;
	setp.gt.s32 	%p210, %r440, %r417;
	@%p210 bra 	$L__BB9_42;
	mov.b32 	%f597, %r435;
	abs.f32 	%f35, %f597;
	abs.f32 	%f36, %f704;
	setp.gt.f32 	%p211, %f35, %f36;
	mov.f32 	%f704, %f35;
	@%p211 bra 	$L__BB9_42;
	mov.f32 	%f704, %f36;
$L__BB9_42:
	mov.b32 	%r442, %f704;
	mov.b32 	%r443, 16;
	mov.b32 	%r445, -1;
	// begin inline asm
	shfl.sync.down.b32 %r441, %r442, %r443, %r417, %r445;
	// end inline asm
	add.s32 	%r446, %r413, 16;
	setp.gt.s32 	%p212, %r446, %r417;
	@%p212 bra 	$L__BB9_45;
	mov.b32 	%f598, %r441;
	abs.f32 	%f38, %f598;
	abs.f32 	%f39, %f704;
	setp.gt.f32 	%p213, %f38, %f39;
	mov.f32 	%f704, %f38;
	@%p213 bra 	$L__BB9_45;
	mov.f32 	%f704, %f39;
$L__BB9_45:
	setp.ne.s32 	%p214, %r413, 0;
	@%p214 bra 	$L__BB9_47;
	shr.u32 	%r447, %r7, 3;
	and.b32  	%r448, %r447, 124;
	mov.u32 	%r449, _ZZN3cub18CUB_300001_SM_10006detail6reduce18DeviceReduceKernelINS2_10policy_hubIfj6AbsMaxE10Policy1000EPfjS5_fN4cuda3std3__410__identityEEEvT0_PT3_T1_NS0_13GridEvenShareISG_EET2_T4_E12temp_storage;
	add.s32 	%r450, %r449, %r448;
	st.shared.f32 	[%r450+8], %f704;
$L__BB9_47:
	bar.sync 	0;
	setp.ne.s32 	%p215, %r7, 0;
	setp.lt.u32 	%p216, %r6, 33;
	or.pred  	%p217, %p215, %p216;
	@%p217 bra 	$L__BB9_171;
	ld.shared.f32 	%f599, [_ZZN3cub18CUB_300001_SM_10006detail6reduce18DeviceReduceKernelINS2_10policy_hubIfj6AbsMaxE10Policy1000EPfjS5_fN4cuda3std3__410__identityEEEvT0_PT3_T1_NS0_13GridEvenShareISG_EET2_T4_E12temp_storage+12];
	abs.f32 	%f600, %f599;
	abs.f32 	%f601, %f704;
	setp.gt.f32 	%p218, %f600, %f601;
	selp.f32 	%f704, %f600, %f601, %p218;
	setp.lt.u32 	%p219, %r6, 65;
	@%p219 bra 	$L__BB9_171;
	ld.shared.f32 	%f602, [_ZZN3cub18CUB_300001_SM_10006detail6reduce18DeviceReduceKernelINS2_10policy_hubIfj6AbsMaxE10Policy1000EPfjS5_fN4cuda3std3__410__identityEEEvT0_PT3_T1_NS0_13GridEvenShareISG_EET2_T4_E12temp_storage+16];
	abs.f32 	%f603, %f602;
	abs.f32 	%f604, %f704;
	setp.gt.f32 	%p220, %f603, %f604;
	selp.f32 	%f704, %f603, %f604, %p220;
	setp.lt.u32 	%p221, %r6, 97;
	@%p221 bra 	$L__BB9_171;
	ld.shared.f32 	%f605, [_ZZN3cub18CUB_300001_SM_10006detail6reduce18DeviceReduceKernelINS2_10policy_hubIfj6AbsMaxE10Policy1000EPfjS5_fN4cuda3std3__410__identityEEEvT0_PT3_T1_NS0_13GridEvenShareISG_EET2_T4_E12temp_storage+20];
	abs.f32 	%f606, %f605;
	abs.f32 	%f607, %f704;
	setp.gt.f32 	%p222, %f606, %f607;
	selp.f32 	%f704, %f606, %f607, %p222;
	setp.lt.u32 	%p223, %r6, 129;
	@%p223 bra 	$L__BB9_171;
	ld.shared.f32 	%f608, [_ZZN3cub18CUB_300001_SM_10006detail6reduce18DeviceReduceKernelINS2_10policy_hubIfj6AbsMaxE10Policy1000EPfjS5_fN4cuda3std3__410__identityEEEvT0_PT3_T1_NS0_13GridEvenShareISG_EET2_T4_E12temp_storage+24];
	abs.f32 	%f609, %f608;
	abs.f32 	%f610, %f704;
	setp.gt.f32 	%p224, %f609, %f610;
	selp.f32 	%f704, %f609, %f610, %p224;
	setp.lt.u32 	%p225, %r6, 161;
	@%p225 bra 	$L__BB9_171;
	ld.shared.f32 	%f611, [_ZZN3cub18CUB_300001_SM_10006detail6reduce18DeviceReduceKernelINS2_10policy_hubIfj6AbsMaxE10Policy1000EPfjS5_fN4cuda3std3__410__identityEEEvT0_PT3_T1_NS0_13GridEvenShareISG_EET2_T4_E12temp_storage+28];
	abs.f32 	%f612, %f611;
	abs.f32 	%f613, %f704;
	setp.gt.f32 	%p226, %f612, %f613;
	selp.f32 	%f704, %f612, %f613, %p226;
	setp.lt.u32 	%p227, %r6, 193;
	@%p227 bra 	$L__BB9_171;
	ld.shared.f32 	%f614, [_ZZN3cub18CUB_300001_SM_10006detail6reduce18DeviceReduceKernelINS2_10policy_hubIfj6AbsMaxE10Policy1000EPfjS5_fN4cuda3std3__410__identityEEEvT0_PT3_T1_NS0_13GridEvenShareISG_EET2_T4_E12temp_storage+32];
	abs.f32 	%f615, %f614;
	abs.f32 	%f616, %f704;
	setp.gt.f32 	%p228, %f615, %f616;
	selp.f32 	%f704, %f615, %f616, %p228;
	setp.lt.u32 	%p229, %r6, 225;
	@%p229 bra 	$L__BB9_171;
	ld.shared.f32 	%f617, [_ZZN3cub18CUB_300001_SM_10006detail6reduce18DeviceReduceKernelINS2_10policy_hubIfj6AbsMaxE10Policy1000EPfjS5_fN4cuda3std3__410__identityEEEvT0_PT3_T1_NS0_13GridEvenShareISG_EET2_T4_E12temp_storage+36];
	abs.f32 	%f47, %f617;
	abs.f32 	%f48, %f704;
	setp.gt.f32 	%p230, %f47, %f48;
	mov.f32 	%f704, %f47;
	@%p230 bra 	$L__BB9_171;
	mov.f32 	%f704, %f48;
	bra.uni 	$L__BB9_171;
$L__BB9_56:
	mov.u32 	%r39, %tid.x;
	shl.b32 	%r40, %r39, 2;
	add.s32 	%r312, %r5, %r40;
	mul.wide.u32 	%rd72, %r312, 4;
	add.s64 	%rd62, %rd1, %rd72;
	// begin inline asm
	ld.global.nc.v2.u64 {%rd60, %rd61}, [%rd62];
	// end inline asm
	mov.b64 	{%r313, %r314}, %rd61;
	mov.b64 	{%r315, %r316}, %rd60;
	mov.b32 	%f400, %r315;
	mov.b32 	%f401, %r316;
	mov.b32 	%f402, %r314;
	mov.b32 	%f403, %r313;
	add.s64 	%rd65, %rd62, 4096;
	// begin inline asm
	ld.global.nc.v2.u64 {%rd63, %rd64}, [%rd65];
	// end inline asm
	mov.b64 	{%r317, %r318}, %rd64;
	mov.b64 	{%r319, %r320}, %rd63;
	mov.b32 	%f404, %r320;
	mov.b32 	%f405, %r319;
	mov.b32 	%f406, %r318;
	mov.b32 	%f407, %r317;
	add.s64 	%rd68, %rd62, 8192;
	// begin inline asm
	ld.global.nc.v2.u64 {%rd66, %rd67}, [%rd68];
	// end inline asm
	mov.b64 	{%r321, %r322}, %rd67;
	mov.b64 	{%r323, %r324}, %rd66;
	mov.b32 	%f408, %r324;
	mov.b32 	%f409, %r323;
	mov.b32 	%f410, %r322;
	mov.b32 	%f411, %r321;
	add.s64 	%rd71, %rd62, 12288;
	// begin inline asm
	ld.global.nc.v2.u64 {%rd69, %rd70}, [%rd71];
	// end inline asm
	mov.b64 	{%r325, %r326}, %rd70;
	mov.b64 	{%r327, %r328}, %rd69;
	mov.b32 	%f412, %r328;
	mov.b32 	%f413, %r327;
	mov.b32 	%f414, %r326;
	mov.b32 	%f415, %r325;
	abs.f32 	%f416, %f401;
	abs.f32 	%f417, %f400;
	setp.gt.f32 	%p127, %f416, %f417;
	selp.f32 	%f418, %f416, %f417, %p127;
	abs.f32 	%f419, %f403;
	abs.f32 	%f420, %f418;
	setp.gt.f32 	%p128, %f419, %f420;
	selp.f32 	%f421, %f419, %f420, %p128;
	abs.f32 	%f422, %f402;
	abs.f32 	%f423, %f421;
	setp.gt.f32 	%p129, %f422, %f423;
	selp.f32 	%f424, %f422, %f423, %p129;
	abs.f32 	%f425, %f405;
	abs.f32 	%f426, %f424;
	setp.gt.f32 	%p130, %f425, %f426;
	selp.f32 	%f427, %f425, %f426, %p130;
	abs.f32 	%f428, %f404;
	abs.f32 	%f429, %f427;
	setp.gt.f32 	%p131, %f428, %f429;
	selp.f32 	%f430, %f428, %f429, %p131;
	abs.f32 	%f431, %f407;
	abs.f32 	%f432, %f430;
	setp.gt.f32 	%p132, %f431, %f432;
	selp.f32 	%f433, %f431, %f432, %p132;
	abs.f32 	%f434, %f406;
	abs.f32 	%f435, %f433;
	setp.gt.f32 	%p133, %f434, %f435;
	selp.f32 	%f436, %f434, %f435, %p133;
	abs.f32 	%f437, %f409;
	abs.f32 	%f438, %f436;
	setp.gt.f32 	%p134, %f437, %f438;
	selp.f32 	%f439, %f437, %f438, %p134;
	abs.f32 	%f440, %f408;
	abs.f32 	%f441, %f439;
	setp.gt.f32 	%p135, %f440, %f441;
	selp.f32 	%f442, %f440, %f441, %p135;
	abs.f32 	%f443, %f411;
	abs.f32 	%f444, %f442;
	setp.gt.f32 	%p136, %f443, %f444;
	selp.f32 	%f445, %f443, %f444, %p136;
	abs.f32 	%f446, %f410;
	abs.f32 	%f447, %f445;
	setp.gt.f32 	%p137, %f446, %f447;
	selp.f32 	%f448, %f446, %f447, %p137;
	abs.f32 	%f449, %f413;
	abs.f32 	%f450, %f448;
	setp.gt.f32 	%p138, %f449, %f450;
	selp.f32 	%f451, %f449, %f450, %p138;
	abs.f32 	%f452, %f412;
	abs.f32 	%f453, %f451;
	setp.gt.f32 	%p139, %f452, %f453;
	selp.f32 	%f454, %f452, %f453, %p139;
	abs.f32 	%f455, %f415;
	abs.f32 	%f456, %f454;
	setp.gt.f32 	%p140, %f455, %f456;
	selp.f32 	%f457, %f455, %f456, %p140;
	abs.f32 	%f458, %f414;
	abs.f32 	%f459, %f457;
	setp.gt.f32 	%p141, %f458, %f459;
	selp.f32 	%f704, %f458, %f459, %p141;
	setp.lt.u32 	%p142, %r6, %r4;
	@%p142 bra 	$L__BB9_68;
	add.s32 	%r41, %r4, %r5;
	add.s32 	%r490, %r41, 256;
	add.s32 	%r489, %r41, %r39;
	mov.b32 	%r491, 0;
$L__BB9_58:
	add.s32 	%r5, %r5, %r4;
	add.s32 	%r330, %r1, -4096;
	setp.gt.u32 	%p143, %r5, %r330;
	@%p143 bra 	$L__BB9_60;
	add.s32 	%r331, %r5, %r40;
	mul.wide.u32 	%rd85, %r331, 4;
	add.s64 	%rd75, %rd1, %rd85;
	// begin inline asm
	ld.global.nc.v2.u64 {%rd73, %rd74}, [%rd75];
	// end inline asm
	mov.b64 	{%r332, %r333}, %rd74;
	mov.b64 	{%r334, %r335}, %rd73;
	mov.b32 	%f460, %r335;
	mov.b32 	%f461, %r334;
	mov.b32 	%f462, %r333;
	mov.b32 	%f463, %r332;
	add.s64 	%rd78, %rd75, 4096;
	// begin inline asm
	ld.global.nc.v2.u64 {%rd76, %rd77}, [%rd78];
	// end inline asm
	mov.b64 	{%r336, %r337}, %rd77;
	mov.b64 	{%r338, %r339}, %rd76;
	mov.b32 	%f464, %r339;
	mov.b32 	%f465, %r338;
	mov.b32 	%f466, %r337;
	mov.b32 	%f467, %r336;
	add.s64 	%rd81, %rd75, 8192;
	// begin inline asm
	ld.global.nc.v2.u64 {%rd79, %rd80}, [%rd81];
	// end inline asm
	mov.b64 	{%r340, %r341}, %rd80;
	mov.b64 	{%r342, %r343}, %rd79;
	mov.b32 	%f468, %r343;
	mov.b32 	%f469, %r342;
	mov.b32 	%f470, %r341;
	mov.b32 	%f471, %r340;
	add.s64 	%rd84, %rd75, 12288;
	// begin inline asm
	ld.global.nc.v2.u64 {%rd82, %rd83}, [%rd84];
	// end inline asm
	mov.b64 	{%r344, %r345}, %rd83;
	mov.b64 	{%r346, %r347}, %rd82;
	mov.b32 	%f472, %r347;
	mov.b32 	%f473, %r346;
	mov.b32 	%f474, %r345;
	mov.b32 	%f475, %r344;
	abs.f32 	%f476, %f461;
	abs.f32 	%f477, %f704;
	setp.gt.f32 	%p144, %f476, %f477;
	selp.f32 	%f478, %f476, %f477, %p144;
	abs.f32 	%f479, %f460;
	abs.f32 	%f480, %f478;
	setp.gt.f32 	%p145, %f479, %f480;
	selp.f32 	%f481, %f479, %f480, %p145;
	abs.f32 	%f482, %f463;
	abs.f32 	%f483, %f481;
	setp.gt.f32 	%p146, %f482, %f483;
	selp.f32 	%f484, %f482, %f483, %p146;
	abs.f32 	%f485, %f462;
	abs.f32 	%f486, %f484;
	setp.gt.f32 	%p147, %f485, %f486;
	selp.f32 	%f487, %f485, %f486, %p147;
	abs.f32 	%f488, %f465;
	abs.f32 	%f489, %f487;
	setp.gt.f32 	%p148, %f488, %f489;
	selp.f32 	%f490, %f488, %f489, %p148;
	abs.f32 	%f491, %f464;
	abs.f32 	%f492, %f490;
	setp.gt.f32 	%p149, %f491, %f492;
	selp.f32 	%f493, %f491, %f492, %p149;
	abs.f32 	%f494, %f467;
	abs.f32 	%f495, %f493;
	setp.gt.f32 	%p150, %f494, %f495;
	selp.f32 	%f496, %f494, %f495, %p150;
	abs.f32 	%f497, %f466;
	abs.f32 	%f498, %f496;
	setp.gt.f32 	%p151, %f497, %f498;
	selp.f32 	%f499, %f497, %f498, %p151;
	abs.f32 	%f500, %f469;
	abs.f32 	%f501, %f499;
	setp.gt.f32 	%p152, %f500, %f501;
	selp.f32 	%f502, %f500, %f501, %p152;
	abs.f32 	%f503, %f468;
	abs.f32 	%f504, %f502;
	setp.gt.f32 	%p153, %f503, %f504;
	selp.f32 	%f505, %f503, %f504, %p153;
	abs.f32 	%f506, %f471;
	abs.f32 	%f507, %f505;
	setp.gt.f32 	%p154, %f506, %f507;
	selp.f32 	%f508, %f506, %f507, %p154;
	abs.f32 	%f509, %f470;
	abs.f32 	%f510, %f508;
	setp.gt.f32 	%p155, %f509, %f510;
	selp.f32 	%f511, %f509, %f510, %p155;
	abs.f32 	%f512, %f473;
	abs.f32 	%f513, %f511;
	setp.gt.f32 	%p156, %f512, %f513;
	selp.f32 	%f514, %f512, %f513, %p156;
	abs.f32 	%f515, %f472;
	abs.f32 	%f516, %f514;
	setp.gt.f32 	%p157, %f515, %f516;
	selp.f32 	%f517, %f515, %f516, %p157;
	abs.f32 	%f518, %f475;
	abs.f32 	%f519, %f517;
	setp.gt.f32 	%p158, %f518, %f519;
	selp.f32 	%f520, %f518, %f519, %p158;
	abs.f32 	%f521, %f474;
	abs.f32 	%f522, %f520;
	setp.gt.f32 	%p159, %f521, %f522;
	selp.f32 	%f704, %f521, %f522, %p159;
	sub.s32 	%r348, %r1, %r5;
	setp.lt.u32 	%p160, %r348, %r4;
	add.s32 	%r491, %r491, 1;
	add.s32 	%r490, %r490, %r4;
	add.s32 	%r489, %r489, %r4;
	@%p160 bra 	$L__BB9_68;
	bra.uni 	$L__BB9_58;
$L__BB9_60:
	setp.le.u32 	%p161, %r1, %r5;
	@%p161 bra 	$L__BB9_68;
	sub.s32 	%r52, %r1, %r5;
	setp.ge.s32 	%p162, %r39, %r52;
	@%p162 bra 	$L__BB9_68;
	not.b32 	%r349, %r39;
	add.s32 	%r350, %r1, %r349;
	sub.s32 	%r351, %r350, %r41;
	mul.lo.s32 	%r352, %r2, %r491;
	shl.b32 	%r353, %r352, 12;
	sub.s32 	%r53, %r351, %r353;
	shr.u32 	%r354, %r350, 8;
	add.s32 	%r54, %r354, 1;
	and.b32  	%r355, %r350, 768;
	setp.eq.s32 	%p163, %r355, 768;
	mov.u32 	%r496, %r39;
	@%p163 bra 	$L__BB9_65;
	and.b32  	%r356, %r54, 3;
	neg.s32 	%r493, %r356;
	mov.u32 	%r496, %r39;
$L__BB9_64:
	.pragma "nounroll";
	mul.wide.u32 	%rd87, %r489, 4;
	add.s64 	%rd86, %rd1, %rd87;
	// begin inline asm
	ld.global.nc.u32 %r357, [%rd86];
	// end inline asm
	mov.b32 	%f524, %r357;
	abs.f32 	%f525, %f524;
	abs.f32 	%f526, %f704;
	setp.gt.f32 	%p164, %f525, %f526;
	selp.f32 	%f704, %f525, %f526, %p164;
	add.s32 	%r496, %r496, 256;
	add.s32 	%r489, %r489, 256;
	add.s32 	%r493, %r493, 1;
	setp.ne.s32 	%p165, %r493, 0;
	@%p165 bra 	$L__BB9_64;
$L__BB9_65:
	setp.lt.u32 	%p166, %r53, 768;
	@%p166 bra 	$L__BB9_68;
	add.s32 	%r498, %r496, 512;
	add.s32 	%r497, %r496, %r490;
$L__BB9_67:
	add.s32 	%r362, %r497, -256;
	mul.wide.u32 	%rd92, %r362, 4;
	add.s64 	%rd88, %rd1, %rd92;
	// begin inline asm
	ld.global.nc.u32 %r358, [%rd88];
	// end inline asm
	mov.b32 	%f527, %r358;
	abs.f32 	%f528, %f527;
	abs.f32 	%f529, %f704;
	setp.gt.f32 	%p167, %f528, %f529;
	selp.f32 	%f530, %f528, %f529, %p167;
	mul.wide.u32 	%rd93, %r497, 4;
	add.s64 	%rd89, %rd1, %rd93;
	// begin inline asm
	ld.global.nc.u32 %r359, [%rd89];
	// end inline asm
	mov.b32 	%f531, %r359;
	abs.f32 	%f532, %f531;
	abs.f32 	%f533, %f530;
	setp.gt.f32 	%p168, %f532, %f533;
	selp.f32 	%f534, %f532, %f533, %p168;
	add.s32 	%r363, %r497, 256;
	mul.wide.u32 	%rd94, %r363, 4;
	add.s64 	%rd90, %rd1, %rd94;
	// begin inline asm
	ld.global.nc.u32 %r360, [%rd90];
	// end inline asm
	mov.b32 	%f535, %r360;
	abs.f32 	%f536, %f535;
	abs.f32 	%f537, %f534;
	setp.gt.f32 	%p169, %f536, %f537;
	selp.f32 	%f538, %f536, %f537, %p169;
	add.s32 	%r364, %r497, 512;
	mul.wide.u32 	%rd95, %r364, 4;
	add.s64 	%rd91, %rd1, %rd95;
	// begin inline asm
	ld.global.nc.u32 %r361, [%rd91];
	// end inline asm
	mov.b32 	%f539, %r361;
	abs.f32 	%f540, %f539;
	abs.f32 	%f541, %f538;
	setp.gt.f32 	%p170, %f540, %f541;
	selp.f32 	%f704, %f540, %f541, %p170;
	add.s32 	%r67, %r498, 1024;
	add.s32 	%r365, %r498, 512;
	add.s32 	%r497, %r497, 1024;
	setp.lt.s32 	%p171, %r365, %r52;
	mov.u32 	%r498, %r67;
	@%p171 bra 	$L__BB9_67;
$L__BB9_68:
	// begin inline asm
	mov.u32 %r366, %laneid;
	// end inline asm
	mov.b32 	%r368, %f704;
	mov.b32 	%r369, 1;
	mov.b32 	%r370, 31;
	mov.b32 	%r371, -1;
	// begin inline asm
	shfl.sync.down.b32 %r367, %r368, %r369, %r370, %r371;
	// end inline asm
	setp.gt.s32 	%p172, %r366, 30;
	@%p172 bra 	$L__BB9_71;
	mov.b32 	%f542, %r367;
	abs.f32 	%f59, %f542;
	abs.f32 	%f60, %f704;
	setp.gt.f32 	%p173, %f59, %f60;
	mov.f32 	%f704, %f59;
	@%p173 bra 	$L__BB9_71;
	mov.f32 	%f704, %f60;
$L__BB9_71:
	mov.b32 	%r373, %f704;
	mov.b32 	%r374, 2;
	mov.b32 	%r375, 31;
	mov.b32 	%r376, -1;
	// begin inline asm
	shfl.sync.down.b32 %r372, %r373, %r374, %r375, %r376;
	// end inline asm
	setp.gt.s32 	%p174, %r366, 29;
	@%p174 bra 	$L__BB9_74;
	mov.b32 	%f543, %r372;
	abs.f32 	%f62, %f543;
	abs.f32 	%f63, %f704;
	setp.gt.f32 	%p175, %f62, %f63;
	mov.f32 	%f704, %f62;
	@%p175 bra 	$L__BB9_74;
	mov.f32 	%f704, %f63;
$L__BB9_74:
	mov.b32 	%r378, %f704;
	mov.b32 	%r379, 4;
	mov.b32 	%r380, 31;
	mov.b32 	%r381, -1;
	// begin inline asm
	shfl.sync.down.b32 %r377, %r378, %r379, %r380, %r381;
	// end inline asm
	setp.gt.s32 	%p176, %r366, 27;
	@%p176 bra 	$L__BB9_77;
	mov.b32 	%f544, %r377;
	abs.f32 	%f65, %f544;
	abs.f32 	%f66, %f704;
	setp.gt.f32 	%p177, %f65, %f66;
	mov.f32 	%f704, %f65;
	@%p177 bra 	$L__BB9_77;
	mov.f32 	%f704, %f66;
$L__BB9_77:
	mov.b32 	%r383, %f704;
	mov.b32 	%r384, 8;
	mov.b32 	%r385, 31;
	mov.b32 	%r386, -1;
	// begin inline asm
	shfl.sync.down.b32 %r382, %r383, %r384, %r385, %r386;
	// end inline asm
	setp.gt.s32 	%p178, %r366, 23;
	@%p178 bra 	$L__BB9_80;
	mov.b32 	%f545, %r382;
	abs.f32 	%f68, %f545;
	abs.f32 	%f69, %f704;
	setp.gt.f32 	%p179, %f68, %f69;
	mov.f32 	%f704, %f68;
	@%p179 bra 	$L__BB9_80;
	mov.f32 	%f704, %f69;
$L__BB9_80:
	mov.b32 	%r388, %f704;
	mov.b32 	%r389, 16;
	mov.b32 	%r390, 31;
	mov.b32 	%r391, -1;
	// begin inline asm
	shfl.sync.down.b32 %r387, %r388, %r389, %r390, %r391;
	// end inline asm
	setp.gt.s32 	%p180, %r366, 15;
	@%p180 bra 	$L__BB9_83;
	mov.b32 	%f546, %r387;
	abs.f32 	%f547, %f546;
	abs.f32 	%f548, %f704;
	setp.gt.f32 	%p181, %f547, %f548;
	selp.f32 	%f704, %f547, %f548, %p181;
	setp.ne.s32 	%p182, %r366, 0;
	@%p182 bra 	$L__BB9_83;
	shr.u32 	%r392, %r39, 3;
	and.b32  	%r393, %r392, 124;
	mov.u32 	%r394, _ZZN3cub18CUB_300001_SM_10006detail6reduce18DeviceReduceKernelINS2_10policy_hubIfj6AbsMaxE10Policy1000EPfjS5_fN4cuda3std3__410__identityEEEvT0_PT3_T1_NS0_13GridEvenShareISG_EET2_T4_E12temp_storage;
	add.s32 	%r395, %r394, %r393;
	st.shared.f32 	[%r395+8], %f704;
$L__BB9_83:
	bar.sync 	0;
	setp.ne.s32 	%p183, %r39, 0;
	@%p183 bra 	$L__BB9_171;
	ld.shared.f32 	%f549, [_ZZN3cub18CUB_300001_SM_10006detail6reduce18DeviceReduceKernelINS2_10policy_hubIfj6AbsMaxE10Policy1000EPfjS5_fN4cuda3std3__410__identityEEEvT0_PT3_T1_NS0_13GridEvenShareISG_EET2_T4_E12temp_storage+12];
	abs.f32 	%f550, %f549;
	abs.f32 	%f551, %f704;
	setp.gt.f32 	%p184, %f550, %f551;
	selp.f32 	%f552, %f550, %f551, %p184;
	ld.shared.f32 	%f553, [_ZZN3cub18CUB_300001_SM_10006detail6reduce18DeviceReduceKernelINS2_10policy_hubIfj6AbsMaxE10Policy1000EPfjS5_fN4cuda3std3__410__identityEEEvT0_PT3_T1_NS0_13GridEvenShareISG_EET2_T4_E12temp_storage+16];
	abs.f32 	%f554, %f553;
	abs.f32 	%f555, %f552;
	setp.gt.f32 	%p185, %f554, %f555;
	selp.f32 	%f556, %f554, %f555, %p185;
	ld.shared.f32 	%f557, [_ZZN3cub18CUB_300001_SM_10006detail6reduce18DeviceReduceKernelINS2_10policy_hubIfj6AbsMaxE10Policy1000EPfjS5_fN4cuda3std3__410__identityEEEvT0_PT3_T1_NS0_13GridEvenShareISG_EET2_T4_E12temp_storage+20];
	abs.f32 	%f558, %f557;
	abs.f32 	%f559, %f556;
	setp.gt.f32 	%p186, %f558, %f559;
	selp.f32 	%f560, %f558, %f559, %p186;
	ld.shared.f32 	%f561, [_ZZN3cub18CUB_300001_SM_10006detail6reduce18DeviceReduceKernelINS2_10policy_hubIfj6AbsMaxE10Policy1000EPfjS5_fN4cuda3std3__410__identityEEEvT0_PT3_T1_NS0_13GridEvenShareISG_EET2_T4_E12temp_storage+24];
	abs.f32 	%f562, %f561;
	abs.f32 	%f563, %f560;
	setp.gt.f32 	%p187, %f562, %f563;
	selp.f32 	%f564, %f562, %f563, %p187;
	ld.shared.f32 	%f565, [_ZZN3cub18CUB_300001_SM_10006detail6reduce18DeviceReduceKernelINS2_10policy_hubIfj6AbsMaxE10Policy1000EPfjS5_fN4cuda3std3__410__identityEEEvT0_PT3_T1_NS0_13GridEvenShareISG_EET2_T4_E12temp_storage+28];
	abs.f32 	%f566, %f565;
	abs.f32 	%f567, %f564;
	setp.gt.f32 	%p188, %f566, %f567;
	selp.f32 	%f568, %f566, %f567, %p188;
	ld.shared.f32 	%f569, [_ZZN3cub18CUB_300001_SM_10006detail6reduce18DeviceReduceKernelINS2_10policy_hubIfj6AbsMaxE10Policy1000EPfjS5_fN4cuda3std3__410__identityEEEvT0_PT3_T1_NS0_13GridEvenShareISG_EET2_T4_E12temp_storage+32];
	abs.f32 	%f570, %f569;
	abs.f32 	%f571, %f568;
	setp.gt.f32 	%p189, %f570, %f571;
	selp.f32 	%f572, %f570, %f571, %p189;
	ld.shared.f32 	%f573, [_ZZN3cub18CUB_300001_SM_10006detail6reduce18DeviceReduceKernelINS2_10policy_hubIfj6AbsMaxE10Policy1000EPfjS5_fN4cuda3std3__410__identityEEEvT0_PT3_T1_NS0_13GridEvenShareISG_EET2_T4_E12temp_storage+36];
	abs.f32 	%f704, %f573;
	abs.f32 	%f74, %f572;
	setp.gt.f32 	%p190, %f704, %f74;
	@%p190 bra 	$L__BB9_171;
	mov.f32 	%f704, %f74;
	bra.uni 	$L__BB9_171;
$L__BB9_86:
	sub.s32 	%r75, %r1, %r5;
	setp.gt.u32 	%p2, %r75, 4095;
	@%p2 bra 	$L__BB9_141;
	mov.u32 	%r76, %tid.x;
	setp.ge.u32 	%p67, %r76, %r75;
	mov.f32 	%f704, 0f00000000;
	mov.u32 	%r503, %r76;
	@%p67 bra 	$L__BB9_89;
	add.s32 	%r228, %r5, %r76;
	mul.wide.u32 	%rd49, %r228, 4;
	add.s64 	%rd48, %rd1, %rd49;
	// begin inline asm
	ld.global.nc.u32 %r227, [%rd48];
	// end inline asm
	mov.b32 	%f704, %r227;
	add.s32 	%r503, %r76, 256;
$L__BB9_89:
	setp.ge.u32 	%p68, %r503, %r75;
	@%p68 bra 	$L__BB9_96;
	not.b32 	%r229, %r503;
	add.s32 	%r79, %r1, %r229;
	and.b32  	%r230, %r79, 768;
	setp.eq.s32 	%p69, %r230, 768;
	@%p69 bra 	$L__BB9_93;
	add.s32 	%r501, %r503, %r5;
	shr.u32 	%r231, %r79, 8;
	add.s32 	%r232, %r231, 1;
	and.b32  	%r233, %r232, 3;
	neg.s32 	%r500, %r233;
$L__BB9_92:
	.pragma "nounroll";
	mul.wide.u32 	%rd51, %r501, 4;
	add.s64 	%rd50, %rd1, %rd51;
	// begin inline asm
	ld.global.nc.u32 %r234, [%rd50];
	// end inline asm
	mov.b32 	%f326, %r234;
	abs.f32 	%f327, %f326;
	abs.f32 	%f328, %f704;
	setp.gt.f32 	%p70, %f327, %f328;
	selp.f32 	%f704, %f327, %f328, %p70;
	add.s32 	%r503, %r503, 256;
	add.s32 	%r501, %r501, 256;
	add.s32 	%r500, %r500, 1;
	setp.ne.s32 	%p71, %r500, 0;
	@%p71 bra 	$L__BB9_92;
$L__BB9_93:
	sub.s32 	%r235, %r79, %r5;
	setp.lt.u32 	%p72, %r235, 768;
	@%p72 bra 	$L__BB9_96;
	add.s32 	%r505, %r503, 512;
	add.s32 	%r504, %r503, %r5;
$L__BB9_95:
	mul.wide.u32 	%rd56, %r504, 4;
	add.s64 	%rd52, %rd1, %rd56;
	// begin inline asm
	ld.global.nc.u32 %r236, [%rd52];
	// end inline asm
	mov.b32 	%f329, %r236;
	abs.f32 	%f330, %f329;
	abs.f32 	%f331, %f704;
	setp.gt.f32 	%p73, %f330, %f331;
	selp.f32 	%f332, %f330, %f331, %p73;
	add.s32 	%r240, %r504, 256;
	mul.wide.u32 	%rd57, %r240, 4;
	add.s64 	%rd53, %rd1, %rd57;
	// begin inline asm
	ld.global.nc.u32 %r237, [%rd53];
	// end inline asm
	mov.b32 	%f333, %r237;
	abs.f32 	%f334, %f333;
	abs.f32 	%f335, %f332;
	setp.gt.f32 	%p74, %f334, %f335;
	selp.f32 	%f336, %f334, %f335, %p74;
	add.s32 	%r241, %r504, 512;
	mul.wide.u32 	%rd58, %r241, 4;
	add.s64 	%rd54, %rd1, %rd58;
	// begin inline asm
	ld.global.nc.u32 %r238, [%rd54];
	// end inline asm
	mov.b32 	%f337, %r238;
	abs.f32 	%f338, %f337;
	abs.f32 	%f339, %f336;
	setp.gt.f32 	%p75, %f338, %f339;
	selp.f32 	%f340, %f338, %f339, %p75;
	add.s32 	%r242, %r504, 768;
	mul.wide.u32 	%rd59, %r242, 4;
	add.s64 	%rd55, %rd1, %rd59;
	// begin inline asm
	ld.global.nc.u32 %r239, [%rd55];
	// end inline asm
	mov.b32 	%f341, %r239;
	abs.f32 	%f342, %f341;
	abs.f32 	%f343, %f340;
	setp.gt.f32 	%p76, %f342, %f343;
	selp.f32 	%f704, %f342, %f343, %p76;
	add.s32 	%r93, %r505, 1024;
	add.s32 	%r243, %r505, 512;
	add.s32 	%r504, %r504, 1024;
	setp.lt.s32 	%p77, %r243, %r75;
	mov.u32 	%r505, %r93;
	@%p77 bra 	$L__BB9_95;
$L__BB9_96:
	setp.lt.u32 	%p78, %r75, 256;
	@%p78 bra 	$L__BB9_115;
	// begin inline asm
	mov.u32 %r282, %laneid;
	// end inline asm
	mov.b32 	%r284, %f704;
	mov.b32 	%r285, 1;
	mov.b32 	%r286, 31;
	mov.b32 	%r287, -1;
	// begin inline asm
	shfl.sync.down.b32 %r283, %r284, %r285, %r286, %r287;
	// end inline asm
	setp.gt.s32 	%p107, %r282, 30;
	@%p107 bra 	$L__BB9_100;
	mov.b32 	%f368, %r283;
	abs.f32 	%f84, %f368;
	abs.f32 	%f85, %f704;
	setp.gt.f32 	%p108, %f84, %f85;
	mov.f32 	%f704, %f84;
	@%p108 bra 	$L__BB9_100;
	mov.f32 	%f704, %f85;
$L__BB9_100:
	mov.b32 	%r289, %f704;
	mov.b32 	%r290, 2;
	mov.b32 	%r291, 31;
	mov.b32 	%r292, -1;
	// begin inline asm
	shfl.sync.down.b32 %r288, %r289, %r290, %r291, %r292;
	// end inline asm
	setp.gt.s32 	%p109, %r282, 29;
	@%p109 bra 	$L__BB9_103;
	mov.b32 	%f369, %r288;
	abs.f32 	%f87, %f369;
	abs.f32 	%f88, %f704;
	setp.gt.f32 	%p110, %f87, %f88;
	mov.f32 	%f704, %f87;
	@%p110 bra 	$L__BB9_103;
	mov.f32 	%f704, %f88;
$L__BB9_103:
	mov.b32 	%r294, %f704;
	mov.b32 	%r295, 4;
	mov.b32 	%r296, 31;
	mov.b32 	%r297, -1;
	// begin inline asm
	shfl.sync.down.b32 %r293, %r294, %r295, %r296, %r297;
	// end inline asm
	setp.gt.s32 	%p111, %r282, 27;
	@%p111 bra 	$L__BB9_106;
	mov.b32 	%f370, %r293;
	abs.f32 	%f90, %f370;
	abs.f32 	%f91, %f704;
	setp.gt.f32 	%p112, %f90, %f91;
	mov.f32 	%f704, %f90;
	@%p112 bra 	$L__BB9_106;
	mov.f32 	%f704, %f91;
$L__BB9_106:
	mov.b32 	%r299, %f704;
	mov.b32 	%r300, 8;
	mov.b32 	%r301, 31;
	mov.b32 	%r302, -1;
	// begin inline asm
	shfl.sync.down.b32 %r298, %r299, %r300, %r301, %r302;
	// end inline asm
	setp.gt.s32 	%p113, %r282, 23;
	@%p113 bra 	$L__BB9_109;
	mov.b32 	%f371, %r298;
	abs.f32 	%f93, %f371;
	abs.f32 	%f94, %f704;
	setp.gt.f32 	%p114, %f93, %f94;
	mov.f32 	%f704, %f93;
	@%p114 bra 	$L__BB9_109;
	mov.f32 	%f704, %f94;
$L__BB9_109:
	mov.b32 	%r304, %f704;
	mov.b32 	%r305, 16;
	mov.b32 	%r306, 31;
	mov.b32 	%r307, -1;
	// begin inline asm
	shfl.sync.down.b32 %r303, %r304, %r305, %r306, %r307;
	// end inline asm
	setp.gt.s32 	%p115, %r282, 15;
	@%p115 bra 	$L__BB9_112;
	mov.b32 	%f372, %r303;
	abs.f32 	%f373, %f372;
	abs.f32 	%f374, %f704;
	setp.gt.f32 	%p116, %f373, %f374;
	selp.f32 	%f704, %f373, %f374, %p116;
	setp.ne.s32 	%p117, %r282, 0;
	@%p117 bra 	$L__BB9_112;
	shr.u32 	%r308, %r76, 3;
	and.b32  	%r309, %r308, 124;
	mov.u32 	%r310, _ZZN3cub18CUB_300001_SM_10006detail6reduce18DeviceReduceKernelINS2_10policy_hubIfj6AbsMaxE10Policy1000EPfjS5_fN4cuda3std3__410__identityEEEvT0_PT3_T1_NS0_13GridEvenShareISG_EET2_T4_E12temp_storage;
	add.s32 	%r311, %r310, %r309;
	st.shared.f32 	[%r311+8], %f704;
$L__BB9_112:
	bar.sync 	0;
	setp.ne.s32 	%p118, %r76, 0;
	@%p118 bra 	$L__BB9_171;
	ld.shared.f32 	%f375, [_ZZN3cub18CUB_300001_SM_10006detail6reduce18DeviceReduceKernelINS2_10policy_hubIfj6AbsMaxE10Policy1000EPfjS5_fN4cuda3std3__410__identityEEEvT0_PT3_T1_NS0_13GridEvenShareISG_EET2_T4_E12temp_storage+12];
	abs.f32 	%f376, %f375;
	abs.f32 	%f377, %f704;
	setp.gt.f32 	%p119, %f376, %f377;
	selp.f32 	%f378, %f376, %f377, %p119;
	ld.shared.f32 	%f379, [_ZZN3cub18CUB_300001_SM_10006detail6reduce18DeviceReduceKernelINS2_10policy_hubIfj6AbsMaxE10Policy1000EPfjS5_fN4cuda3std3__410__identityEEEvT0_PT3_T1_NS0_13GridEvenShareISG_EET2_T4_E12temp_storage+16];
	abs.f32 	%f380, %f379;
	abs.f32 	%f381, %f378;
	setp.gt.f32 	%p120, %f380, %f381;
	selp.f32 	%f382, %f380, %f381, %p120;
	ld.shared.f32 	%f383, [_ZZN3cub18CUB_300001_SM_10006detail6reduce18DeviceReduceKernelINS2_10policy_hubIfj6AbsMaxE10Policy1000EPfjS5_fN4cuda3std3__410__identityEEEvT0_PT3_T1_NS0_13GridEvenShareISG_EET2_T4_E12temp_storage+20];
	abs.f32 	%f384, %f383;
	abs.f32 	%f385, %f382;
	setp.gt.f32 	%p121, %f384, %f385;
	selp.f32 	%f386, %f384, %f385, %p121;
	ld.shared.f32 	%f387, [_ZZN3cub18CUB_300001_SM_10006detail6reduce18DeviceReduceKernelINS2_10policy_hubIfj6AbsMaxE10Policy1000EPfjS5_fN4cuda3std3__410__identityEEEvT0_PT3_T1_NS0_13GridEvenShareISG_EET2_T4_E12temp_storage+24];
	abs.f32 	%f388, %f387;
	abs.f32 	%f389, %f386;
	setp.gt.f32 	%p122, %f388, %f389;
	selp.f32 	%f390, %f388, %f389, %p122;
	ld.shared.f32 	%f391, [_ZZN3cub18CUB_300001_SM_10006detail6reduce18DeviceReduceKernelINS2_10policy_hubIfj6AbsMaxE10Policy1000EPfjS5_fN4cuda3std3__410__identityEEEvT0_PT3_T1_NS0_13GridEvenShareISG_EET2_T4_E12temp_storage+28];
	abs.f32 	%f392, %f391;
	abs.f32 	%f393, %f390;
	setp.gt.f32 	%p123, %f392, %f393;
	selp.f32 	%f394, %f392, %f393, %p123;
	ld.shared.f32 	%f395, [_ZZN3cub18CUB_300001_SM_10006detail6reduce18DeviceReduceKernelINS2_10policy_hubIfj6AbsMaxE10Policy1000EPfjS5_fN4cuda3std3__410__identityEEEvT0_PT3_T1_NS0_13GridEvenShareISG_EET2_T4_E12temp_storage+32];
	abs.f32 	%f396, %f395;
	abs.f32 	%f397, %f394;
	setp.gt.f32 	%p124, %f396, %f397;
	selp.f32 	%f398, %f396, %f397, %p124;
	ld.shared.f32 	%f399, [_ZZN3cub18CUB_300001_SM_10006detail6reduce18DeviceReduceKernelINS2_10policy_hubIfj6AbsMaxE10Policy1000EPfjS5_fN4cuda3std3__410__identityEEEvT0_PT3_T1_NS0_13GridEvenShareISG_EET2_T4_E12temp_storage+36];
	abs.f32 	%f704, %f399;
	abs.f32 	%f99, %f398;
	setp.gt.f32 	%p125, %f704, %f99;
	@%p125 bra 	$L__BB9_171;
	mov.f32 	%f704, %f99;
	bra.uni 	$L__BB9_171;
$L__BB9_115:
	// begin inline asm
	mov.u32 %r244, %laneid;
	// end inline asm
	and.b32  	%r250, %r76, 992;
	add.s32 	%r251, %r250, 32;
	setp.gt.u32 	%p79, %r251, %r75;
	not.b32 	%r252, %r250;
	add.s32 	%r253, %r75, %r252;
	selp.b32 	%r248, %r253, 31, %p79;
	mov.b32 	%r246, %f704;
	mov.b32 	%r247, 1;
	mov.b32 	%r249, -1;
	// begin inline asm
	shfl.sync.down.b32 %r245, %r246, %r247, %r248, %r249;
	// end inline asm
	setp.ge.s32 	%p80, %r244, %r248;
	@%p80 bra 	$L__BB9_118;
	mov.b32 	%f344, %r245;
	abs.f32 	%f100, %f344;
	abs.f32 	%f101, %f704;
	setp.gt.f32 	%p81, %f100, %f101;
	mov.f32 	%f704, %f100;
	@%p81 bra 	$L__BB9_118;
	mov.f32 	%f704, %f101;
$L__BB9_118:
	mov.b32 	%r255, %f704;
	mov.b32 	%r256, 2;
	mov.b32 	%r258, -1;
	// begin inline asm
	shfl.sync.down.b32 %r254, %r255, %r256, %r248, %r258;
	// end inline asm
	add.s32 	%r259, %r244, 2;
	setp.gt.s32 	%p82, %r259, %r248;
	@%p82 bra 	$L__BB9_121;
	mov.b32 	%f345, %r254;
	abs.f32 	%f103, %f345;
	abs.f32 	%f104, %f704;
	setp.gt.f32 	%p83, %f103, %f104;
	mov.f32 	%f704, %f103;
	@%p83 bra 	$L__BB9_121;
	mov.f32 	%f704, %f104;
$L__BB9_121:
	mov.b32 	%r261, %f704;
	mov.b32 	%r262, 4;
	mov.b32 	%r264, -1;
	// begin inline asm
	shfl.sync.down.b32 %r260, %r261, %r262, %r248, %r264;
	// end inline asm
	add.s32 	%r265, %r244, 4;
	setp.gt.s32 	%p84, %r265, %r248;
	@%p84 bra 	$L__BB9_124;
	mov.b32 	%f346, %r260;
	abs.f32 	%f106, %f346;
	abs.f32 	%f107, %f704;
	setp.gt.f32 	%p85, %f106, %f107;
	mov.f32 	%f704, %f106;
	@%p85 bra 	$L__BB9_124;
	mov.f32 	%f704, %f107;
$L__BB9_124:
	mov.b32 	%r267, %f704;
	mov.b32 	%r268, 8;
	mov.b32 	%r270, -1;
	// begin inline asm
	shfl.sync.down.b32 %r266, %r267, %r268, %r248, %r270;
	// end inline asm
	add.s32 	%r271, %r244, 8;
	setp.gt.s32 	%p86, %r271, %r248;
	@%p86 bra 	$L__BB9_127;
	mov.b32 	%f347, %r266;
	abs.f32 	%f109, %f347;
	abs.f32 	%f110, %f704;
	setp.gt.f32 	%p87, %f109, %f110;
	mov.f32 	%f704, %f109;
	@%p87 bra 	$L__BB9_127;
	mov.f32 	%f704, %f110;
$L__BB9_127:
	mov.b32 	%r273, %f704;
	mov.b32 	%r274, 16;
	mov.b32 	%r276, -1;
	// begin inline asm
	shfl.sync.down.b32 %r272, %r273, %r274, %r248, %r276;
	// end inline asm
	add.s32 	%r277, %r244, 16;
	setp.gt.s32 	%p88, %r277, %r248;
	@%p88 bra 	$L__BB9_130;
	mov.b32 	%f348, %r272;
	abs.f32 	%f112, %f348;
	abs.f32 	%f113, %f704;
	setp.gt.f32 	%p89, %f112, %f113;
	mov.f32 	%f704, %f112;
	@%p89 bra 	$L__BB9_130;
	mov.f32 	%f704, %f113;
$L__BB9_130:
	setp.ne.s32 	%p90, %r244, 0;
	@%p90 bra 	$L__BB9_132;
	shr.u32 	%r278, %r76, 3;
	and.b32  	%r279, %r278, 124;
	mov.u32 	%r280, _ZZN3cub18CUB_300001_SM_10006detail6reduce18DeviceReduceKernelINS2_10policy_hubIfj6AbsMaxE10Policy1000EPfjS5_fN4cuda3std3__410__identityEEEvT0_PT3_T1_NS0_13GridEvenShareISG_EET2_T4_E12temp_storage;
	add.s32 	%r281, %r280, %r279;
	st.shared.f32 	[%r281+8], %f704;
$L__BB9_132:
	bar.sync 	0;
	setp.ne.s32 	%p91, %r76, 0;
	setp.lt.u32 	%p92, %r75, 33;
	or.pred  	%p93, %p91, %p92;
	@%p93 bra 	$L__BB9_171;
	ld.shared.f32 	%f349, [_ZZN3cub18CUB_300001_SM_10006detail6reduce18DeviceReduceKernelINS2_10policy_hubIfj6AbsMaxE10Policy1000EPfjS5_fN4cuda3std3__410__identityEEEvT0_PT3_T1_NS0_13GridEvenShareISG_EET2_T4_E12temp_storage+12];
	abs.f32 	%f350, %f349;
	abs.f32 	%f351, %f704;
	setp.gt.f32 	%p94, %f350, %f351;
	selp.f32 	%f704, %f350, %f351, %p94;
	setp.lt.u32 	%p95, %r75, 65;
	@%p95 bra 	$L__BB9_171;
	ld.shared.f32 	%f352, [_ZZN3cub18CUB_300001_SM_10006detail6reduce18DeviceReduceKernelINS2_10policy_hubIfj6AbsMaxE10Policy1000EPfjS5_fN4cuda3std3__410__identityEEEvT0_PT3_T1_NS0_13GridEvenShareISG_EET2_T4_E12temp_storage+16];
	abs.f32 	%f353, %f352;
	abs.f32 	%f354, %f704;
	setp.gt.f32 	%p96, %f353, %f354;
	selp.f32 	%f704, %f353, %f354, %p96;
	setp.lt.u32 	%p97, %r75, 97;
	@%p97 bra 	$L__BB9_171;
	ld.shared.f32 	%f355, [_ZZN3cub18CUB_300001_SM_10006detail6reduce18DeviceReduceKernelINS2_10policy_hubIfj6AbsMaxE10Policy1000EPfjS5_fN4cuda3std3__410__identityEEEvT0_PT3_T1_NS0_13GridEvenShareISG_EET2_T4_E12temp_storage+20];
	abs.f32 	%f356, %f355;
	abs.f32 	%f357, %f704;
	setp.gt.f32 	%p98, %f356, %f357;
	selp.f32 	%f704, %f356, %f357, %p98;
	setp.lt.u32 	%p99, %r75, 129;
	@%p99 bra 	$L__BB9_171;
	ld.shared.f32 	%f358, [_ZZN3cub18CUB_300001_SM_10006detail6reduce18DeviceReduceKernelINS2_10policy_hubIfj6AbsMaxE10Policy1000EPfjS5_fN4cuda3std3__410__identityEEEvT0_PT3_T1_NS0_13GridEvenShareISG_EET2_T4_E12temp_storage+24];
	abs.f32 	%f359, %f358;
	abs.f32 	%f360, %f704;
	setp.gt.f32 	%p100, %f359, %f360;
	selp.f32 	%f704, %f359, %f360, %p100;
	setp.lt.u32 	%p101, %r75, 161;
	@%p101 bra 	$L__BB9_171;
	ld.shared.f32 	%f361, [_ZZN3cub18CUB_300001_SM_10006detail6reduce18DeviceReduceKernelINS2_10policy_hubIfj6AbsMaxE10Policy1000EPfjS5_fN4cuda3std3__410__identityEEEvT0_PT3_T1_NS0_13GridEvenShareISG_EET2_T4_E12temp_storage+28];
	abs.f32 	%f362, %f361;
	abs.f32 	%f363, %f704;
	setp.gt.f32 	%p102, %f362, %f363;
	selp.f32 	%f704, %f362, %f363, %p102;
	setp.lt.u32 	%p103, %r75, 193;
	@%p103 bra 	$L__BB9_171;
	ld.shared.f32 	%f364, [_ZZN3cub18CUB_300001_SM_10006detail6reduce18DeviceReduceKernelINS2_10policy_hubIfj6AbsMaxE10Policy1000EPfjS5_fN4cuda3std3__410__identityEEEvT0_PT3_T1_NS0_13GridEvenShareISG_EET2_T4_E12temp_storage+32];
	abs.f32 	%f365, %f364;
	abs.f32 	%f366, %f704;
	setp.gt.f32 	%p104, %f365, %f366;
	selp.f32 	%f704, %f365, %f366, %p104;
	setp.lt.u32 	%p105, %r75, 225;
	@%p105 bra 	$L__BB9_171;
	ld.shared.f32 	%f367, [_ZZN3cub18CUB_300001_SM_10006detail6reduce18DeviceReduceKernelINS2_10policy_hubIfj6AbsMaxE10Policy1000EPfjS5_fN4cuda3std3__410__identityEEEvT0_PT3_T1_NS0_13GridEvenShareISG_EET2_T4_E12temp_storage+36];
	abs.f32 	%f121, %f367;
	abs.f32 	%f122, %f704;
	setp.gt.f32 	%p106, %f121, %f122;
	mov.f32 	%f704, %f121;
	@%p106 bra 	$L__BB9_171;
	mov.f32 	%f704, %f122;
	bra.uni 	$L__BB9_171;
$L__BB9_141:
	mov.u32 	%r108, %tid.x;
	add.s32 	%r159, %r108, %r5;
	mul.wide.u32 	%rd20, %r159, 4;
	add.s64 	%rd4, %rd1, %rd20;
	// begin inline asm
	ld.global.nc.u32 %r143, [%rd4];
	// end inline asm
	mov.b32 	%f150, %r143;
	add.s64 	%rd5, %rd4, 1024;
	// begin inline asm
	ld.global.nc.u32 %r144, [%rd5];
	// end inline asm
	mov.b32 	%f151, %r144;
	add.s64 	%rd6, %rd4, 2048;
	// begin inline asm
	ld.global.nc.u32 %r145, [%rd6];
	// end inline asm
	mov.b32 	%f152, %r145;
	add.s64 	%rd7, %rd4, 3072;
	// begin inline asm
	ld.global.nc.u32 %r146, [%rd7];
	// end inline asm
	mov.b32 	%f153, %r146;
	add.s64 	%rd8, %rd4, 4096;
	// begin inline asm
	ld.global.nc.u32 %r147, [%rd8];
	// end inline asm
	mov.b32 	%f154, %r147;
	add.s64 	%rd9, %rd4, 5120;
	// begin inline asm
	ld.global.nc.u32 %r148, [%rd9];
	// end inline asm
	mov.b32 	%f155, %r148;
	add.s64 	%rd10, %rd4, 6144;
	// begin inline asm
	ld.global.nc.u32 %r149, [%rd10];
	// end inline asm
	mov.b32 	%f156, %r149;
	add.s64 	%rd11, %rd4, 7168;
	// begin inline asm
	ld.global.nc.u32 %r150, [%rd11];
	// end inline asm
	mov.b32 	%f157, %r150;
	add.s64 	%rd12, %rd4, 8192;
	// begin inline asm
	ld.global.nc.u32 %r151, [%rd12];
	// end inline asm
	mov.b32 	%f158, %r151;
	add.s64 	%rd13, %rd4, 9216;
	// begin inline asm
	ld.global.nc.u32 %r152, [%rd13];
	// end inline asm
	mov.b32 	%f159, %r152;
	add.s64 	%rd14, %rd4, 10240;
	// begin inline asm
	ld.global.nc.u32 %r153, [%rd14];
	// end inline asm
	mov.b32 	%f160, %r153;
	add.s64 	%rd15, %rd4, 11264;
	// begin inline asm
	ld.global.nc.u32 %r154, [%rd15];
	// end inline asm
	mov.b32 	%f161, %r154;
	add.s64 	%rd16, %rd4, 12288;
	// begin inline asm
	ld.global.nc.u32 %r155, [%rd16];
	// end inline asm
	mov.b32 	%f162, %r155;
	add.s64 	%rd17, %rd4, 13312;
	// begin inline asm
	ld.global.nc.u32 %r156, [%rd17];
	// end inline asm
	mov.b32 	%f163, %r156;
	add.s64 	%rd18, %rd4, 14336;
	// begin inline asm
	ld.global.nc.u32 %r157, [%rd18];
	// end inline asm
	mov.b32 	%f164, %r157;
	add.s64 	%rd19, %rd4, 15360;
	// begin inline asm
	ld.global.nc.u32 %r158, [%rd19];
	// end inline asm
	mov.b32 	%f165, %r158;
	abs.f32 	%f166, %f151;
	abs.f32 	%f167, %f150;
	setp.gt.f32 	%p3, %f166, %f167;
	selp.f32 	%f168, %f166, %f167, %p3;
	abs.f32 	%f169, %f152;
	abs.f32 	%f170, %f168;
	setp.gt.f32 	%p4, %f169, %f170;
	selp.f32 	%f171, %f169, %f170, %p4;
	abs.f32 	%f172, %f153;
	abs.f32 	%f173, %f171;
	setp.gt.f32 	%p5, %f172, %f173;
	selp.f32 	%f174, %f172, %f173, %p5;
	abs.f32 	%f175, %f154;
	abs.f32 	%f176, %f174;
	setp.gt.f32 	%p6, %f175, %f176;
	selp.f32 	%f177, %f175, %f176, %p6;
	abs.f32 	%f178, %f155;
	abs.f32 	%f179, %f177;
	setp.gt.f32 	%p7, %f178, %f179;
	selp.f32 	%f180, %f178, %f179, %p7;
	abs.f32 	%f181, %f156;
	abs.f32 	%f182, %f180;
	setp.gt.f32 	%p8, %f181, %f182;
	selp.f32 	%f183, %f181, %f182, %p8;
	abs.f32 	%f184, %f157;
	abs.f32 	%f185, %f183;
	setp.gt.f32 	%p9, %f184, %f185;
	selp.f32 	%f186, %f184, %f185, %p9;
	abs.f32 	%f187, %f158;
	abs.f32 	%f188, %f186;
	setp.gt.f32 	%p10, %f187, %f188;
	selp.f32 	%f189, %f187, %f188, %p10;
	abs.f32 	%f190, %f159;
	abs.f32 	%f191, %f189;
	setp.gt.f32 	%p11, %f190, %f191;
	selp.f32 	%f192, %f190, %f191, %p11;
	abs.f32 	%f193, %f160;
	abs.f32 	%f194, %f192;
	setp.gt.f32 	%p12, %f193, %f194;
	selp.f32 	%f195, %f193, %f194, %p12;
	abs.f32 	%f196, %f161;
	abs.f32 	%f197, %f195;
	setp.gt.f32 	%p13, %f196, %f197;
	selp.f32 	%f198, %f196, %f197, %p13;
	abs.f32 	%f199, %f162;
	abs.f32 	%f200, %f198;
	setp.gt.f32 	%p14, %f199, %f200;
	selp.f32 	%f201, %f199, %f200, %p14;
	abs.f32 	%f202, %f163;
	abs.f32 	%f203, %f201;
	setp.gt.f32 	%p15, %f202, %f203;
	selp.f32 	%f204, %f202, %f203, %p15;
	abs.f32 	%f205, %f164;
	abs.f32 	%f206, %f204;
	setp.gt.f32 	%p16, %f205, %f206;
	selp.f32 	%f207, %f205, %f206, %p16;
	abs.f32 	%f208, %f165;
	abs.f32 	%f209, %f207;
	setp.gt.f32 	%p17, %f208, %f209;
	selp.f32 	%f704, %f208, %f209, %p17;
	setp.lt.u32 	%p18, %r75, %r4;
	@%p18 bra 	$L__BB9_153;
	add.s32 	%r109, %r4, %r5;
	add.s32 	%r507, %r109, 256;
	add.s32 	%r506, %r109, %r108;
	mov.b32 	%r508, 0;
$L__BB9_143:
	add.s32 	%r5, %r5, %r4;
	add.s32 	%r161, %r1, -4096;
	setp.gt.u32 	%p19, %r5, %r161;
	@%p19 bra 	$L__BB9_145;
	add.s32 	%r178, %r108, %r5;
	mul.wide.u32 	%rd37, %r178, 4;
	add.s64 	%rd21, %rd1, %rd37;
	// begin inline asm
	ld.global.nc.u32 %r162, [%rd21];
	// end inline asm
	mov.b32 	%f210, %r162;
	add.s64 	%rd22, %rd21, 1024;
	// begin inline asm
	ld.global.nc.u32 %r163, [%rd22];
	// end inline asm
	mov.b32 	%f211, %r163;
	add.s64 	%rd23, %rd21, 2048;
	// begin inline asm
	ld.global.nc.u32 %r164, [%rd23];
	// end inline asm
	mov.b32 	%f212, %r164;
	add.s64 	%rd24, %rd21, 3072;
	// begin inline asm
	ld.global.nc.u32 %r165, [%rd24];
	// end inline asm
	mov.b32 	%f213, %r165;
	add.s64 	%rd25, %rd21, 4096;
	// begin inline asm
	ld.global.nc.u32 %r166, [%rd25];
	// end inline asm
	mov.b32 	%f214, %r166;
	add.s64 	%rd26, %rd21, 5120;
	// begin inline asm
	ld.global.nc.u32 %r167, [%rd26];
	// end inline asm
	mov.b32 	%f215, %r167;
	add.s64 	%rd27, %rd21, 6144;
	// begin inline asm
	ld.global.nc.u32 %r168, [%rd27];
	// end inline asm
	mov.b32 	%f216, %r168;
	add.s64 	%rd28, %rd21, 7168;
	// begin inline asm
	ld.global.nc.u32 %r169, [%rd28];
	// end inline asm
	mov.b32 	%f217, %r169;
	add.s64 	%rd29, %rd21, 8192;
	// begin inline asm
	ld.global.nc.u32 %r170, [%rd29];
	// end inline asm
	mov.b32 	%f218, %r170;
	add.s64 	%rd30, %rd21, 9216;
	// begin inline asm
	ld.global.nc.u32 %r171, [%rd30];
	// end inline asm
	mov.b32 	%f219, %r171;
	add.s64 	%rd31, %rd21, 10240;
	// begin inline asm
	ld.global.nc.u32 %r172, [%rd31];
	// end inline asm
	mov.b32 	%f220, %r172;
	add.s64 	%rd32, %rd21, 11264;
	// begin inline asm
	ld.global.nc.u32 %r173, [%rd32];
	// end inline asm
	mov.b32 	%f221, %r173;
	add.s64 	%rd33, %rd21, 12288;
	// begin inline asm
	ld.global.nc.u32 %r174, [%rd33];
	// end inline asm
	mov.b32 	%f222, %r174;
	add.s64 	%rd34, %rd21, 13312;
	// begin inline asm
	ld.global.nc.u32 %r175, [%rd34];
	// end inline asm
	mov.b32 	%f223, %r175;
	add.s64 	%rd35, %rd21, 14336;
	// begin inline asm
	ld.global.nc.u32 %r176, [%rd35];
	// end inline asm
	mov.b32 	%f224, %r176;
	add.s64 	%rd36, %rd21, 15360;
	// begin inline asm
	ld.global.nc.u32 %r177, [%rd36];
	// end inline asm
	mov.b32 	%f225, %r177;
	abs.f32 	%f226, %f210;
	abs.f32 	%f227, %f704;
	setp.gt.f32 	%p20, %f226, %f227;
	selp.f32 	%f228, %f226, %f227, %p20;
	abs.f32 	%f229, %f211;
	abs.f32 	%f230, %f228;
	setp.gt.f32 	%p21, %f229, %f230;
	selp.f32 	%f231, %f229, %f230, %p21;
	abs.f32 	%f232, %f212;
	abs.f32 	%f233, %f231;
	setp.gt.f32 	%p22, %f232, %f233;
	selp.f32 	%f234, %f232, %f233, %p22;
	abs.f32 	%f235, %f213;
	abs.f32 	%f236, %f234;
	setp.gt.f32 	%p23, %f235, %f236;
	selp.f32 	%f237, %f235, %f236, %p23;
	abs.f32 	%f238, %f214;
	abs.f32 	%f239, %f237;
	setp.gt.f32 	%p24, %f238, %f239;
	selp.f32 	%f240, %f238, %f239, %p24;
	abs.f32 	%f241, %f215;
	abs.f32 	%f242, %f240;
	setp.gt.f32 	%p25, %f241, %f242;
	selp.f32 	%f243, %f241, %f242, %p25;
	abs.f32 	%f244, %f216;
	abs.f32 	%f245, %f243;
	setp.gt.f32 	%p26, %f244, %f245;
	selp.f32 	%f246, %f244, %f245, %p26;
	abs.f32 	%f247, %f217;
	abs.f32 	%f248, %f246;
	setp.gt.f32 	%p27, %f247, %f248;
	selp.f32 	%f249, %f247, %f248, %p27;
	abs.f32 	%f250, %f218;
	abs.f32 	%f251, %f249;
	setp.gt.f32 	%p28, %f250, %f251;
	selp.f32 	%f252, %f250, %f251, %p28;
	abs.f32 	%f253, %f219;
	abs.f32 	%f254, %f252;
	setp.gt.f32 	%p29, %f253, %f254;
	selp.f32 	%f255, %f253, %f254, %p29;
	abs.f32 	%f256, %f220;
	abs.f32 	%f257, %f255;
	setp.gt.f32 	%p30, %f256, %f257;
	selp.f32 	%f258, %f256, %f257, %p30;
	abs.f32 	%f259, %f221;
	abs.f32 	%f260, %f258;
	setp.gt.f32 	%p31, %f259, %f260;
	selp.f32 	%f261, %f259, %f260, %p31;
	abs.f32 	%f262, %f222;
	abs.f32 	%f263, %f261;
	setp.gt.f32 	%p32, %f262, %f263;
	selp.f32 	%f264, %f262, %f263, %p32;
	abs.f32 	%f265, %f223;
	abs.f32 	%f266, %f264;
	setp.gt.f32 	%p33, %f265, %f266;
	selp.f32 	%f267, %f265, %f266, %p33;
	abs.f32 	%f268, %f224;
	abs.f32 	%f269, %f267;
	setp.gt.f32 	%p34, %f268, %f269;
	selp.f32 	%f270, %f268, %f269, %p34;
	abs.f32 	%f271, %f225;
	abs.f32 	%f272, %f270;
	setp.gt.f32 	%p35, %f271, %f272;
	selp.f32 	%f704, %f271, %f272, %p35;
	sub.s32 	%r179, %r1, %r5;
	setp.lt.u32 	%p36, %r179, %r4;
	add.s32 	%r508, %r508, 1;
	add.s32 	%r507, %r507, %r4;
	add.s32 	%r506, %r506, %r4;
	@%p36 bra 	$L__BB9_153;
	bra.uni 	$L__BB9_143;
$L__BB9_145:
	setp.le.u32 	%p37, %r1, %r5;
	@%p37 bra 	$L__BB9_153;
	sub.s32 	%r120, %r1, %r5;
	setp.ge.s32 	%p38, %r108, %r120;
	@%p38 bra 	$L__BB9_153;
	not.b32 	%r180, %r108;
	add.s32 	%r181, %r1, %r180;
	sub.s32 	%r182, %r181, %r109;
	mul.lo.s32 	%r183, %r2, %r508;
	shl.b32 	%r184, %r183, 12;
	sub.s32 	%r121, %r182, %r184;
	shr.u32 	%r185, %r181, 8;
	add.s32 	%r122, %r185, 1;
	and.b32  	%r186, %r181, 768;
	setp.eq.s32 	%p39, %r186, 768;
	mov.u32 	%r513, %r108;
	@%p39 bra 	$L__BB9_150;
	and.b32  	%r187, %r122, 3;
	neg.s32 	%r510, %r187;
	mov.u32 	%r513, %r108;
$L__BB9_149:
	.pragma "nounroll";
	mul.wide.u32 	%rd39, %r506, 4;
	add.s64 	%rd38, %rd1, %rd39;
	// begin inline asm
	ld.global.nc.u32 %r188, [%rd38];
	// end inline asm
	mov.b32 	%f274, %r188;
	abs.f32 	%f275, %f274;
	abs.f32 	%f276, %f704;
	setp.gt.f32 	%p40, %f275, %f276;
	selp.f32 	%f704, %f275, %f276, %p40;
	add.s32 	%r513, %r513, 256;
	add.s32 	%r506, %r506, 256;
	add.s32 	%r510, %r510, 1;
	setp.ne.s32 	%p41, %r510, 0;
	@%p41 bra 	$L__BB9_149;
$L__BB9_150:
	setp.lt.u32 	%p42, %r121, 768;
	@%p42 bra 	$L__BB9_153;
	add.s32 	%r515, %r513, 512;
	add.s32 	%r514, %r513, %r507;
$L__BB9_152:
	add.s32 	%r193, %r514, -256;
	mul.wide.u32 	%rd44, %r193, 4;
	add.s64 	%rd40, %rd1, %rd44;
	// begin inline asm
	ld.global.nc.u32 %r189, [%rd40];
	// end inline asm
	mov.b32 	%f277, %r189;
	abs.f32 	%f278, %f277;
	abs.f32 	%f279, %f704;
	setp.gt.f32 	%p43, %f278, %f279;
	selp.f32 	%f280, %f278, %f279, %p43;
	mul.wide.u32 	%rd45, %r514, 4;
	add.s64 	%rd41, %rd1, %rd45;
	// begin inline asm
	ld.global.nc.u32 %r190, [%rd41];
	// end inline asm
	mov.b32 	%f281, %r190;
	abs.f32 	%f282, %f281;
	abs.f32 	%f283, %f280;
	setp.gt.f32 	%p44, %f282, %f283;
	selp.f32 	%f284, %f282, %f283, %p44;
	add.s32 	%r194, %r514, 256;
	mul.wide.u32 	%rd46, %r194, 4;
	add.s64 	%rd42, %rd1, %rd46;
	// begin inline asm
	ld.global.nc.u32 %r191, [%rd42];
	// end inline asm
	mov.b32 	%f285, %r191;
	abs.f32 	%f286, %f285;
	abs.f32 	%f287, %f284;
	setp.gt.f32 	%p45, %f286, %f287;
	selp.f32 	%f288, %f286, %f287, %p45;
	add.s32 	%r195, %r514, 512;
	mul.wide.u32 	%rd47, %r195, 4;
	add.s64 	%rd43, %rd1, %rd47;
	// begin inline asm
	ld.global.nc.u32 %r192, [%rd43];
	// end inline asm
	mov.b32 	%f289, %r192;
	abs.f32 	%f290, %f289;
	abs.f32 	%f291, %f288;
	setp.gt.f32 	%p46, %f290, %f291;
	selp.f32 	%f704, %f290, %f291, %p46;
	add.s32 	%r135, %r515, 1024;
	add.s32 	%r196, %r515, 512;
	add.s32 	%r514, %r514, 1024;
	setp.lt.s32 	%p47, %r196, %r120;
	mov.u32 	%r515, %r135;
	@%p47 bra 	$L__BB9_152;
$L__BB9_153:
	// begin inline asm
	mov.u32 %r197, %laneid;
	// end inline asm
	mov.b32 	%r199, %f704;
	mov.b32 	%r200, 1;
	mov.b32 	%r201, 31;
	mov.b32 	%r202, -1;
	// begin inline asm
	shfl.sync.down.b32 %r198, %r199, %r200, %r201, %r202;
	// end inline asm
	setp.gt.s32 	%p48, %r197, 30;
	@%p48 bra 	$L__BB9_156;
	mov.b32 	%f292, %r198;
	abs.f32 	%f133, %f292;
	abs.f32 	%f134, %f704;
	setp.gt.f32 	%p49, %f133, %f134;
	mov.f32 	%f704, %f133;
	@%p49 bra 	$L__BB9_156;
	mov.f32 	%f704, %f134;
$L__BB9_156:
	mov.b32 	%r204, %f704;
	mov.b32 	%r205, 2;
	mov.b32 	%r206, 31;
	mov.b32 	%r207, -1;
	// begin inline asm
	shfl.sync.down.b32 %r203, %r204, %r205, %r206, %r207;
	// end inline asm
	setp.gt.s32 	%p50, %r197, 29;
	@%p50 bra 	$L__BB9_159;
	mov.b32 	%f293, %r203;
	abs.f32 	%f136, %f293;
	abs.f32 	%f137, %f704;
	setp.gt.f32 	%p51, %f136, %f137;
	mov.f32 	%f704, %f136;
	@%p51 bra 	$L__BB9_159;
	mov.f32 	%f704, %f137;
$L__BB9_159:
	mov.b32 	%r209, %f704;
	mov.b32 	%r210, 4;
	mov.b32 	%r211, 31;
	mov.b32 	%r212, -1;
	// begin inline asm
	shfl.sync.down.b32 %r208, %r209, %r210, %r211, %r212;
	// end inline asm
	setp.gt.s32 	%p52, %r197, 27;
	@%p52 bra 	$L__BB9_162;
	mov.b32 	%f294, %r208;
	abs.f32 	%f139, %f294;
	abs.f32 	%f140, %f704;
	setp.gt.f32 	%p53, %f139, %f140;
	mov.f32 	%f704, %f139;
	@%p53 bra 	$L__BB9_162;
	mov.f32 	%f704, %f140;
$L__BB9_162:
	mov.b32 	%r214, %f704;
	mov.b32 	%r215, 8;
	mov.b32 	%r216, 31;
	mov.b32 	%r217, -1;
	// begin inline asm
	shfl.sync.down.b32 %r213, %r214, %r215, %r216, %r217;
	// end inline asm
	setp.gt.s32 	%p54, %r197, 23;
	@%p54 bra 	$L__BB9_165;
	mov.b32 	%f295, %r213;
	abs.f32 	%f142, %f295;
	abs.f32 	%f143, %f704;
	setp.gt.f32 	%p55, %f142, %f143;
	mov.f32 	%f704, %f142;
	@%p55 bra 	$L__BB9_165;
	mov.f32 	%f704, %f143;
$L__BB9_165:
	mov.b32 	%r219, %f704;
	mov.b32 	%r220, 16;
	mov.b32 	%r221, 31;
	mov.b32 	%r222, -1;
	// begin inline asm
	shfl.sync.down.b32 %r218, %r219, %r220, %r221, %r222;
	// end inline asm
	setp.gt.s32 	%p56, %r197, 15;
	@%p56 bra 	$L__BB9_168;
	mov.b32 	%f296, %r218;
	abs.f32 	%f297, %f296;
	abs.f32 	%f298, %f704;
	setp.gt.f32 	%p57, %f297, %f298;
	selp.f32 	%f704, %f297, %f298, %p57;
	setp.ne.s32 	%p58, %r197, 0;
	@%p58 bra 	$L__BB9_168;
	shr.u32 	%r223, %r108, 3;
	and.b32  	%r224, %r223, 124;
	mov.u32 	%r225, _ZZN3cub18CUB_300001_SM_10006detail6reduce18DeviceReduceKernelINS2_10policy_hubIfj6AbsMaxE10Policy1000EPfjS5_fN4cuda3std3__410__identityEEEvT0_PT3_T1_NS0_13GridEvenShareISG_EET2_T4_E12temp_storage;
	add.s32 	%r226, %r225, %r224;
	st.shared.f32 	[%r226+8], %f704;
$L__BB9_168:
	bar.sync 	0;
	setp.ne.s32 	%p59, %r108, 0;
	@%p59 bra 	$L__BB9_171;
	ld.shared.f32 	%f299, [_ZZN3cub18CUB_300001_SM_10006detail6reduce18DeviceReduceKernelINS2_10policy_hubIfj6AbsMaxE10Policy1000EPfjS5_fN4cuda3std3__410__identityEEEvT0_PT3_T1_NS0_13GridEvenShareISG_EET2_T4_E12temp_storage+12];
	abs.f32 	%f300, %f299;
	abs.f32 	%f301, %f704;
	setp.gt.f32 	%p60, %f300, %f301;
	selp.f32 	%f302, %f300, %f301, %p60;
	ld.shared.f32 	%f303, [_ZZN3cub18CUB_300001_SM_10006detail6reduce18DeviceReduceKernelINS2_10policy_hubIfj6AbsMaxE10Policy1000EPfjS5_fN4cuda3std3__410__identityEEEvT0_PT3_T1_NS0_13GridEvenShareISG_EET2_T4_E12temp_storage+16];
	abs.f32 	%f304, %f303;
	abs.f32 	%f305, %f302;
	setp.gt.f32 	%p61, %f304, %f305;
	selp.f32 	%f306, %f304, %f305, %p61;
	ld.shared.f32 	%f307, [_ZZN3cub18CUB_300001_SM_10006detail6reduce18DeviceReduceKernelINS2_10policy_hubIfj6AbsMaxE10Policy1000EPfjS5_fN4cuda3std3__410__identityEEEvT0_PT3_T1_NS0_13GridEvenShareISG_EET2_T4_E12temp_storage+20];
	abs.f32 	%f308, %f307;
	abs.f32 	%f309, %f306;
	setp.gt.f32 	%p62, %f308, %f309;
	selp.f32 	%f310, %f308, %f309, %p62;
	ld.shared.f32 	%f311, [_ZZN3cub18CUB_300001_SM_10006detail6reduce18DeviceReduceKernelINS2_10policy_hubIfj6AbsMaxE10Policy1000EPfjS5_fN4cuda3std3__410__identityEEEvT0_PT3_T1_NS0_13GridEvenShareISG_EET2_T4_E12temp_storage+24];
	abs.f32 	%f312, %f311;
	abs.f32 	%f313, %f310;
	setp.gt.f32 	%p63, %f312, %f313;
	selp.f32 	%f314, %f312, %f313, %p63;
	ld.shared.f32 	%f315, [_ZZN3cub18CUB_300001_SM_10006detail6reduce18DeviceReduceKernelINS2_10policy_hubIfj6AbsMaxE10Policy1000EPfjS5_fN4cuda3std3__410__identityEEEvT0_PT3_T1_NS0_13GridEvenShareISG_EET2_T4_E12temp_storage+28];
	abs.f32 	%f316, %f315;
	abs.f32 	%f317, %f314;
	setp.gt.f32 	%p64, %f316, %f317;
	selp.f32 	%f318, %f316, %f317, %p64;
	ld.shared.f32 	%f319, [_ZZN3cub18CUB_300001_SM_10006detail6reduce18DeviceReduceKernelINS2_10policy_hubIfj6AbsMaxE10Policy1000EPfjS5_fN4cuda3std3__410__identityEEEvT0_PT3_T1_NS0_13GridEvenShareISG_EET2_T4_E12temp_storage+32];
	abs.f32 	%f320, %f319;
	abs.f32 	%f321, %f318;
	setp.gt.f32 	%p65, %f320, %f321;
	selp.f32 	%f322, %f320, %f321, %p65;
	ld.shared.f32 	%f323, [_ZZN3cub18CUB_300001_SM_10006detail6reduce18DeviceReduceKernelINS2_10policy_hubIfj6AbsMaxE10Policy1000EPfjS5_fN4cuda3std3__410__identityEEEvT0_PT3_T1_NS0_13GridEvenShareISG_EET2_T4_E12temp_storage+36];
	abs.f32 	%f704, %f323;
	abs.f32 	%f148, %f322;
	setp.gt.f32 	%p66, %f704, %f148;
	@%p66 bra 	$L__BB9_171;
	mov.f32 	%f704, %f148;
$L__BB9_171:
	mov.u32 	%r481, %tid.x;
	setp.ne.s32 	%p250, %r481, 0;
	@%p250 bra 	$L__BB9_173;
	ld.param.u64 	%rd111, [_ZN3cub18CUB_300001_SM_10006detail6reduce18DeviceReduceKernelINS2_10policy_hubIfj6AbsMaxE10Policy1000EPfjS5_fN4cuda3std3__410__identityEEEvT0_PT3_T1_NS0_13GridEvenShareISG_EET2_T4__param_1];
	cvta.to.global.u64 	%rd108, %rd111;
	mul.wide.u32 	%rd109, %r3, 4;
	add.s64 	%rd110, %rd108, %rd109;
	st.global.f32 	[%rd110], %f704;
$L__BB9_173:
	ret;

}
	// .globl	_ZN3cub18CUB_300001_SM_10006detail6reduce28DeviceReduceSingleTileKernelINS2_10policy_hubIfj6AbsMaxE10Policy1000EPfS8_iS5_ffN4cuda3std3__410__identityEEEvT0_T1_T2_T3_T4_T6_
.visible .entry _ZN3cub18CUB_300001_SM_10006detail6reduce28DeviceReduceSingleTileKernelINS2_10policy_hubIfj6AbsMaxE10Policy1000EPfS8_iS5_ffN4cuda3std3__410__identityEEEvT0_T1_T2_T3_T4_T6_(
	.param .u64 .ptr .align 1 _ZN3cub18CUB_300001_SM_10006detail6reduce28DeviceReduceSingleTileKernelINS2_10policy_hubIfj6AbsMaxE10Policy1000EPfS8_iS5_ffN4cuda3std3__410__identityEEEvT0_T1_T2_T3_T4_T6__param_0,
	.param .u64 .ptr .align 1 _ZN3cub18CUB_300001_SM_10006detail6reduce28DeviceReduceSingleTileKernelINS2_10policy_hubIfj6AbsMaxE10Policy1000EPfS8_iS5_ffN4cuda3std3__410__identityEEEvT0_T1_T2_T3_T4_T6__param_1,
	.param .u32 _ZN3cub18CUB_300001_SM_10006detail6reduce28DeviceReduceSingleTileKernelINS2_10policy_hubIfj6AbsMaxE10Policy1000EPfS8_iS5_ffN4cuda3std3__410__identityEEEvT0_T1_T2_T3_T4_T6__param_2,
	.param .align 1 .b8 _ZN3cub18CUB_300001_SM_10006detail6reduce28DeviceReduceSingleTileKernelINS2_10policy_hubIfj6AbsMaxE10Policy1000EPfS8_iS5_ffN4cuda3std3__410__identityEEEvT0_T1_T2_T3_T4_T6__param_3[1],
	.param .f32 _ZN3cub18CUB_300001_SM_10006detail6reduce28DeviceReduceSingleTileKernelINS2_10policy_hubIfj6AbsMaxE10Policy1000EPfS8_iS5_ffN4cuda3std3__410__identityEEEvT0_T1_T2_T3_T4_T6__param_4,
	.param .align 1 .b8 _ZN3cub18CUB_300001_SM_10006detail6reduce28DeviceReduceSingleTileKernelINS2_10policy_hubIfj6AbsMaxE10Policy1000EPfS8_iS5_ffN4cuda3std3__410__identityEEEvT0_T1_T2_T3_T4_T6__param_5[1]
)
.maxntid 256
.minnctapersm 1
{
	.reg .pred 	%p<254>;
	.reg .b32 	%r<445>;
	.reg .b32 	%f<713>;
	.reg .b64 	%rd<125>;
	// demoted variable
	.shared .align 4 .b8 _ZZN3cub18CUB_300001_SM_10006detail6reduce28DeviceReduceSingleTileKernelINS2_10policy_hubIfj6AbsMaxE10Policy1000EPfS8_iS5_ffN4cuda3std3__410__identityEEEvT0_T1_T2_T3_T4_T6_E12temp_storage[44];
	ld.param.u64 	%rd16, [_ZN3cub18CUB_300001_SM_10006detail6reduce28DeviceReduceSingleTileKernelINS2_10policy_hubIfj6AbsMaxE10Policy1000EPfS8_iS5_ffN4cuda3std3__410__identityEEEvT0_T1_T2_T3_T4_T6__param_0];
	ld.param.u64 	%rd17, [_ZN3cub18CUB_300001_SM_10006detail6reduce28DeviceReduceSingleTileKernelINS2_10policy_hubIfj6AbsMaxE10Policy1000EPfS8_iS5_ffN4cuda3std3__410__identityEEEvT0_T1_T2_T3_T4_T6__param_1];
	ld.param.u32 	%r105, [_ZN3cub18CUB_300001_SM_10006detail6reduce28DeviceReduceSingleTileKernelINS2_10policy_hubIfj6AbsMaxE10Policy1000EPfS8_iS5_ffN4cuda3std3__410__identityEEEvT0_T1_T2_T3_T4_T6__param_2];
	ld.param.f32 	%f152, [_ZN3cub18CUB_300001_SM_10006detail6reduce28DeviceReduceSingleTileKernelINS2_10policy_hubIfj6AbsMaxE10Policy1000EPfS8_iS5_ffN4cuda3std3__410__identityEEEvT0_T1_T2_T3_T4_T6__param_4];
	cvta.to.global.u64 	%rd1, %rd17;
	setp.ne.s32 	%p1, %r105, 0;
	@%p1 bra 	$L__BB10_3;
	mov.u32 	%r418, %tid.x;
	setp.ne.s32 	%p253, %r418, 0;
	@%p253 bra 	$L__BB10_174;
	st.global.f32 	[%rd1], %f152;
	bra.uni 	$L__BB10_174;
$L__BB10_3:
	and.b64  	%rd18, %rd16, 15;
	setp.ne.s64 	%p2, %rd18, 0;
	@%p2 bra 	$L__BB10_88;
	setp.gt.s32 	%p127, %r105, 4095;
	@%p127 bra 	$L__BB10_58;
	mov.u32 	%r1, %tid.x;
	setp.ge.s32 	%p192, %r1, %r105;
	mov.f32 	%f712, 0f00000000;
	mov.u32 	%r422, %r1;
	@%p192 bra 	$L__BB10_7;
	mul.wide.u32 	%rd113, %r1, 4;
	add.s64 	%rd112, %rd16, %rd113;
	// begin inline asm
	ld.global.nc.u32 %r338, [%rd112];
	// end inline asm
	mov.b32 	%f712, %r338;
	add.s32 	%r422, %r1, 256;
$L__BB10_7:
	setp.ge.s32 	%p193, %r422, %r105;
	@%p193 bra 	$L__BB10_13;
	not.b32 	%r339, %r422;
	add.s32 	%r4, %r105, %r339;
	and.b32  	%r340, %r4, 768;
	setp.eq.s32 	%p194, %r340, 768;
	@%p194 bra 	$L__BB10_11;
	mul.wide.u32 	%rd114, %r422, 4;
	add.s64 	%rd121, %rd16, %rd114;
	shr.u32 	%r341, %r4, 8;
	add.s32 	%r342, %r341, 1;
	and.b32  	%r343, %r342, 3;
	neg.s32 	%r420, %r343;
$L__BB10_10:
	.pragma "nounroll";
	// begin inline asm
	ld.global.nc.u32 %r344, [%rd121];
	// end inline asm
	mov.b32 	%f579, %r344;
	abs.f32 	%f580, %f579;
	abs.f32 	%f581, %f712;
	setp.gt.f32 	%p195, %f580, %f581;
	selp.f32 	%f712, %f580, %f581, %p195;
	add.s32 	%r422, %r422, 256;
	add.s64 	%rd121, %rd121, 1024;
	add.s32 	%r420, %r420, 1;
	setp.ne.s32 	%p196, %r420, 0;
	@%p196 bra 	$L__BB10_10;
$L__BB10_11:
	setp.lt.u32 	%p197, %r4, 768;
	@%p197 bra 	$L__BB10_13;
$L__BB10_12:
	mul.wide.s32 	%rd120, %r422, 4;
	add.s64 	%rd116, %rd16, %rd120;
	// begin inline asm
	ld.global.nc.u32 %r345, [%rd116];
	// end inline asm
	mov.b32 	%f582, %r345;
	abs.f32 	%f583, %f582;
	abs.f32 	%f584, %f712;
	setp.gt.f32 	%p198, %f583, %f584;
	selp.f32 	%f585, %f583, %f584, %p198;
	add.s64 	%rd117, %rd116, 1024;
	// begin inline asm
	ld.global.nc.u32 %r346, [%rd117];
	// end inline asm
	mov.b32 	%f586, %r346;
	abs.f32 	%f587, %f586;
	abs.f32 	%f588, %f585;
	setp.gt.f32 	%p199, %f587, %f588;
	selp.f32 	%f589, %f587, %f588, %p199;
	add.s64 	%rd118, %rd116, 2048;
	// begin inline asm
	ld.global.nc.u32 %r347, [%rd118];
	// end inline asm
	mov.b32 	%f590, %r347;
	abs.f32 	%f591, %f590;
	abs.f32 	%f592, %f589;
	setp.gt.f32 	%p200, %f591, %f592;
	selp.f32 	%f593, %f591, %f592, %p200;
	add.s64 	%rd119, %rd116, 3072;
	// begin inline asm
	ld.global.nc.u32 %r348, [%rd119];
	// end inline asm
	mov.b32 	%f594, %r348;
	abs.f32 	%f595, %f594;
	abs.f32 	%f596, %f593;
	setp.gt.f32 	%p201, %f595, %f596;
	selp.f32 	%f712, %f595, %f596, %p201;
	add.s32 	%r422, %r422, 1024;
	setp.lt.s32 	%p202, %r422, %r105;
	@%p202 bra 	$L__BB10_12;
$L__BB10_13:
	setp.lt.s32 	%p203, %r105, 256;
	@%p203 bra 	$L__BB10_32;
	// begin inline asm
	mov.u32 %r387, %laneid;
	// end inline asm
	mov.b32 	%r389, %f712;
	mov.b32 	%r390, 1;
	mov.b32 	%r391, 31;
	mov.b32 	%r392, -1;
	// begin inline asm
	shfl.sync.down.b32 %r388, %r389, %r390, %r391, %r392;
	// end inline asm
	setp.gt.s32 	%p232, %r387, 30;
	@%p232 bra 	$L__BB10_17;
	mov.b32 	%f621, %r388;
	abs.f32 	%f10, %f621;
	abs.f32 	%f11, %f712;
	setp.gt.f32 	%p233, %f10, %f11;
	mov.f32 	%f712, %f10;
	@%p233 bra 	$L__BB10_17;
	mov.f32 	%f712, %f11;
$L__BB10_17:
	mov.b32 	%r394, %f712;
	mov.b32 	%r395, 2;
	mov.b32 	%r396, 31;
	mov.b32 	%r397, -1;
	// begin inline asm
	shfl.sync.down.b32 %r393, %r394, %r395, %r396, %r397;
	// end inline asm
	setp.gt.s32 	%p234, %r387, 29;
	@%p234 bra 	$L__BB10_20;
	mov.b32 	%f622, %r393;
	abs.f32 	%f13, %f622;
	abs.f32 	%f14, %f712;
	setp.gt.f32 	%p235, %f13, %f14;
	mov.f32 	%f712, %f13;
	@%p235 bra 	$L__BB10_20;
	mov.f32 	%f712, %f14;
$L__BB10_20:
	mov.b32 	%r399, %f712;
	mov.b32 	%r400, 4;
	mov.b32 	%r401, 31;
	mov.b32 	%r402, -1;
	// begin inline asm
	shfl.sync.down.b32 %r398, %r399, %r400, %r401, %r402;
	// end inline asm
	setp.gt.s32 	%p236, %r387, 27;
	@%p236 bra 	$L__BB10_23;
	mov.b32 	%f623, %r398;
	abs.f32 	%f16, %f623;
	abs.f32 	%f17, %f712;
	setp.gt.f32 	%p237, %f16, %f17;
	mov.f32 	%f712, %f16;
	@%p237 bra 	$L__BB10_23;
	mov.f32 	%f712, %f17;
$L__BB10_23:
	mov.b32 	%r404, %f712;
	mov.b32 	%r405, 8;
	mov.b32 	%r406, 31;
	mov.b32 	%r407, -1;
	// begin inline asm
	shfl.sync.down.b32 %r403, %r404, %r405, %r406, %r407;
	// end inline asm
	setp.gt.s32 	%p238, %r387, 23;
	@%p238 bra 	$L__BB10_26;
	mov.b32 	%f624, %r403;
	abs.f32 	%f19, %f624;
	abs.f32 	%f20, %f712;
	setp.gt.f32 	%p239, %f19, %f20;
	mov.f32 	%f712, %f19;
	@%p239 bra 	$L__BB10_26;
	mov.f32 	%f712, %f20;
$L__BB10_26:
	mov.b32 	%r409, %f712;
	mov.b32 	%r410, 16;
	mov.b32 	%r411, 31;
	mov.b32 	%r412, -1;
	// begin inline asm
	shfl.sync.down.b32 %r408, %r409, %r410, %r411, %r412;
	// end inline asm
	setp.gt.s32 	%p240, %r387, 15;
	@%p240 bra 	$L__BB10_29;
	mov.b32 	%f625, %r408;
	abs.f32 	%f626, %f625;
	abs.f32 	%f627, %f712;
	setp.gt.f32 	%p241, %f626, %f627;
	selp.f32 	%f712, %f626, %f627, %p241;
	setp.ne.s32 	%p242, %r387, 0;
	@%p242 bra 	$L__BB10_29;
	shr.u32 	%r413, %r1, 3;
	and.b32  	%r414, %r413, 124;
	mov.u32 	%r415, _ZZN3cub18CUB_300001_SM_10006detail6reduce28DeviceReduceSingleTileKernelINS2_10policy_hubIfj6AbsMaxE10Policy1000EPfS8_iS5_ffN4cuda3std3__410__identityEEEvT0_T1_T2_T3_T4_T6_E12temp_storage;
	add.s32 	%r416, %r415, %r414;
	st.shared.f32 	[%r416+8], %f712;
$L__BB10_29:
	bar.sync 	0;
	setp.ne.s32 	%p243, %r1, 0;
	@%p243 bra 	$L__BB10_172;
	ld.shared.f32 	%f628, [_ZZN3cub18CUB_300001_SM_10006detail6reduce28DeviceReduceSingleTileKernelINS2_10policy_hubIfj6AbsMaxE10Policy1000EPfS8_iS5_ffN4cuda3std3__410__identityEEEvT0_T1_T2_T3_T4_T6_E12temp_storage+12];
	abs.f32 	%f629, %f628;
	abs.f32 	%f630, %f712;
	setp.gt.f32 	%p244, %f629, %f630;
	selp.f32 	%f631, %f629, %f630, %p244;
	ld.shared.f32 	%f632, [_ZZN3cub18CUB_300001_SM_10006detail6reduce28DeviceReduceSingleTileKernelINS2_10policy_hubIfj6AbsMaxE10Policy1000EPfS8_iS5_ffN4cuda3std3__410__identityEEEvT0_T1_T2_T3_T4_T6_E12temp_storage+16];
	abs.f32 	%f633, %f632;
	abs.f32 	%f634, %f631;
	setp.gt.f32 	%p245, %f633, %f634;
	selp.f32 	%f635, %f633, %f634, %p245;
	ld.shared.f32 	%f636, [_ZZN3cub18CUB_300001_SM_10006detail6reduce28DeviceReduceSingleTileKernelINS2_10policy_hubIfj6AbsMaxE10Policy1000EPfS8_iS5_ffN4cuda3std3__410__identityEEEvT0_T1_T2_T3_T4_T6_E12temp_storage+20];
	abs.f32 	%f637, %f636;
	abs.f32 	%f638, %f635;
	setp.gt.f32 	%p246, %f637, %f638;
	selp.f32 	%f639, %f637, %f638, %p246;
	ld.shared.f32 	%f640, [_ZZN3cub18CUB_300001_SM_10006detail6reduce28DeviceReduceSingleTileKernelINS2_10policy_hubIfj6AbsMaxE10Policy1000EPfS8_iS5_ffN4cuda3std3__410__identityEEEvT0_T1_T2_T3_T4_T6_E12temp_storage+24];
	abs.f32 	%f641, %f640;
	abs.f32 	%f642, %f639;
	setp.gt.f32 	%p247, %f641, %f642;
	selp.f32 	%f643, %f641, %f642, %p247;
	ld.shared.f32 	%f644, [_ZZN3cub18CUB_300001_SM_10006detail6reduce28DeviceReduceSingleTileKernelINS2_10policy_hubIfj6AbsMaxE10Policy1000EPfS8_iS5_ffN4cuda3std3__410__identityEEEvT0_T1_T2_T3_T4_T6_E12temp_storage+28];
	abs.f32 	%f645, %f644;
	abs.f32 	%f646, %f643;
	setp.gt.f32 	%p248, %f645, %f646;
	selp.f32 	%f647, %f645, %f646, %p248;
	ld.shared.f32 	%f648, [_ZZN3cub18CUB_300001_SM_10006detail6reduce28DeviceReduceSingleTileKernelINS2_10policy_hubIfj6AbsMaxE10Policy1000EPfS8_iS5_ffN4cuda3std3__410__identityEEEvT0_T1_T2_T3_T4_T6_E12temp_storage+32];
	abs.f32 	%f649, %f648;
	abs.f32 	%f650, %f647;
	setp.gt.f32 	%p249, %f649, %f650;
	selp.f32 	%f651, %f649, %f650, %p249;
	ld.shared.f32 	%f652, [_ZZN3cub18CUB_300001_SM_10006detail6reduce28DeviceReduceSingleTileKernelINS2_10policy_hubIfj6AbsMaxE10Policy1000EPfS8_iS5_ffN4cuda3std3__410__identityEEEvT0_T1_T2_T3_T4_T6_E12temp_storage+36];
	abs.f32 	%f712, %f652;
	abs.f32 	%f25, %f651;
	setp.gt.f32 	%p250, %f712, %f25;
	@%p250 bra 	$L__BB10_172;
	mov.f32 	%f712, %f25;
	bra.uni 	$L__BB10_172;
$L__BB10_32:
	// begin inline asm
	mov.u32 %r349, %laneid;
	// end inline asm
	and.b32  	%r355, %r1, 992;
	add.s32 	%r356, %r355, 32;
	setp.gt.s32 	%p204, %r356, %r105;
	not.b32 	%r357, %r355;
	add.s32 	%r358, %r105, %r357;
	selp.b32 	%r353, %r358, 31, %p204;
	mov.b32 	%r351, %f712;
	mov.b32 	%r352, 1;
	mov.b32 	%r354, -1;
	// begin inline asm
	shfl.sync.down.b32 %r350, %r351, %r352, %r353, %r354;
	// end inline asm
	setp.ge.s32 	%p205, %r349, %r353;
	@%p205 bra 	$L__BB10_35;
	mov.b32 	%f597, %r350;
	abs.f32 	%f26, %f597;
	abs.f32 	%f27, %f712;
	setp.gt.f32 	%p206, %f26, %f27;
	mov.f32 	%f712, %f26;
	@%p206 bra 	$L__BB10_35;
	mov.f32 	%f712, %f27;
$L__BB10_35:
	mov.b32 	%r360, %f712;
	mov.b32 	%r361, 2;
	mov.b32 	%r363, -1;
	// begin inline asm
	shfl.sync.down.b32 %r359, %r360, %r361, %r353, %r363;
	// end inline asm
	add.s32 	%r364, %r349, 2;
	setp.gt.s32 	%p207, %r364, %r353;
	@%p207 bra 	$L__BB10_38;
	mov.b32 	%f598, %r359;
	abs.f32 	%f29, %f598;
	abs.f32 	%f30, %f712;
	setp.gt.f32 	%p208, %f29, %f30;
	mov.f32 	%f712, %f29;
	@%p208 bra 	$L__BB10_38;
	mov.f32 	%f712, %f30;
$L__BB10_38:
	mov.b32 	%r366, %f712;
	mov.b32 	%r367, 4;
	mov.b32 	%r369, -1;
	// begin inline asm
	shfl.sync.down.b32 %r365, %r366, %r367, %r353, %r369;
	// end inline asm
	add.s32 	%r370, %r349, 4;
	setp.gt.s32 	%p209, %r370, %r353;
	@%p209 bra 	$L__BB10_41;
	mov.b32 	%f599, %r365;
	abs.f32 	%f32, %f599;
	abs.f32 	%f33, %f712;
	setp.gt.f32 	%p210, %f32, %f33;
	mov.f32 	%f712, %f32;
	@%p210 bra 	$L__BB10_41;
	mov.f32 	%f712, %f33;
$L__BB10_41:
	mov.b32 	%r372, %f712;
	mov.b32 	%r373, 8;
	mov.b32 	%r375, -1;
	// begin inline asm
	shfl.sync.down.b32 %r371, %r372, %r373, %r353, %r375;
	// end inline asm
	add.s32 	%r376, %r349, 8;
	setp.gt.s32 	%p211, %r376, %r353;
	@%p211 bra 	$L__BB10_44;
	mov.b32 	%f600, %r371;
	abs.f32 	%f35, %f600;
	abs.f32 	%f36, %f712;
	setp.gt.f32 	%p212, %f35, %f36;
	mov.f32 	%f712, %f35;
	@%p212 bra 	$L__BB10_44;
	mov.f32 	%f712, %f36;
$L__BB10_44:
	mov.b32 	%r378, %f712;
	mov.b32 	%r379, 16;
	mov.b32 	%r381, -1;
	// begin inline asm
	shfl.sync.down.b32 %r377, %r378, %r379, %r353, %r381;
	// end inline asm
	add.s32 	%r382, %r349, 16;
	setp.gt.s32 	%p213, %r382, %r353;
	@%p213 bra 	$L__BB10_47;
	mov.b32 	%f601, %r377;
	abs.f32 	%f38, %f601;
	abs.f32 	%f39, %f712;
	setp.gt.f32 	%p214, %f38, %f39;
	mov.f32 	%f712, %f38;
	@%p214 bra 	$L__BB10_47;
	mov.f32 	%f712, %f39;
$L__BB10_47:
	setp.ne.s32 	%p215, %r349, 0;
	@%p215 bra 	$L__BB10_49;
	shr.u32 	%r383, %r1, 3;
	and.b32  	%r384, %r383, 124;
	mov.u32 	%r385, _ZZN3cub18CUB_300001_SM_10006detail6reduce28DeviceReduceSingleTileKernelINS2_10policy_hubIfj6AbsMaxE10Policy1000EPfS8_iS5_ffN4cuda3std3__410__identityEEEvT0_T1_T2_T3_T4_T6_E12temp_storage;
	add.s32 	%r386, %r385, %r384;
	st.shared.f32 	[%r386+8], %f712;
$L__BB10_49:
	bar.sync 	0;
	setp.ne.s32 	%p216, %r1, 0;
	setp.lt.s32 	%p217, %r105, 33;
	or.pred  	%p218, %p216, %p217;
	@%p218 bra 	$L__BB10_172;
	ld.shared.f32 	%f602, [_ZZN3cub18CUB_300001_SM_10006detail6reduce28DeviceReduceSingleTileKernelINS2_10policy_hubIfj6AbsMaxE10Policy1000EPfS8_iS5_ffN4cuda3std3__410__identityEEEvT0_T1_T2_T3_T4_T6_E12temp_storage+12];
	abs.f32 	%f603, %f602;
	abs.f32 	%f604, %f712;
	setp.gt.f32 	%p219, %f603, %f604;
	selp.f32 	%f712, %f603, %f604, %p219;
	setp.lt.u32 	%p220, %r105, 65;
	@%p220 bra 	$L__BB10_172;
	ld.shared.f32 	%f605, [_ZZN3cub18CUB_300001_SM_10006detail6reduce28DeviceReduceSingleTileKernelINS2_10policy_hubIfj6AbsMaxE10Policy1000EPfS8_iS5_ffN4cuda3std3__410__identityEEEvT0_T1_T2_T3_T4_T6_E12temp_storage+16];
	abs.f32 	%f606, %f605;
	abs.f32 	%f607, %f712;
	setp.gt.f32 	%p221, %f606, %f607;
	selp.f32 	%f712, %f606, %f607, %p221;
	setp.lt.u32 	%p222, %r105, 97;
	@%p222 bra 	$L__BB10_172;
	ld.shared.f32 	%f608, [_ZZN3cub18CUB_300001_SM_10006detail6reduce28DeviceReduceSingleTileKernelINS2_10policy_hubIfj6AbsMaxE10Policy1000EPfS8_iS5_ffN4cuda3std3__410__identityEEEvT0_T1_T2_T3_T4_T6_E12temp_storage+20];
	abs.f32 	%f609, %f608;
	abs.f32 	%f610, %f712;
	setp.gt.f32 	%p223, %f609, %f610;
	selp.f32 	%f712, %f609, %f610, %p223;
	setp.lt.u32 	%p224, %r105, 129;
	@%p224 bra 	$L__BB10_172;
	ld.shared.f32 	%f611, [_ZZN3cub18CUB_300001_SM_10006detail6reduce28DeviceReduceSingleTileKernelINS2_10policy_hubIfj6AbsMaxE10Policy1000EPfS8_iS5_ffN4cuda3std3__410__identityEEEvT0_T1_T2_T3_T4_T6_E12temp_storage+24];
	abs.f32 	%f612, %f611;
	abs.f32 	%f613, %f712;
	setp.gt.f32 	%p225, %f612, %f613;
	selp.f32 	%f712, %f612, %f613, %p225;
	setp.lt.u32 	%p226, %r105, 161;
	@%p226 bra 	$L__BB10_172;
	ld.shared.f32 	%f614, [_ZZN3cub18CUB_300001_SM_10006detail6reduce28DeviceReduceSingleTileKernelINS2_10policy_hubIfj6AbsMaxE10Policy1000EPfS8_iS5_ffN4cuda3std3__410__identityEEEvT0_T1_T2_T3_T4_T6_E12temp_storage+28];
	abs.f32 	%f615, %f614;
	abs.f32 	%f616, %f712;
	setp.gt.f32 	%p227, %f615, %f616;
	selp.f32 	%f712, %f615, %f616, %p227;
	setp.lt.u32 	%p228, %r105, 193;
	@%p228 bra 	$L__BB10_172;
	ld.shared.f32 	%f617, [_ZZN3cub18CUB_300001_SM_10006detail6reduce28DeviceReduceSingleTileKernelINS2_10policy_hubIfj6AbsMaxE10Policy1000EPfS8_iS5_ffN4cuda3std3__410__identityEEEvT0_T1_T2_T3_T4_T6_E12temp_storage+32];
	abs.f32 	%f618, %f617;
	abs.f32 	%f619, %f712;
	setp.gt.f32 	%p229, %f618, %f619;
	selp.f32 	%f712, %f618, %f619, %p229;
	setp.lt.u32 	%p230, %r105, 225;
	@%p230 bra 	$L__BB10_172;
	ld.shared.f32 	%f620, [_ZZN3cub18CUB_300001_SM_10006detail6reduce28DeviceReduceSingleTileKernelINS2_10policy_hubIfj6AbsMaxE10Policy1000EPfS8_iS5_ffN4cuda3std3__410__identityEEEvT0_T1_T2_T3_T4_T6_E12temp_storage+36];
	abs.f32 	%f47, %f620;
	abs.f32 	%f48, %f712;
	setp.gt.f32 	%p231, %f47, %f48;
	mov.f32 	%f712, %f47;
	@%p231 bra 	$L__BB10_172;
	mov.f32 	%f712, %f48;
	bra.uni 	$L__BB10_172;
$L__BB10_58:
	mov.u32 	%r26, %tid.x;
	shl.b32 	%r262, %r26, 2;
	mul.wide.u32 	%rd86, %r262, 4;
	add.s64 	%rd76, %rd16, %rd86;
	// begin inline asm
	ld.global.nc.v2.u64 {%rd74, %rd75}, [%rd76];
	// end inline asm
	mov.b64 	{%r263, %r264}, %rd75;
	mov.b64 	{%r265, %r266}, %rd74;
	mov.b32 	%f403, %r265;
	mov.b32 	%f404, %r266;
	mov.b32 	%f405, %r264;
	mov.b32 	%f406, %r263;
	add.s64 	%rd79, %rd76, 4096;
	// begin inline asm
	ld.global.nc.v2.u64 {%rd77, %rd78}, [%rd79];
	// end inline asm
	mov.b64 	{%r267, %r268}, %rd78;
	mov.b64 	{%r269, %r270}, %rd77;
	mov.b32 	%f407, %r270;
	mov.b32 	%f408, %r269;
	mov.b32 	%f409, %r268;
	mov.b32 	%f410, %r267;
	add.s64 	%rd82, %rd76, 8192;
	// begin inline asm
	ld.global.nc.v2.u64 {%rd80, %rd81}, [%rd82];
	// end inline asm
	mov.b64 	{%r271, %r272}, %rd81;
	mov.b64 	{%r273, %r274}, %rd80;
	mov.b32 	%f411, %r274;
	mov.b32 	%f412, %r273;
	mov.b32 	%f413, %r272;
	mov.b32 	%f414, %r271;
	add.s64 	%rd85, %rd76, 12288;
	// begin inline asm
	ld.global.nc.v2.u64 {%rd83, %rd84}, [%rd85];
	// end inline asm
	mov.b64 	{%r275, %r276}, %rd84;
	mov.b64 	{%r277, %r278}, %rd83;
	mov.b32 	%f415, %r278;
	mov.b32 	%f416, %r277;
	mov.b32 	%f417, %r276;
	mov.b32 	%f418, %r275;
	abs.f32 	%f419, %f404;
	abs.f32 	%f420, %f403;
	setp.gt.f32 	%p128, %f419, %f420;
	selp.f32 	%f421, %f419, %f420, %p128;
	abs.f32 	%f422, %f406;
	abs.f32 	%f423, %f421;
	setp.gt.f32 	%p129, %f422, %f423;
	selp.f32 	%f424, %f422, %f423, %p129;
	abs.f32 	%f425, %f405;
	abs.f32 	%f426, %f424;
	setp.gt.f32 	%p130, %f425, %f426;
	selp.f32 	%f427, %f425, %f426, %p130;
	abs.f32 	%f428, %f408;
	abs.f32 	%f429, %f427;
	setp.gt.f32 	%p131, %f428, %f429;
	selp.f32 	%f430, %f428, %f429, %p131;
	abs.f32 	%f431, %f407;
	abs.f32 	%f432, %f430;
	setp.gt.f32 	%p132, %f431, %f432;
	selp.f32 	%f433, %f431, %f432, %p132;
	abs.f32 	%f434, %f410;
	abs.f32 	%f435, %f433;
	setp.gt.f32 	%p133, %f434, %f435;
	selp.f32 	%f436, %f434, %f435, %p133;
	abs.f32 	%f437, %f409;
	abs.f32 	%f438, %f436;
	setp.gt.f32 	%p134, %f437, %f438;
	selp.f32 	%f439, %f437, %f438, %p134;
	abs.f32 	%f440, %f412;
	abs.f32 	%f441, %f439;
	setp.gt.f32 	%p135, %f440, %f441;
	selp.f32 	%f442, %f440, %f441, %p135;
	abs.f32 	%f443, %f411;
	abs.f32 	%f444, %f442;
	setp.gt.f32 	%p136, %f443, %f444;
	selp.f32 	%f445, %f443, %f444, %p136;
	abs.f32 	%f446, %f414;
	abs.f32 	%f447, %f445;
	setp.gt.f32 	%p137, %f446, %f447;
	selp.f32 	%f448, %f446, %f447, %p137;
	abs.f32 	%f449, %f413;
	abs.f32 	%f450, %f448;
	setp.gt.f32 	%p138, %f449, %f450;
	selp.f32 	%f451, %f449, %f450, %p138;
	abs.f32 	%f452, %f416;
	abs.f32 	%f453, %f451;
	setp.gt.f32 	%p139, %f452, %f453;
	selp.f32 	%f454, %f452, %f453, %p139;
	abs.f32 	%f455, %f415;
	abs.f32 	%f456, %f454;
	setp.gt.f32 	%p140, %f455, %f456;
	selp.f32 	%f457, %f455, %f456, %p140;
	abs.f32 	%f458, %f418;
	abs.f32 	%f459, %f457;
	setp.gt.f32 	%p141, %f458, %f459;
	selp.f32 	%f460, %f458, %f459, %p141;
	abs.f32 	%f461, %f417;
	abs.f32 	%f462, %f460;
	setp.gt.f32 	%p142, %f461, %f462;
	selp.f32 	%f712, %f461, %f462, %p142;
	setp.lt.u32 	%p143, %r105, 8192;
	mov.b32 	%r425, 4096;
	@%p143 bra 	$L__BB10_62;
	add.s32 	%r27, %r105, -4096;
	mov.b32 	%r425, 4096;
$L__BB10_60:
	mul.wide.s32 	%rd99, %r425, 4;
	add.s64 	%rd89, %rd76, %rd99;
	// begin inline asm
	ld.global.nc.v2.u64 {%rd87, %rd88}, [%rd89];
	// end inline asm
	mov.b64 	{%r280, %r281}, %rd88;
	mov.b64 	{%r282, %r283}, %rd87;
	mov.b32 	%f463, %r283;
	mov.b32 	%f464, %r282;
	mov.b32 	%f465, %r281;
	mov.b32 	%f466, %r280;
	add.s64 	%rd92, %rd89, 4096;
	// begin inline asm
	ld.global.nc.v2.u64 {%rd90, %rd91}, [%rd92];
	// end inline asm
	mov.b64 	{%r284, %r285}, %rd91;
	mov.b64 	{%r286, %r287}, %rd90;
	mov.b32 	%f467, %r287;
	mov.b32 	%f468, %r286;
	mov.b32 	%f469, %r285;
	mov.b32 	%f470, %r284;
	add.s64 	%rd95, %rd89, 8192;
	// begin inline asm
	ld.global.nc.v2.u64 {%rd93, %rd94}, [%rd95];
	// end inline asm
	mov.b64 	{%r288, %r289}, %rd94;
	mov.b64 	{%r290, %r291}, %rd93;
	mov.b32 	%f471, %r291;
	mov.b32 	%f472, %r290;
	mov.b32 	%f473, %r289;
	mov.b32 	%f474, %r288;
	add.s64 	%rd98, %rd89, 12288;
	// begin inline asm
	ld.global.nc.v2.u64 {%rd96, %rd97}, [%rd98];
	// end inline asm
	mov.b64 	{%r292, %r293}, %rd97;
	mov.b64 	{%r294, %r295}, %rd96;
	mov.b32 	%f475, %r295;
	mov.b32 	%f476, %r294;
	mov.b32 	%f477, %r293;
	mov.b32 	%f478, %r292;
	abs.f32 	%f479, %f464;
	abs.f32 	%f480, %f712;
	setp.gt.f32 	%p144, %f479, %f480;
	selp.f32 	%f481, %f479, %f480, %p144;
	abs.f32 	%f482, %f463;
	abs.f32 	%f483, %f481;
	setp.gt.f32 	%p145, %f482, %f483;
	selp.f32 	%f484, %f482, %f483, %p145;
	abs.f32 	%f485, %f466;
	abs.f32 	%f486, %f484;
	setp.gt.f32 	%p146, %f485, %f486;
	selp.f32 	%f487, %f485, %f486, %p146;
	abs.f32 	%f488, %f465;
	abs.f32 	%f489, %f487;
	setp.gt.f32 	%p147, %f488, %f489;
	selp.f32 	%f490, %f488, %f489, %p147;
	abs.f32 	%f491, %f468;
	abs.f32 	%f492, %f490;
	setp.gt.f32 	%p148, %f491, %f492;
	selp.f32 	%f493, %f491, %f492, %p148;
	abs.f32 	%f494, %f467;
	abs.f32 	%f495, %f493;
	setp.gt.f32 	%p149, %f494, %f495;
	selp.f32 	%f496, %f494, %f495, %p149;
	abs.f32 	%f497, %f470;
	abs.f32 	%f498, %f496;
	setp.gt.f32 	%p150, %f497, %f498;
	selp.f32 	%f499, %f497, %f498, %p150;
	abs.f32 	%f500, %f469;
	abs.f32 	%f501, %f499;
	setp.gt.f32 	%p151, %f500, %f501;
	selp.f32 	%f502, %f500, %f501, %p151;
	abs.f32 	%f503, %f472;
	abs.f32 	%f504, %f502;
	setp.gt.f32 	%p152, %f503, %f504;
	selp.f32 	%f505, %f503, %f504, %p152;
	abs.f32 	%f506, %f471;
	abs.f32 	%f507, %f505;
	setp.gt.f32 	%p153, %f506, %f507;
	selp.f32 	%f508, %f506, %f507, %p153;
	abs.f32 	%f509, %f474;
	abs.f32 	%f510, %f508;
	setp.gt.f32 	%p154, %f509, %f510;
	selp.f32 	%f511, %f509, %f510, %p154;
	abs.f32 	%f512, %f473;
	abs.f32 	%f513, %f511;
	setp.gt.f32 	%p155, %f512, %f513;
	selp.f32 	%f514, %f512, %f513, %p155;
	abs.f32 	%f515, %f476;
	abs.f32 	%f516, %f514;
	setp.gt.f32 	%p156, %f515, %f516;
	selp.f32 	%f517, %f515, %f516, %p156;
	abs.f32 	%f518, %f475;
	abs.f32 	%f519, %f517;
	setp.gt.f32 	%p157, %f518, %f519;
	selp.f32 	%f520, %f518, %f519, %p157;
	abs.f32 	%f521, %f478;
	abs.f32 	%f522, %f520;
	setp.gt.f32 	%p158, %f521, %f522;
	selp.f32 	%f523, %f521, %f522, %p158;
	abs.f32 	%f524, %f477;
	abs.f32 	%f525, %f523;
	setp.gt.f32 	%p159, %f524, %f525;
	selp.f32 	%f712, %f524, %f525, %p159;
	sub.s32 	%r296, %r105, %r425;
	setp.lt.s32 	%p160, %r296, 4096;
	@%p160 bra 	$L__BB10_70;
	add.s32 	%r425, %r425, 4096;
	setp.le.s32 	%p161, %r425, %r27;
	@%p161 bra 	$L__BB10_60;
$L__BB10_62:
	setp.le.s32 	%p162, %r105, %r425;
	@%p162 bra 	$L__BB10_70;
	sub.s32 	%r31, %r105, %r425;
	setp.ge.s32 	%p163, %r26, %r31;
	@%p163 bra 	$L__BB10_70;
	not.b32 	%r297, %r26;
	add.s32 	%r298, %r105, %r297;
	sub.s32 	%r32, %r298, %r425;
	and.b32  	%r299, %r32, 768;
	setp.eq.s32 	%p164, %r299, 768;
	mov.u32 	%r429, %r26;
	@%p164 bra 	$L__BB10_67;
	add.s32 	%r427, %r26, %r425;
	shr.u32 	%r300, %r32, 8;
	add.s32 	%r301, %r300, 1;
	and.b32  	%r302, %r301, 3;
	neg.s32 	%r426, %r302;
	mov.u32 	%r429, %r26;
$L__BB10_66:
	.pragma "nounroll";
	mul.wide.u32 	%rd101, %r427, 4;
	add.s64 	%rd100, %rd16, %rd101;
	// begin inline asm
	ld.global.nc.u32 %r303, [%rd100];
	// end inline asm
	mov.b32 	%f527, %r303;
	abs.f32 	%f528, %f527;
	abs.f32 	%f529, %f712;
	setp.gt.f32 	%p165, %f528, %f529;
	selp.f32 	%f712, %f528, %f529, %p165;
	add.s32 	%r429, %r429, 256;
	add.s32 	%r427, %r427, 256;
	add.s32 	%r426, %r426, 1;
	setp.ne.s32 	%p166, %r426, 0;
	@%p166 bra 	$L__BB10_66;
$L__BB10_67:
	setp.lt.u32 	%p167, %r32, 768;
	@%p167 bra 	$L__BB10_70;
	cvt.u64.u32 	%rd102, %r429;
	cvt.u64.u32 	%rd103, %r425;
	add.s64 	%rd104, %rd102, %rd103;
	shl.b64 	%rd105, %rd104, 2;
	add.s64 	%rd106, %rd105, %rd16;
	add.s64 	%rd122, %rd106, 2048;
	add.s32 	%r430, %r429, %r425;
$L__BB10_69:
	mul.wide.u32 	%rd111, %r430, 4;
	add.s64 	%rd107, %rd16, %rd111;
	// begin inline asm
	ld.global.nc.u32 %r304, [%rd107];
	// end inline asm
	mov.b32 	%f530, %r304;
	abs.f32 	%f531, %f530;
	abs.f32 	%f532, %f712;
	setp.gt.f32 	%p168, %f531, %f532;
	selp.f32 	%f533, %f531, %f532, %p168;
	add.s64 	%rd108, %rd122, -1024;
	// begin inline asm
	ld.global.nc.u32 %r305, [%rd108];
	// end inline asm
	mov.b32 	%f534, %r305;
	abs.f32 	%f535, %f534;
	abs.f32 	%f536, %f533;
	setp.gt.f32 	%p169, %f535, %f536;
	selp.f32 	%f537, %f535, %f536, %p169;
	// begin inline asm
	ld.global.nc.u32 %r306, [%rd122];
	// end inline asm
	mov.b32 	%f538, %r306;
	abs.f32 	%f539, %f538;
	abs.f32 	%f540, %f537;
	setp.gt.f32 	%p170, %f539, %f540;
	selp.f32 	%f541, %f539, %f540, %p170;
	add.s64 	%rd110, %rd122, 1024;
	// begin inline asm
	ld.global.nc.u32 %r307, [%rd110];
	// end inline asm
	mov.b32 	%f542, %r307;
	abs.f32 	%f543, %f542;
	abs.f32 	%f544, %f541;
	setp.gt.f32 	%p171, %f543, %f544;
	selp.f32 	%f712, %f543, %f544, %p171;
	add.s32 	%r429, %r429, 1024;
	add.s64 	%rd122, %rd122, 4096;
	add.s32 	%r430, %r430, 1024;
	setp.lt.s32 	%p172, %r429, %r31;
	@%p172 bra 	$L__BB10_69;
$L__BB10_70:
	// begin inline asm
	mov.u32 %r308, %laneid;
	// end inline asm
	mov.b32 	%r310, %f712;
	mov.b32 	%r311, 1;
	mov.b32 	%r312, 31;
	mov.b32 	%r313, -1;
	// begin inline asm
	shfl.sync.down.b32 %r309, %r310, %r311, %r312, %r313;
	// end inline asm
	setp.gt.s32 	%p173, %r308, 30;
	@%p173 bra 	$L__BB10_73;
	mov.b32 	%f545, %r309;
	abs.f32 	%f60, %f545;
	abs.f32 	%f61, %f712;
	setp.gt.f32 	%p174, %f60, %f61;
	mov.f32 	%f712, %f60;
	@%p174 bra 	$L__BB10_73;
	mov.f32 	%f712, %f61;
$L__BB10_73:
	mov.b32 	%r315, %f712;
	mov.b32 	%r316, 2;
	mov.b32 	%r317, 31;
	mov.b32 	%r318, -1;
	// begin inline asm
	shfl.sync.down.b32 %r314, %r315, %r316, %r317, %r318;
	// end inline asm
	setp.gt.s32 	%p175, %r308, 29;
	@%p175 bra 	$L__BB10_76;
	mov.b32 	%f546, %r314;
	abs.f32 	%f63, %f546;
	abs.f32 	%f64, %f712;
	setp.gt.f32 	%p176, %f63, %f64;
	mov.f32 	%f712, %f63;
	@%p176 bra 	$L__BB10_76;
	mov.f32 	%f712, %f64;
$L__BB10_76:
	mov.b32 	%r320, %f712;
	mov.b32 	%r321, 4;
	mov.b32 	%r322, 31;
	mov.b32 	%r323, -1;
	// begin inline asm
	shfl.sync.down.b32 %r319, %r320, %r321, %r322, %r323;
	// end inline asm
	setp.gt.s32 	%p177, %r308, 27;
	@%p177 bra 	$L__BB10_79;
	mov.b32 	%f547, %r319;
	abs.f32 	%f66, %f547;
	abs.f32 	%f67, %f712;
	setp.gt.f32 	%p178, %f66, %f67;
	mov.f32 	%f712, %f66;
	@%p178 bra 	$L__BB10_79;
	mov.f32 	%f712, %f67;
$L__BB10_79:
	mov.b32 	%r325, %f712;
	mov.b32 	%r326, 8;
	mov.b32 	%r327, 31;
	mov.b32 	%r328, -1;
	// begin inline asm
	shfl.sync.down.b32 %r324, %r325, %r326, %r327, %r328;
	// end inline asm
	setp.gt.s32 	%p179, %r308, 23;
	@%p179 bra 	$L__BB10_82;
	mov.b32 	%f548, %r324;
	abs.f32 	%f69, %f548;
	abs.f32 	%f70, %f712;
	setp.gt.f32 	%p180, %f69, %f70;
	mov.f32 	%f712, %f69;
	@%p180 bra 	$L__BB10_82;
	mov.f32 	%f712, %f70;
$L__BB10_82:
	mov.b32 	%r330, %f712;
	mov.b32 	%r331, 16;
	mov.b32 	%r332, 31;
	mov.b32 	%r333, -1;
	// begin inline asm
	shfl.sync.down.b32 %r329, %r330, %r331, %r332, %r333;
	// end inline asm
	setp.gt.s32 	%p181, %r308, 15;
	@%p181 bra 	$L__BB10_85;
	mov.b32 	%f549, %r329;
	abs.f32 	%f550, %f549;
	abs.f32 	%f551, %f712;
	setp.gt.f32 	%p182, %f550, %f551;
	selp.f32 	%f712, %f550, %f551, %p182;
	setp.ne.s32 	%p183, %r308, 0;
	@%p183 bra 	$L__BB10_85;
	shr.u32 	%r334, %r26, 3;
	and.b32  	%r335, %r334, 124;
	mov.u32 	%r336, _ZZN3cub18CUB_300001_SM_10006detail6reduce28DeviceReduceSingleTileKernelINS2_10policy_hubIfj6AbsMaxE10Policy1000EPfS8_iS5_ffN4cuda3std3__410__identityEEEvT0_T1_T2_T3_T4_T6_E12temp_storage;
	add.s32 	%r337, %r336, %r335;
	st.shared.f32 	[%r337+8], %f712;
$L__BB10_85:
	bar.sync 	0;
	setp.ne.s32 	%p184, %r26, 0;
	@%p184 bra 	$L__BB10_172;
	ld.shared.f32 	%f552, [_ZZN3cub18CUB_300001_SM_10006detail6reduce28DeviceReduceSingleTileKernelINS2_10policy_hubIfj6AbsMaxE10Policy1000EPfS8_iS5_ffN4cuda3std3__410__identityEEEvT0_T1_T2_T3_T4_T6_E12temp_storage+12];
	abs.f32 	%f553, %f552;
	abs.f32 	%f554, %f712;
	setp.gt.f32 	%p185, %f553, %f554;
	selp.f32 	%f555, %f553, %f554, %p185;
	ld.shared.f32 	%f556, [_ZZN3cub18CUB_300001_SM_10006detail6reduce28DeviceReduceSingleTileKernelINS2_10policy_hubIfj6AbsMaxE10Policy1000EPfS8_iS5_ffN4cuda3std3__410__identityEEEvT0_T1_T2_T3_T4_T6_E12temp_storage+16];
	abs.f32 	%f557, %f556;
	abs.f32 	%f558, %f555;
	setp.gt.f32 	%p186, %f557, %f558;
	selp.f32 	%f559, %f557, %f558, %p186;
	ld.shared.f32 	%f560, [_ZZN3cub18CUB_300001_SM_10006detail6reduce28DeviceReduceSingleTileKernelINS2_10policy_hubIfj6AbsMaxE10Policy1000EPfS8_iS5_ffN4cuda3std3__410__identityEEEvT0_T1_T2_T3_T4_T6_E12temp_storage+20];
	abs.f32 	%f561, %f560;
	abs.f32 	%f562, %f559;
	setp.gt.f32 	%p187, %f561, %f562;
	selp.f32 	%f563, %f561, %f562, %p187;
	ld.shared.f32 	%f564, [_ZZN3cub18CUB_300001_SM_10006detail6reduce28DeviceReduceSingleTileKernelINS2_10policy_hubIfj6AbsMaxE10Policy1000EPfS8_iS5_ffN4cuda3std3__410__identityEEEvT0_T1_T2_T3_T4_T6_E12temp_storage+24];
	abs.f32 	%f565, %f564;
	abs.f32 	%f566, %f563;
	setp.gt.f32 	%p188, %f565, %f566;
	selp.f32 	%f567, %f565, %f566, %p188;
	ld.shared.f32 	%f568, [_ZZN3cub18CUB_300001_SM_10006detail6reduce28DeviceReduceSingleTileKernelINS2_10policy_hubIfj6AbsMaxE10Policy1000EPfS8_iS5_ffN4cuda3std3__410__identityEEEvT0_T1_T2_T3_T4_T6_E12temp_storage+28];
	abs.f32 	%f569, %f568;
	abs.f32 	%f570, %f567;
	setp.gt.f32 	%p189, %f569, %f570;
	selp.f32 	%f571, %f569, %f570, %p189;
	ld.shared.f32 	%f572, [_ZZN3cub18CUB_300001_SM_10006detail6reduce28DeviceReduceSingleTileKernelINS2_10policy_hubIfj6AbsMaxE10Policy1000EPfS8_iS5_ffN4cuda3std3__410__identityEEEvT0_T1_T2_T3_T4_T6_E12temp_storage+32];
	abs.f32 	%f573, %f572;
	abs.f32 	%f574, %f571;
	setp.gt.f32 	%p190, %f573, %f574;
	selp.f32 	%f575, %f573, %f574, %p190;
	ld.shared.f32 	%f576, [_ZZN3cub18CUB_300001_SM_10006detail6reduce28DeviceReduceSingleTileKernelINS2_10policy_hubIfj6AbsMaxE10Policy1000EPfS8_iS5_ffN4cuda3std3__410__identityEEEvT0_T1_T2_T3_T4_T6_E12temp_storage+36];
	abs.f32 	%f712, %f576;
	abs.f32 	%f75, %f575;
	setp.gt.f32 	%p191, %f712, %f75;
	@%p191 bra 	$L__BB10_172;
	mov.f32 	%f712, %f75;
	bra.uni 	$L__BB10_172;
$L__BB10_88:
	setp.gt.s32 	%p3, %r105, 4095;
	@%p3 bra 	$L__BB10_142;
	mov.u32 	%r53, %tid.x;
	setp.ge.s32 	%p68, %r53, %r105;
	mov.f32 	%f712, 0f00000000;
	mov.u32 	%r435, %r53;
	@%p68 bra 	$L__BB10_91;
	mul.wide.u32 	%rd66, %r53, 4;
	add.s64 	%rd65, %rd16, %rd66;
	// begin inline asm
	ld.global.nc.u32 %r182, [%rd65];
	// end inline asm
	mov.b32 	%f712, %r182;
	add.s32 	%r435, %r53, 256;
$L__BB10_91:
	setp.ge.s32 	%p69, %r435, %r105;
	@%p69 bra 	$L__BB10_97;
	not.b32 	%r183, %r435;
	add.s32 	%r56, %r105, %r183;
	and.b32  	%r184, %r56, 768;
	setp.eq.s32 	%p70, %r184, 768;
	@%p70 bra 	$L__BB10_95;
	mul.wide.u32 	%rd67, %r435, 4;
	add.s64 	%rd123, %rd16, %rd67;
	shr.u32 	%r185, %r56, 8;
	add.s32 	%r186, %r185, 1;
	and.b32  	%r187, %r186, 3;
	neg.s32 	%r433, %r187;
$L__BB10_94:
	.pragma "nounroll";
	// begin inline asm
	ld.global.nc.u32 %r188, [%rd123];
	// end inline asm
	mov.b32 	%f329, %r188;
	abs.f32 	%f330, %f329;
	abs.f32 	%f331, %f712;
	setp.gt.f32 	%p71, %f330, %f331;
	selp.f32 	%f712, %f330, %f331, %p71;
	add.s32 	%r435, %r435, 256;
	add.s64 	%rd123, %rd123, 1024;
	add.s32 	%r433, %r433, 1;
	setp.ne.s32 	%p72, %r433, 0;
	@%p72 bra 	$L__BB10_94;
$L__BB10_95:
	setp.lt.u32 	%p73, %r56, 768;
	@%p73 bra 	$L__BB10_97;
$L__BB10_96:
	mul.wide.s32 	%rd73, %r435, 4;
	add.s64 	%rd69, %rd16, %rd73;
	// begin inline asm
	ld.global.nc.u32 %r189, [%rd69];
	// end inline asm
	mov.b32 	%f332, %r189;
	abs.f32 	%f333, %f332;
	abs.f32 	%f334, %f712;
	setp.gt.f32 	%p74, %f333, %f334;
	selp.f32 	%f335, %f333, %f334, %p74;
	add.s64 	%rd70, %rd69, 1024;
	// begin inline asm
	ld.global.nc.u32 %r190, [%rd70];
	// end inline asm
	mov.b32 	%f336, %r190;
	abs.f32 	%f337, %f336;
	abs.f32 	%f338, %f335;
	setp.gt.f32 	%p75, %f337, %f338;
	selp.f32 	%f339, %f337, %f338, %p75;
	add.s64 	%rd71, %rd69, 2048;
	// begin inline asm
	ld.global.nc.u32 %r191, [%rd71];
	// end inline asm
	mov.b32 	%f340, %r191;
	abs.f32 	%f341, %f340;
	abs.f32 	%f342, %f339;
	setp.gt.f32 	%p76, %f341, %f342;
	selp.f32 	%f343, %f341, %f342, %p76;
	add.s64 	%rd72, %rd69, 3072;
	// begin inline asm
	ld.global.nc.u32 %r192, [%rd72];
	// end inline asm
	mov.b32 	%f344, %r192;
	abs.f32 	%f345, %f344;
	abs.f32 	%f346, %f343;
	setp.gt.f32 	%p77, %f345, %f346;
	selp.f32 	%f712, %f345, %f346, %p77;
	add.s32 	%r435, %r435, 1024;
	setp.lt.s32 	%p78, %r435, %r105;
	@%p78 bra 	$L__BB10_96;
$L__BB10_97:
	setp.lt.s32 	%p79, %r105, 256;
	@%p79 bra 	$L__BB10_116;
	// begin inline asm
	mov.u32 %r231, %laneid;
	// end inline asm
	mov.b32 	%r233, %f712;
	mov.b32 	%r234, 1;
	mov.b32 	%r235, 31;
	mov.b32 	%r236, -1;
	// begin inline asm
	shfl.sync.down.b32 %r232, %r233, %r234, %r235, %r236;
	// end inline asm
	setp.gt.s32 	%p108, %r231, 30;
	@%p108 bra 	$L__BB10_101;
	mov.b32 	%f371, %r232;
	abs.f32 	%f85, %f371;
	abs.f32 	%f86, %f712;
	setp.gt.f32 	%p109, %f85, %f86;
	mov.f32 	%f712, %f85;
	@%p109 bra 	$L__BB10_101;
	mov.f32 	%f712, %f86;
$L__BB10_101:
	mov.b32 	%r238, %f712;
	mov.b32 	%r239, 2;
	mov.b32 	%r240, 31;
	mov.b32 	%r241, -1;
	// begin inline asm
	shfl.sync.down.b32 %r237, %r238, %r239, %r240, %r241;
	// end inline asm
	setp.gt.s32 	%p110, %r231, 29;
	@%p110 bra 	$L__BB10_104;
	mov.b32 	%f372, %r237;
	abs.f32 	%f88, %f372;
	abs.f32 	%f89, %f712;
	setp.gt.f32 	%p111, %f88, %f89;
	mov.f32 	%f712, %f88;
	@%p111 bra 	$L__BB10_104;
	mov.f32 	%f712, %f89;
$L__BB10_104:
	mov.b32 	%r243, %f712;
	mov.b32 	%r244, 4;
	mov.b32 	%r245, 31;
	mov.b32 	%r246, -1;
	// begin inline asm
	shfl.sync.down.b32 %r242, %r243, %r244, %r245, %r246;
	// end inline asm
	setp.gt.s32 	%p112, %r231, 27;
	@%p112 bra 	$L__BB10_107;
	mov.b32 	%f373, %r242;
	abs.f32 	%f91, %f373;
	abs.f32 	%f92, %f712;
	setp.gt.f32 	%p113, %f91, %f92;
	mov.f32 	%f712, %f91;
	@%p113 bra 	$L__BB10_107;
	mov.f32 	%f712, %f92;
$L__BB10_107:
	mov.b32 	%r248, %f712;
	mov.b32 	%r249, 8;
	mov.b32 	%r250, 31;
	mov.b32 	%r251, -1;
	// begin inline asm
	shfl.sync.down.b32 %r247, %r248, %r249, %r250, %r251;
	// end inline asm
	setp.gt.s32 	%p114, %r231, 23;
	@%p114 bra 	$L__BB10_110;
	mov.b32 	%f374, %r247;
	abs.f32 	%f94, %f374;
	abs.f32 	%f95, %f712;
	setp.gt.f32 	%p115, %f94, %f95;
	mov.f32 	%f712, %f94;
	@%p115 bra 	$L__BB10_110;
	mov.f32 	%f712, %f95;
$L__BB10_110:
	mov.b32 	%r253, %f712;
	mov.b32 	%r254, 16;
	mov.b32 	%r255, 31;
	mov.b32 	%r256, -1;
	// begin inline asm
	shfl.sync.down.b32 %r252, %r253, %r254, %r255, %r256;
	// end inline asm
	setp.gt.s32 	%p116, %r231, 15;
	@%p116 bra 	$L__BB10_113;
	mov.b32 	%f375, %r252;
	abs.f32 	%f376, %f375;
	abs.f32 	%f377, %f712;
	setp.gt.f32 	%p117, %f376, %f377;
	selp.f32 	%f712, %f376, %f377, %p117;
	setp.ne.s32 	%p118, %r231, 0;
	@%p118 bra 	$L__BB10_113;
	shr.u32 	%r257, %r53, 3;
	and.b32  	%r258, %r257, 124;
	mov.u32 	%r259, _ZZN3cub18CUB_300001_SM_10006detail6reduce28DeviceReduceSingleTileKernelINS2_10policy_hubIfj6AbsMaxE10Policy1000EPfS8_iS5_ffN4cuda3std3__410__identityEEEvT0_T1_T2_T3_T4_T6_E12temp_storage;
	add.s32 	%r260, %r259, %r258;
	st.shared.f32 	[%r260+8], %f712;
$L__BB10_113:
	bar.sync 	0;
	setp.ne.s32 	%p119, %r53, 0;
	@%p119 bra 	$L__BB10_172;
	ld.shared.f32 	%f378, [_ZZN3cub18CUB_300001_SM_10006detail6reduce28DeviceReduceSingleTileKernelINS2_10policy_hubIfj6AbsMaxE10Policy1000EPfS8_iS5_ffN4cuda3std3__410__identityEEEvT0_T1_T2_T3_T4_T6_E12temp_storage+12];
	abs.f32 	%f379, %f378;
	abs.f32 	%f380, %f712;
	setp.gt.f32 	%p120, %f379, %f380;
	selp.f32 	%f381, %f379, %f380, %p120;
	ld.shared.f32 	%f382, [_ZZN3cub18CUB_300001_SM_10006detail6reduce28DeviceReduceSingleTileKernelINS2_10policy_hubIfj6AbsMaxE10Policy1000EPfS8_iS5_ffN4cuda3std3__410__identityEEEvT0_T1_T2_T3_T4_T6_E12temp_storage+16];
	abs.f32 	%f383, %f382;
	abs.f32 	%f384, %f381;
	setp.gt.f32 	%p121, %f383, %f384;
	selp.f32 	%f385, %f383, %f384, %p121;
	ld.shared.f32 	%f386, [_ZZN3cub18CUB_300001_SM_10006detail6reduce28DeviceReduceSingleTileKernelINS2_10policy_hubIfj6AbsMaxE10Policy1000EPfS8_iS5_ffN4cuda3std3__410__identityEEEvT0_T1_T2_T3_T4_T6_E12temp_storage+20];
	abs.f32 	%f387, %f386;
	abs.f32 	%f388, %f385;
	setp.gt.f32 	%p122, %f387, %f388;
	selp.f32 	%f389, %f387, %f388, %p122;
	ld.shared.f32 	%f390, [_ZZN3cub18CUB_300001_SM_10006detail6reduce28DeviceReduceSingleTileKernelINS2_10policy_hubIfj6AbsMaxE10Policy1000EPfS8_iS5_ffN4cuda3std3__410__identityEEEvT0_T1_T2_T3_T4_T6_E12temp_storage+24];
	abs.f32 	%f391, %f390;
	abs.f32 	%f392, %f389;
	setp.gt.f32 	%p123, %f391, %f392;
	selp.f32 	%f393, %f391, %f392, %p123;
	ld.shared.f32 	%f394, [_ZZN3cub18CUB_300001_SM_10006detail6reduce28DeviceReduceSingleTileKernelINS2_10policy_hubIfj6AbsMaxE10Policy1000EPfS8_iS5_ffN4cuda3std3__410__identityEEEvT0_T1_T2_T3_T4_T6_E12temp_storage+28];
	abs.f32 	%f395, %f394;
	abs.f32 	%f396, %f393;
	setp.gt.f32 	%p124, %f395, %f396;
	selp.f32 	%f397, %f395, %f396, %p124;
	ld.shared.f32 	%f398, [_ZZN3cub18CUB_300001_SM_10006detail6reduce28DeviceReduceSingleTileKernelINS2_10policy_hubIfj6AbsMaxE10Policy1000EPfS8_iS5_ffN4cuda3std3__410__identityEEEvT0_T1_T2_T3_T4_T6_E12temp_storage+32];
	abs.f32 	%f399, %f398;
	abs.f32 	%f400, %f397;
	setp.gt.f32 	%p125, %f399, %f400;
	selp.f32 	%f401, %f399, %f400, %p125;
	ld.shared.f32 	%f402, [_ZZN3cub18CUB_300001_SM_10006detail6reduce28DeviceReduceSingleTileKernelINS2_10policy_hubIfj6AbsMaxE10Policy1000EPfS8_iS5_ffN4cuda3std3__410__identityEEEvT0_T1_T2_T3_T4_T6_E12temp_storage+36];
	abs.f32 	%f712, %f402;
	abs.f32 	%f100, %f401;
	setp.gt.f32 	%p126, %f712, %f100;
	@%p126 bra 	$L__BB10_172;
	mov.f32 	%f712, %f100;
	bra.uni 	$L__BB10_172;
$L__BB10_116:
	// begin inline asm
	mov.u32 %r193, %laneid;
	// end inline asm
	and.b32  	%r199, %r53, 992;
	add.s32 	%r200, %r199, 32;
	setp.gt.s32 	%p80, %r200, %r105;
	not.b32 	%r201, %r199;
	add.s32 	%r202, %r105, %r201;
	selp.b32 	%r197, %r202, 31, %p80;
	mov.b32 	%r195, %f712;
	mov.b32 	%r196, 1;
	mov.b32 	%r198, -1;
	// begin inline asm
	shfl.sync.down.b32 %r194, %r195, %r196, %r197, %r198;
	// end inline asm
	setp.ge.s32 	%p81, %r193, %r197;
	@%p81 bra 	$L__BB10_119;
	mov.b32 	%f347, %r194;
	abs.f32 	%f101, %f347;
	abs.f32 	%f102, %f712;
	setp.gt.f32 	%p82, %f101, %f102;
	mov.f32 	%f712, %f101;
	@%p82 bra 	$L__BB10_119;
	mov.f32 	%f712, %f102;
$L__BB10_119:
	mov.b32 	%r204, %f712;
	mov.b32 	%r205, 2;
	mov.b32 	%r207, -1;
	// begin inline asm
	shfl.sync.down.b32 %r203, %r204, %r205, %r197, %r207;
	// end inline asm
	add.s32 	%r208, %r193, 2;
	setp.gt.s32 	%p83, %r208, %r197;
	@%p83 bra 	$L__BB10_122;
	mov.b32 	%f348, %r203;
	abs.f32 	%f104, %f348;
	abs.f32 	%f105, %f712;
	setp.gt.f32 	%p84, %f104, %f105;
	mov.f32 	%f712, %f104;
	@%p84 bra 	$L__BB10_122;
	mov.f32 	%f712, %f105;
$L__BB10_122:
	mov.b32 	%r210, %f712;
	mov.b32 	%r211, 4;
	mov.b32 	%r213, -1;
	// begin inline asm
	shfl.sync.down.b32 %r209, %r210, %r211, %r197, %r213;
	// end inline asm
	add.s32 	%r214, %r193, 4;
	setp.gt.s32 	%p85, %r214, %r197;
	@%p85 bra 	$L__BB10_125;
	mov.b32 	%f349, %r209;
	abs.f32 	%f107, %f349;
	abs.f32 	%f108, %f712;
	setp.gt.f32 	%p86, %f107, %f108;
	mov.f32 	%f712, %f107;
	@%p86 bra 	$L__BB10_125;
	mov.f32 	%f712, %f108;
$L__BB10_125:
	mov.b32 	%r216, %f712;
	mov.b32 	%r217, 8;
	mov.b32 	%r219, -1;
	// begin inline asm
	shfl.sync.down.b32 %r215, %r216, %r217, %r197, %r219;
	// end inline asm
	add.s32 	%r220, %r193, 8;
	setp.gt.s32 	%p87, %r220, %r197;
	@%p87 bra 	$L__BB10_128;
	mov.b32 	%f350, %r215;
	abs.f32 	%f110, %f350;
	abs.f32 	%f111, %f712;
	setp.gt.f32 	%p88, %f110, %f111;
	mov.f32 	%f712, %f110;
	@%p88 bra 	$L__BB10_128;
	mov.f32 	%f712, %f111;
$L__BB10_128:
	mov.b32 	%r222, %f712;
	mov.b32 	%r223, 16;
	mov.b32 	%r225, -1;
	// begin inline asm
	shfl.sync.down.b32 %r221, %r222, %r223, %r197, %r225;
	// end inline asm
	add.s32 	%r226, %r193, 16;
	setp.gt.s32 	%p89, %r226, %r197;
	@%p89 bra 	$L__BB10_131;
	mov.b32 	%f351, %r221;
	abs.f32 	%f113, %f351;
	abs.f32 	%f114, %f712;
	setp.gt.f32 	%p90, %f113, %f114;
	mov.f32 	%f712, %f113;
	@%p90 bra 	$L__BB10_131;
	mov.f32 	%f712, %f114;
$L__BB10_131:
	setp.ne.s32 	%p91, %r193, 0;
	@%p91 bra 	$L__BB10_133;
	shr.u32 	%r227, %r53, 3;
	and.b32  	%r228, %r227, 124;
	mov.u32 	%r229, _ZZN3cub18CUB_300001_SM_10006detail6reduce28DeviceReduceSingleTileKernelINS2_10policy_hubIfj6AbsMaxE10Policy1000EPfS8_iS5_ffN4cuda3std3__410__identityEEEvT0_T1_T2_T3_T4_T6_E12temp_storage;
	add.s32 	%r230, %r229, %r228;
	st.shared.f32 	[%r230+8], %f712;
$L__BB10_133:
	bar.sync 	0;
	setp.ne.s32 	%p92, %r53, 0;
	setp.lt.s32 	%p93, %r105, 33;
	or.pred  	%p94, %p92, %p93;
	@%p94 bra 	$L__BB10_172;
	ld.shared.f32 	%f352, [_ZZN3cub18CUB_300001_SM_10006detail6reduce28DeviceReduceSingleTileKernelINS2_10policy_hubIfj6AbsMaxE10Policy1000EPfS8_iS5_ffN4cuda3std3__410__identityEEEvT0_T1_T2_T3_T4_T6_E12temp_storage+12];
	abs.f32 	%f353, %f352;
	abs.f32 	%f354, %f712;
	setp.gt.f32 	%p95, %f353, %f354;
	selp.f32 	%f712, %f353, %f354, %p95;
	setp.lt.u32 	%p96, %r105, 65;
	@%p96 bra 	$L__BB10_172;
	ld.shared.f32 	%f355, [_ZZN3cub18CUB_300001_SM_10006detail6reduce28DeviceReduceSingleTileKernelINS2_10policy_hubIfj6AbsMaxE10Policy1000EPfS8_iS5_ffN4cuda3std3__410__identityEEEvT0_T1_T2_T3_T4_T6_E12temp_storage+16];
	abs.f32 	%f356, %f355;
	abs.f32 	%f357, %f712;
	setp.gt.f32 	%p97, %f356, %f357;
	selp.f32 	%f712, %f356, %f357, %p97;
	setp.lt.u32 	%p98, %r105, 97;
	@%p98 bra 	$L__BB10_172;
	ld.shared.f32 	%f358, [_ZZN3cub18CUB_300001_SM_10006detail6reduce28DeviceReduceSingleTileKernelINS2_10policy_hubIfj6AbsMaxE10Policy1000EPfS8_iS5_ffN4cuda3std3__410__identityEEEvT0_T1_T2_T3_T4_T6_E12temp_storage+20];
	abs.f32 	%f359, %f358;
	abs.f32 	%f360, %f712;
	setp.gt.f32 	%p99, %f359, %f360;
	selp.f32 	%f712, %f359, %f360, %p99;
	setp.lt.u32 	%p100, %r105, 129;
	@%p100 bra 	$L__BB10_172;
	ld.shared.f32 	%f361, [_ZZN3cub18CUB_300001_SM_10006detail6reduce28DeviceReduceSingleTileKernelINS2_10policy_hubIfj6AbsMaxE10Policy1000EPfS8_iS5_ffN4cuda3std3__410__identityEEEvT0_T1_T2_T3_T4_T6_E12temp_storage+24];
	abs.f32 	%f362, %f361;
	abs.f32 	%f363, %f712;
	setp.gt.f32 	%p101, %f362, %f363;
	selp.f32 	%f712, %f362, %f363, %p101;
	setp.lt.u32 	%p102, %r105, 161;
	@%p102 bra 	$L__BB10_172;
	ld.shared.f32 	%f364, [_ZZN3cub18CUB_300001_SM_10006detail6reduce28DeviceReduceSingleTileKernelINS2_10policy_hubIfj6AbsMaxE10Policy1000EPfS8_iS5_ffN4cuda3std3__410__identityEEEvT0_T1_T2_T3_T4_T6_E12temp_storage+28];
	abs.f32 	%f365, %f364;
	abs.f32 	%f366, %f712;
	setp.gt.f32 	%p103, %f365, %f366;
	selp.f32 	%f712, %f365, %f366, %p103;
	setp.lt.u32 	%p104, %r105, 193;
	@%p104 bra 	$L__BB10_172;
	ld.shared.f32 	%f367, [_ZZN3cub18CUB_300001_SM_10006detail6reduce28DeviceReduceSingleTileKernelINS2_10policy_hubIfj6AbsMaxE10Policy1000EPfS8_iS5_ffN4cuda3std3__410__identityEEEvT0_T1_T2_T3_T4_T6_E12temp_storage+32];
	abs.f32 	%f368, %f367;
	abs.f32 	%f369, %f712;
	setp.gt.f32 	%p105, %f368, %f369;
	selp.f32 	%f712, %f368, %f369, %p105;
	setp.lt.u32 	%p106, %r105, 225;
	@%p106 bra 	$L__BB10_172;
	ld.shared.f32 	%f370, [_ZZN3cub18CUB_300001_SM_10006detail6reduce28DeviceReduceSingleTileKernelINS2_10policy_hubIfj6AbsMaxE10Policy1000EPfS8_iS5_ffN4cuda3std3__410__identityEEEvT0_T1_T2_T3_T4_T6_E12temp_storage+36];
	abs.f32 	%f122, %f370;
	abs.f32 	%f123, %f712;
	setp.gt.f32 	%p107, %f122, %f123;
	mov.f32 	%f712, %f122;
	@%p107 bra 	$L__BB10_172;
	mov.f32 	%f712, %f123;
	bra.uni 	$L__BB10_172;
$L__BB10_142:
	mov.u32 	%r78, %tid.x;
	mul.wide.u32 	%rd35, %r78, 4;
	add.s64 	%rd19, %rd16, %rd35;
	// begin inline asm
	ld.global.nc.u32 %r106, [%rd19];
	// end inline asm
	mov.b32 	%f153, %r106;
	add.s64 	%rd20, %rd19, 1024;
	// begin inline asm
	ld.global.nc.u32 %r107, [%rd20];
	// end inline asm
	mov.b32 	%f154, %r107;
	add.s64 	%rd21, %rd19, 2048;
	// begin inline asm
	ld.global.nc.u32 %r108, [%rd21];
	// end inline asm
	mov.b32 	%f155, %r108;
	add.s64 	%rd22, %rd19, 3072;
	// begin inline asm
	ld.global.nc.u32 %r109, [%rd22];
	// end inline asm
	mov.b32 	%f156, %r109;
	add.s64 	%rd23, %rd19, 4096;
	// begin inline asm
	ld.global.nc.u32 %r110, [%rd23];
	// end inline asm
	mov.b32 	%f157, %r110;
	add.s64 	%rd24, %rd19, 5120;
	// begin inline asm
	ld.global.nc.u32 %r111, [%rd24];
	// end inline asm
	mov.b32 	%f158, %r111;
	add.s64 	%rd25, %rd19, 6144;
	// begin inline asm
	ld.global.nc.u32 %r112, [%rd25];
	// end inline asm
	mov.b32 	%f159, %r112;
	add.s64 	%rd26, %rd19, 7168;
	// begin inline asm
	ld.global.nc.u32 %r113, [%rd26];
	// end inline asm
	mov.b32 	%f160, %r113;
	add.s64 	%rd27, %rd19, 8192;
	// begin inline asm
	ld.global.nc.u32 %r114, [%rd27];
	// end inline asm
	mov.b32 	%f161, %r114;
	add.s64 	%rd28, %rd19, 9216;
	// begin inline asm
	ld.global.nc.u32 %r115, [%rd28];
	// end inline asm
	mov.b32 	%f162, %r115;
	add.s64 	%rd29, %rd19, 10240;
	// begin inline asm
	ld.global.nc.u32 %r116, [%rd29];
	// end inline asm
	mov.b32 	%f163, %r116;
	add.s64 	%rd30, %rd19, 11264;
	// begin inline asm
	ld.global.nc.u32 %r117, [%rd30];
	// end inline asm
	mov.b32 	%f164, %r117;
	add.s64 	%rd31, %rd19, 12288;
	// begin inline asm
	ld.global.nc.u32 %r118, [%rd31];
	// end inline asm
	mov.b32 	%f165, %r118;
	add.s64 	%rd32, %rd19, 13312;
	// begin inline asm
	ld.global.nc.u32 %r119, [%rd32];
	// end inline asm
	mov.b32 	%f166, %r119;
	add.s64 	%rd33, %rd19, 14336;
	// begin inline asm
	ld.global.nc.u32 %r120, [%rd33];
	// end inline asm
	mov.b32 	%f167, %r120;
	add.s64 	%rd34, %rd19, 15360;
	// begin inline asm
	ld.global.nc.u32 %r121, [%rd34];
	// end inline asm
	mov.b32 	%f168, %r121;
	abs.f32 	%f169, %f154;
	abs.f32 	%f170, %f153;
	setp.gt.f32 	%p4, %f169, %f170;
	selp.f32 	%f171, %f169, %f170, %p4;
	abs.f32 	%f172, %f155;
	abs.f32 	%f173, %f171;
	setp.gt.f32 	%p5, %f172, %f173;
	selp.f32 	%f174, %f172, %f173, %p5;
	abs.f32 	%f175, %f156;
	abs.f32 	%f176, %f174;
	setp.gt.f32 	%p6, %f175, %f176;
	selp.f32 	%f177, %f175, %f176, %p6;
	abs.f32 	%f178, %f157;
	abs.f32 	%f179, %f177;
	setp.gt.f32 	%p7, %f178, %f179;
	selp.f32 	%f180, %f178, %f179, %p7;
	abs.f32 	%f181, %f158;
	abs.f32 	%f182, %f180;
	setp.gt.f32 	%p8, %f181, %f182;
	selp.f32 	%f183, %f181, %f182, %p8;
	abs.f32 	%f184, %f159;
	abs.f32 	%f185, %f183;
	setp.gt.f32 	%p9, %f184, %f185;
	selp.f32 	%f186, %f184, %f185, %p9;
	abs.f32 	%f187, %f160;
	abs.f32 	%f188, %f186;
	setp.gt.f32 	%p10, %f187, %f188;
	selp.f32 	%f189, %f187, %f188, %p10;
	abs.f32 	%f190, %f161;
	abs.f32 	%f191, %f189;
	setp.gt.f32 	%p11, %f190, %f191;
	selp.f32 	%f192, %f190, %f191, %p11;
	abs.f32 	%f193, %f162;
	abs.f32 	%f194, %f192;
	setp.gt.f32 	%p12, %f193, %f194;
	selp.f32 	%f195, %f193, %f194, %p12;
	abs.f32 	%f196, %f163;
	abs.f32 	%f197, %f195;
	setp.gt.f32 	%p13, %f196, %f197;
	selp.f32 	%f198, %f196, %f197, %p13;
	abs.f32 	%f199, %f164;
	abs.f32 	%f200, %f198;
	setp.gt.f32 	%p14, %f199, %f200;
	selp.f32 	%f201, %f199, %f200, %p14;
	abs.f32 	%f202, %f165;
	abs.f32 	%f203, %f201;
	setp.gt.f32 	%p15, %f202, %f203;
	selp.f32 	%f204, %f202, %f203, %p15;
	abs.f32 	%f205, %f166;
	abs.f32 	%f206, %f204;
	setp.gt.f32 	%p16, %f205, %f206;
	selp.f32 	%f207, %f205, %f206, %p16;
	abs.f32 	%f208, %f167;
	abs.f32 	%f209, %f207;
	setp.gt.f32 	%p17, %f208, %f209;
	selp.f32 	%f210, %f208, %f209, %p17;
	abs.f32 	%f211, %f168;
	abs.f32 	%f212, %f210;
	setp.gt.f32 	%p18, %f211, %f212;
	selp.f32 	%f712, %f211, %f212, %p18;
	setp.lt.u32 	%p19, %r105, 8192;
	mov.b32 	%r438, 4096;
	@%p19 bra 	$L__BB10_146;
	add.s32 	%r79, %r105, -4096;
	mov.b32 	%r438, 4096;
$L__BB10_144:
	mul.wide.s32 	%rd52, %r438, 4;
	add.s64 	%rd36, %rd19, %rd52;
	// begin inline asm
	ld.global.nc.u32 %r124, [%rd36];
	// end inline asm
	mov.b32 	%f213, %r124;
	add.s64 	%rd37, %rd36, 1024;
	// begin inline asm
	ld.global.nc.u32 %r125, [%rd37];
	// end inline asm
	mov.b32 	%f214, %r125;
	add.s64 	%rd38, %rd36, 2048;
	// begin inline asm
	ld.global.nc.u32 %r126, [%rd38];
	// end inline asm
	mov.b32 	%f215, %r126;
	add.s64 	%rd39, %rd36, 3072;
	// begin inline asm
	ld.global.nc.u32 %r127, [%rd39];
	// end inline asm
	mov.b32 	%f216, %r127;
	add.s64 	%rd40, %rd36, 4096;
	// begin inline asm
	ld.global.nc.u32 %r128, [%rd40];
	// end inline asm
	mov.b32 	%f217, %r128;
	add.s64 	%rd41, %rd36, 5120;
	// begin inline asm
	ld.global.nc.u32 %r129, [%rd41];
	// end inline asm
	mov.b32 	%f218, %r129;
	add.s64 	%rd42, %rd36, 6144;
	// begin inline asm
	ld.global.nc.u32 %r130, [%rd42];
	// end inline asm
	mov.b32 	%f219, %r130;
	add.s64 	%rd43, %rd36, 7168;
	// begin inline asm
	ld.global.nc.u32 %r131, [%rd43];
	// end inline asm
	mov.b32 	%f220, %r131;
	add.s64 	%rd44, %rd36, 8192;
	// begin inline asm
	ld.global.nc.u32 %r132, [%rd44];
	// end inline asm
	mov.b32 	%f221, %r132;
	add.s64 	%rd45, %rd36, 9216;
	// begin inline asm
	ld.global.nc.u32 %r133, [%rd45];
	// end inline asm
	mov.b32 	%f222, %r133;
	add.s64 	%rd46, %rd36, 10240;
	// begin inline asm
	ld.global.nc.u32 %r134, [%rd46];
	// end inline asm
	mov.b32 	%f223, %r134;
	add.s64 	%rd47, %rd36, 11264;
	// begin inline asm
	ld.global.nc.u32 %r135, [%rd47];
	// end inline asm
	mov.b32 	%f224, %r135;
	add.s64 	%rd48, %rd36, 12288;
	// begin inline asm
	ld.global.nc.u32 %r136, [%rd48];
	// end inline asm
	mov.b32 	%f225, %r136;
	add.s64 	%rd49, %rd36, 13312;
	// begin inline asm
	ld.global.nc.u32 %r137, [%rd49];
	// end inline asm
	mov.b32 	%f226, %r137;
	add.s64 	%rd50, %rd36, 14336;
	// begin inline asm
	ld.global.nc.u32 %r138, [%rd50];
	// end inline asm
	mov.b32 	%f227, %r138;
	add.s64 	%rd51, %rd36, 15360;
	// begin inline asm
	ld.global.nc.u32 %r139, [%rd51];
	// end inline asm
	mov.b32 	%f228, %r139;
	abs.f32 	%f229, %f213;
	abs.f32 	%f230, %f712;
	setp.gt.f32 	%p20, %f229, %f230;
	selp.f32 	%f231, %f229, %f230, %p20;
	abs.f32 	%f232, %f214;
	abs.f32 	%f233, %f231;
	setp.gt.f32 	%p21, %f232, %f233;
	selp.f32 	%f234, %f232, %f233, %p21;
	abs.f32 	%f235, %f215;
	abs.f32 	%f236, %f234;
	setp.gt.f32 	%p22, %f235, %f236;
	selp.f32 	%f237, %f235, %f236, %p22;
	abs.f32 	%f238, %f216;
	abs.f32 	%f239, %f237;
	setp.gt.f32 	%p23, %f238, %f239;
	selp.f32 	%f240, %f238, %f239, %p23;
	abs.f32 	%f241, %f217;
	abs.f32 	%f242, %f240;
	setp.gt.f32 	%p24, %f241, %f242;
	selp.f32 	%f243, %f241, %f242, %p24;
	abs.f32 	%f244, %f218;
	abs.f32 	%f245, %f243;
	setp.gt.f32 	%p25, %f244, %f245;
	selp.f32 	%f246, %f244, %f245, %p25;
	abs.f32 	%f247, %f219;
	abs.f32 	%f248, %f246;
	setp.gt.f32 	%p26, %f247, %f248;
	selp.f32 	%f249, %f247, %f248, %p26;
	abs.f32 	%f250, %f220;
	abs.f32 	%f251, %f249;
	setp.gt.f32 	%p27, %f250, %f251;
	selp.f32 	%f252, %f250, %f251, %p27;
	abs.f32 	%f253, %f221;
	abs.f32 	%f254, %f252;
	setp.gt.f32 	%p28, %f253, %f254;
	selp.f32 	%f255, %f253, %f254, %p28;
	abs.f32 	%f256, %f222;
	abs.f32 	%f257, %f255;
	setp.gt.f32 	%p29, %f256, %f257;
	selp.f32 	%f258, %f256, %f257, %p29;
	abs.f32 	%f259, %f223;
	abs.f32 	%f260, %f258;
	setp.gt.f32 	%p30, %f259, %f260;
	selp.f32 	%f261, %f259, %f260, %p30;
	abs.f32 	%f262, %f224;
	abs.f32 	%f263, %f261;
	setp.gt.f32 	%p31, %f262, %f263;
	selp.f32 	%f264, %f262, %f263, %p31;
	abs.f32 	%f265, %f225;
	abs.f32 	%f266, %f264;
	setp.gt.f32 	%p32, %f265, %f266;
	selp.f32 	%f267, %f265, %f266, %p32;
	abs.f32 	%f268, %f226;
	abs.f32 	%f269, %f267;
	setp.gt.f32 	%p33, %f268, %f269;
	selp.f32 	%f270, %f268, %f269, %p33;
	abs.f32 	%f271, %f227;
	abs.f32 	%f272, %f270;
	setp.gt.f32 	%p34, %f271, %f272;
	selp.f32 	%f273, %f271, %f272, %p34;
	abs.f32 	%f274, %f228;
	abs.f32 	%f275, %f273;
	setp.gt.f32 	%p35, %f274, %f275;
	selp.f32 	%f712, %f274, %f275, %p35;
	sub.s32 	%r140, %r105, %r438;
	setp.lt.s32 	%p36, %r140, 4096;
	@%p36 bra 	$L__BB10_154;
	add.s32 	%r438, %r438, 4096;
	setp.le.s32 	%p37, %r438, %r79;
	@%p37 bra 	$L__BB10_144;
$L__BB10_146:
	setp.le.s32 	%p38, %r105, %r438;
	@%p38 bra 	$L__BB10_154;
	sub.s32 	%r83, %r105, %r438;
	setp.ge.s32 	%p39, %r78, %r83;
	@%p39 bra 	$L__BB10_154;
	not.b32 	%r141, %r78;
	add.s32 	%r142, %r105, %r141;
	sub.s32 	%r84, %r142, %r438;
	and.b32  	%r143, %r84, 768;
	setp.eq.s32 	%p40, %r143, 768;
	mov.u32 	%r442, %r78;
	@%p40 bra 	$L__BB10_151;
	add.s32 	%r440, %r78, %r438;
	shr.u32 	%r144, %r84, 8;
	add.s32 	%r145, %r144, 1;
	and.b32  	%r146, %r145, 3;
	neg.s32 	%r439, %r146;
	mov.u32 	%r442, %r78;
$L__BB10_150:
	.pragma "nounroll";
	mul.wide.u32 	%rd54, %r440, 4;
	add.s64 	%rd53, %rd16, %rd54;
	// begin inline asm
	ld.global.nc.u32 %r147, [%rd53];
	// end inline asm
	mov.b32 	%f277, %r147;
	abs.f32 	%f278, %f277;
	abs.f32 	%f279, %f712;
	setp.gt.f32 	%p41, %f278, %f279;
	selp.f32 	%f712, %f278, %f279, %p41;
	add.s32 	%r442, %r442, 256;
	add.s32 	%r440, %r440, 256;
	add.s32 	%r439, %r439, 1;
	setp.ne.s32 	%p42, %r439, 0;
	@%p42 bra 	$L__BB10_150;
$L__BB10_151:
	setp.lt.u32 	%p43, %r84, 768;
	@%p43 bra 	$L__BB10_154;
	cvt.u64.u32 	%rd55, %r442;
	cvt.u64.u32 	%rd56, %r438;
	add.s64 	%rd57, %rd55, %rd56;
	shl.b64 	%rd58, %rd57, 2;
	add.s64 	%rd59, %rd58, %rd16;
	add.s64 	%rd124, %rd59, 2048;
	add.s32 	%r443, %r442, %r438;
$L__BB10_153:
	mul.wide.u32 	%rd64, %r443, 4;
	add.s64 	%rd60, %rd16, %rd64;
	// begin inline asm
	ld.global.nc.u32 %r148, [%rd60];
	// end inline asm
	mov.b32 	%f280, %r148;
	abs.f32 	%f281, %f280;
	abs.f32 	%f282, %f712;
	setp.gt.f32 	%p44, %f281, %f282;
	selp.f32 	%f283, %f281, %f282, %p44;
	add.s64 	%rd61, %rd124, -1024;
	// begin inline asm
	ld.global.nc.u32 %r149, [%rd61];
	// end inline asm
	mov.b32 	%f284, %r149;
	abs.f32 	%f285, %f284;
	abs.f32 	%f286, %f283;
	setp.gt.f32 	%p45, %f285, %f286;
	selp.f32 	%f287, %f285, %f286, %p45;
	// begin inline asm
	ld.global.nc.u32 %r150, [%rd124];
	// end inline asm
	mov.b32 	%f288, %r150;
	abs.f32 	%f289, %f288;
	abs.f32 	%f290, %f287;
	setp.gt.f32 	%p46, %f289, %f290;
	selp.f32 	%f291, %f289, %f290, %p46;
	add.s64 	%rd63, %rd124, 1024;
	// begin inline asm
	ld.global.nc.u32 %r151, [%rd63];
	// end inline asm
	mov.b32 	%f292, %r151;
	abs.f32 	%f293, %f292;
	abs.f32 	%f294, %f291;
	setp.gt.f32 	%p47, %f293, %f294;
	selp.f32 	%f712, %f293, %f294, %p47;
	add.s32 	%r442, %r442, 1024;
	add.s64 	%rd124, %rd124, 4096;
	add.s32 	%r443, %r443, 1024;
	setp.lt.s32 	%p48, %r442, %r83;
	@%p48 bra 	$L__BB10_153;
$L__BB10_154:
	// begin inline asm
	mov.u32 %r152, %laneid;
	// end inline asm
	mov.b32 	%r154, %f712;
	mov.b32 	%r155, 1;
	mov.b32 	%r156, 31;
	mov.b32 	%r157, -1;
	// begin inline asm
	shfl.sync.down.b32 %r153, %r154, %r155, %r156, %r157;
	// end inline asm
	setp.gt.s32 	%p49, %r152, 30;
	@%p49 bra 	$L__BB10_157;
	mov.b32 	%f295, %r153;
	abs.f32 	%f135, %f295;
	abs.f32 	%f136, %f712;
	setp.gt.f32 	%p50, %f135, %f136;
	mov.f32 	%f712, %f135;
	@%p50 bra 	$L__BB10_157;
	mov.f32 	%f712, %f136;
$L__BB10_157:
	mov.b32 	%r159, %f712;
	mov.b32 	%r160, 2;
	mov.b32 	%r161, 31;
	mov.b32 	%r162, -1;
	// begin inline asm
	shfl.sync.down.b32 %r158, %r159, %r160, %r161, %r162;
	// end inline asm
	setp.gt.s32 	%p51, %r152, 29;
	@%p51 bra 	$L__BB10_160;
	mov.b32 	%f296, %r158;
	abs.f32 	%f138, %f296;
	abs.f32 	%f139, %f712;
	setp.gt.f32 	%p52, %f138, %f139;
	mov.f32 	%f712, %f138;
	@%p52 bra 	$L__BB10_160;
	mov.f32 	%f712, %f139;
$L__BB10_160:
	mov.b32 	%r164, %f712;
	mov.b32 	%r165, 4;
	mov.b32 	%r166, 31;
	mov.b32 	%r167, -1;
	// begin inline asm
	shfl.sync.down.b32 %r163, %r164, %r165, %r166, %r167;
	// end inline asm
	setp.gt.s32 	%p53, %r152, 27;
	@%p53 bra 	$L__BB10_163;
	mov.b32 	%f297, %r163;
	abs.f32 	%f141, %f297;
	abs.f32 	%f142, %f712;
	setp.gt.f32 	%p54, %f141, %f142;
	mov.f32 	%f712, %f141;
	@%p54 bra 	$L__BB10_163;
	mov.f32 	%f712, %f142;
$L__BB10_163:
	mov.b32 	%r169, %f712;
	mov.b32 	%r170, 8;
	mov.b32 	%r171, 31;
	mov.b32 	%r172, -1;
	// begin inline asm
	shfl.sync.down.b32 %r168, %r169, %r170, %r171, %r172;
	// end inline asm
	setp.gt.s32 	%p55, %r152, 23;
	@%p55 bra 	$L__BB10_166;
	mov.b32 	%f298, %r168;
	abs.f32 	%f144, %f298;
	abs.f32 	%f145, %f712;
	setp.gt.f32 	%p56, %f144, %f145;
	mov.f32 	%f712, %f144;
	@%p56 bra 	$L__BB10_166;
	mov.f32 	%f712, %f145;
$L__BB10_166:
	mov.b32 	%r174, %f712;
	mov.b32 	%r175, 16;
	mov.b32 	%r176, 31;
	mov.b32 	%r177, -1;
	// begin inline asm
	shfl.sync.down.b32 %r173, %r174, %r175, %r176, %r177;
	// end inline asm
	setp.gt.s32 	%p57, %r152, 15;
	@%p57 bra 	$L__BB10_169;
	mov.b32 	%f299, %r173;
	abs.f32 	%f300, %f299;
	abs.f32 	%f301, %f712;
	setp.gt.f32 	%p58, %f300, %f301;
	selp.f32 	%f712, %f300, %f301, %p58;
	setp.ne.s32 	%p59, %r152, 0;
	@%p59 bra 	$L__BB10_169;
	shr.u32 	%r178, %r78, 3;
	and.b32  	%r179, %r178, 124;
	mov.u32 	%r180, _ZZN3cub18CUB_300001_SM_10006detail6reduce28DeviceReduceSingleTileKernelINS2_10policy_hubIfj6AbsMaxE10Policy1000EPfS8_iS5_ffN4cuda3std3__410__identityEEEvT0_T1_T2_T3_T4_T6_E12temp_storage;
	add.s32 	%r181, %r180, %r179;
	st.shared.f32 	[%r181+8], %f712;
$L__BB10_169:
	bar.sync 	0;
	setp.ne.s32 	%p60, %r78, 0;
	@%p60 bra 	$L__BB10_172;
	ld.shared.f32 	%f302, [_ZZN3cub18CUB_300001_SM_10006detail6reduce28DeviceReduceSingleTileKernelINS2_10policy_hubIfj6AbsMaxE10Policy1000EPfS8_iS5_ffN4cuda3std3__410__identityEEEvT0_T1_T2_T3_T4_T6_E12temp_storage+12];
	abs.f32 	%f303, %f302;
	abs.f32 	%f304, %f712;
	setp.gt.f32 	%p61, %f303, %f304;
	selp.f32 	%f305, %f303, %f304, %p61;
	ld.shared.f32 	%f306, [_ZZN3cub18CUB_300001_SM_10006detail6reduce28DeviceReduceSingleTileKernelINS2_10policy_hubIfj6AbsMaxE10Policy1000EPfS8_iS5_ffN4cuda3std3__410__identityEEEvT0_T1_T2_T3_T4_T6_E12temp_storage+16];
	abs.f32 	%f307, %f306;
	abs.f32 	%f308, %f305;
	setp.gt.f32 	%p62, %f307, %f308;
	selp.f32 	%f309, %f307, %f308, %p62;
	ld.shared.f32 	%f310, [_ZZN3cub18CUB_300001_SM_10006detail6reduce28DeviceReduceSingleTileKernelINS2_10policy_hubIfj6AbsMaxE10Policy1000EPfS8_iS5_ffN4cuda3std3__410__identityEEEvT0_T1_T2_T3_T4_T6_E12temp_storage+20];
	abs.f32 	%f311, %f310;
	abs.f32 	%f312, %f309;
	setp.gt.f32 	%p63, %f311, %f312;
	selp.f32 	%f313, %f311, %f312, %p63;
	ld.shared.f32 	%f314, [_ZZN3cub18CUB_300001_SM_10006detail6reduce28DeviceReduceSingleTileKernelINS2_10policy_hubIfj6AbsMaxE10Policy1000EPfS8_iS5_ffN4cuda3std3__410__identityEEEvT0_T1_T2_T3_T4_T6_E12temp_storage+24];
	abs.f32 	%f315, %f314;
	abs.f32 	%f316, %f313;
	setp.gt.f32 	%p64, %f315, %f316;
	selp.f32 	%f317, %f315, %f316, %p64;
	ld.shared.f32 	%f318, [_ZZN3cub18CUB_300001_SM_10006detail6reduce28DeviceReduceSingleTileKernelINS2_10policy_hubIfj6AbsMaxE10Policy1000EPfS8_iS5_ffN4cuda3std3__410__identityEEEvT0_T1_T2_T3_T4_T6_E12temp_storage+28];
	abs.f32 	%f319, %f318;
	abs.f32 	%f320, %f317;
	setp.gt.f32 	%p65, %f319, %f320;
	selp.f32 	%f321, %f319, %f320, %p65;
	ld.shared.f32 	%f322, [_ZZN3cub18CUB_300001_SM_10006detail6reduce28DeviceReduceSingleTileKernelINS2_10policy_hubIfj6AbsMaxE10Policy1000EPfS8_iS5_ffN4cuda3std3__410__identityEEEvT0_T1_T2_T3_T4_T6_E12temp_storage+32];
	abs.f32 	%f323, %f322;
	abs.f32 	%f324, %f321;
	setp.gt.f32 	%p66, %f323, %f324;
	selp.f32 	%f325, %f323, %f324, %p66;
	ld.shared.f32 	%f326, [_ZZN3cub18CUB_300001_SM_10006detail6reduce28DeviceReduceSingleTileKernelINS2_10policy_hubIfj6AbsMaxE10Policy1000EPfS8_iS5_ffN4cuda3std3__410__identityEEEvT0_T1_T2_T3_T4_T6_E12temp_storage+36];
	abs.f32 	%f712, %f326;
	abs.f32 	%f150, %f325;
	setp.gt.f32 	%p67, %f712, %f150;
	@%p67 bra 	$L__BB10_172;
	mov.f32 	%f712, %f150;
$L__BB10_172:
	mov.u32 	%r417, %tid.x;
	setp.ne.s32 	%p251, %r417, 0;
	@%p251 bra 	$L__BB10_174;
	abs.f32 	%f653, %f712;
	abs.f32 	%f654, %f152;
	setp.gt.f32 	%p252, %f653, %f654;
	selp.f32 	%f655, %f653, %f654, %p252;
	st.global.f32 	[%rd1], %f655;
$L__BB10_174:
	ret;

}


// ===== COMPILED SASS (sm_100) =====

	.target	sm_100

	.elftype	@"ET_EXEC"


//--------------------- .note.nv.tkinfo           --------------------------
	.section	.note.nv.tkinfo,"",@"SHT_NOTE"
	.sectionflags	@"SHF_NOTE_NV_TKINFO"
	.tkinfo
        /*0018*/ 	.word	0x00000002
        /*0030*/ 	.string	""
        /*0030*/ 	.string	"ptxas"
        /*0030*/ 	.string	"Cuda compilation tools, release 13.0, V13.0.88"
        /*0030*/ 	.string	"Build cuda_13.0.r13.0/compiler.36424714_0"
        /*0030*/ 	.string	"-arch sm_100 -m 64 "



//--------------------- .note.nv.cuinfo           --------------------------
	.section	.note.nv.cuinfo,"",@"SHT_NOTE"
	.sectionflags	@"SHF_NOTE_NV_CUINFO"
        /*0018*/ 	.short	0x0002
        /*001a*/ 	.short	0x0064
        /*001c*/ 	.short	0x0082
	.zero		2


//--------------------- .nv.info                  --------------------------
	.section	.nv.info,"",@"SHT_CUDA_INFO"
	.align	4


	//----- nvinfo : EIATTR_REGCOUNT
	.align		4
        /*0000*/ 	.byte	0x04, 0x2f
        /*0002*/ 	.short	(.L_42 - .L_41)
	.align		4
.L_41:
        /*0004*/ 	.word	index@(_Z5GetKVP6float2PiPfi)
        /*0008*/ 	.word	0x00000018


	//----- nvinfo : EIATTR_FRAME_SIZE
	.align		4
.L_42:
        /*000c*/ 	.byte	0x04, 0x11
        /*000e*/ 	.short	(.L_44 - .L_43)
	.align		4
.L_43:
        /*0010*/ 	.word	index@(_Z5GetKVP6float2PiPfi)
        /*0014*/ 	.word	0x00000018


	//----- nvinfo : EIATTR_REGCOUNT
	.align		4
.L_44:
        /*0018*/ 	.byte	0x04, 0x2f
        /*001a*/ 	.short	(.L_46 - .L_45)
	.align		4
.L_45:
        /*001c*/ 	.word	index@(_Z8CreateKVPiPfP6float2i)
        /*0020*/ 	.word	0x00000018


	//----- nvinfo : EIATTR_FRAME_SIZE
	.align		4
.L_46:
        /*0024*/ 	.byte	0x04, 0x11
        /*0026*/ 	.short	(.L_48 - .L_47)
	.align		4
.L_47:
        /*0028*/ 	.word	index@(_Z8CreateKVPiPfP6float2i)
        /*002c*/ 	.word	0x00000018


	//----- nvinfo : EIATTR_REGCOUNT
	.align		4
.L_48:
        /*0030*/ 	.byte	0x04, 0x2f
        /*0032*/ 	.short	(.L_50 - .L_49)
	.align		4
.L_49:
        /*0034*/ 	.word	index@(_ZN3cub18CUB_300001_SM_10006detail11EmptyKernelIvEEvv)
        /*0038*/ 	.word	0x00000004


	//----- nvinfo : EIATTR_FRAME_SIZE
	.align		4
.L_50:
        /*003c*/ 	.byte	0x04, 0x11
        /*003e*/ 	.short	(.L_52 - .L_51)
	.align		4
.L_51:
        /*0040*/ 	.word	index@(_ZN3cub18CUB_300001_SM_10006detail11EmptyKernelIvEEvv)
        /*0044*/ 	.word	0x00000000


	//----- nvinfo : EIATTR_REGCOUNT
	.align		4
.L_52:
        /*0048*/ 	.byte	0x04, 0x2f
        /*004a*/ 	.short	(.L_54 - .L_53)
	.align		4
.L_53:
        /*004c*/ 	.word	index@(_ZN3cub18CUB_300001_SM_10006detail6select23DeviceSelectSweepKernelINS2_10policy_hubIfNS0_8NullTypeEiLb0ELNS0_10SelectImplE0EE10Policy1000EPfPS5_S9_PiNS0_13ScanTileStateIiLb1EEE10LargerThanS5_iNS2_19streaming_context_tIlLb1EEELS6_0EEEvT0_T1_T2_T3_T4_T5_T6_T7_iT8_NS1_7vsmem_tE)
        /*0050*/ 	.word	0x00000038


	//----- nvinfo : EIATTR_FRAME_SIZE
	.align		4
.L_54:
        /*0054*/ 	.byte	0x04, 0x11
        /*0056*/ 	.short	(.L_56 - .L_55)
	.align		4
.L_55:
        /*0058*/ 	.word	index@(_ZN3cub18CUB_300001_SM_10006detail6select23DeviceSelectSweepKernelINS2_10policy_hubIfNS0_8NullTypeEiLb0ELNS0_10SelectImplE0EE10Policy1000EPfPS5_S9_PiNS0_13ScanTileStateIiLb1EEE10LargerThanS5_iNS2_19streaming_context_tIlLb1EEELS6_0EEEvT0_T1_T2_T3_T4_T5_T6_T7_iT8_NS1_7vsmem_tE)
        /*005c*/ 	.word	0x00000000


	//----- nvinfo : EIATTR_REGCOUNT
	.align		4
.L_56:
        /*0060*/ 	.byte	0x04, 0x2f
        /*0062*/ 	.short	(.L_58 - .L_57)
	.align		4
.L_57:
        /*0064*/ 	.word	index@(_ZN3cub18CUB_300001_SM_10006detail4scan23DeviceCompactInitKernelINS0_13ScanTileStateIiLb1EEEPiEEvT_iT0_)
        /*0068*/ 	.word	0x0000000a


	//----- nvinfo : EIATTR_FRAME_SIZE
	.align		4
.L_58:
        /*006c*/ 	.byte	0x04, 0x11
        /*006e*/ 	.short	(.L_60 - .L_59)
	.align		4
.L_59:
        /*0070*/ 	.word	index@(_ZN3cub18CUB_300001_SM_10006detail4scan23DeviceCompactInitKernelINS0_13ScanTileStateIiLb1EEEPiEEvT_iT0_)
        /*0074*/ 	.word	0x00000000


	//----- nvinfo : EIATTR_REGCOUNT
	.align		4
.L_60:
        /*0078*/ 	.byte	0x04, 0x2f
        /*007a*/ 	.short	(.L_62 - .L_61)
	.align		4
.L_61:
        /*007c*/ 	.word	index@(_ZN3cub18CUB_300001_SM_10006detail6reduce28DeviceReduceSingleTileKernelINS2_10policy_hubIfj6AbsSumE10Policy1000EPfS8_jS5_ffN4cuda3std3__410__identityEEEvT0_T1_T2_T3_T4_T6_)
        /*0080*/ 	.word	0x0000001f


	//----- nvinfo : EIATTR_FRAME_SIZE
	.align		4
.L_62:
        /*0084*/ 	.byte	0x04, 0x11
        /*0086*/ 	.short	(.L_64 - .L_63)
	.align		4
.L_63:
        /*0088*/ 	.word	index@(_ZN3cub18CUB_300001_SM_10006detail6reduce28DeviceReduceSingleTileKernelINS2_10policy_hubIfj6AbsSumE10Policy1000EPfS8_jS5_ffN4cuda3std3__410__identityEEEvT0_T1_T2_T3_T4_T6_)
        /*008c*/ 	.word	0x00000000


	//----- nvinfo : EIATTR_REGCOUNT
	.align		4
.L_64:
        /*0090*/ 	.byte	0x04, 0x2f
        /*0092*/ 	.short	(.L_66 - .L_65)
	.align		4
.L_65:
        /*0094*/ 	.word	index@(_ZN3cub18CUB_300001_SM_10006detail6reduce18DeviceReduceKernelINS2_10policy_hubIfj6AbsSumE10Policy1000EPfjS5_fN4cuda3std3__410__identityEEEvT0_PT3_T1_NS0_13GridEvenShareISG_EET2_T4_)
        /*0098*/ 	.word	0x0000001c


	//----- nvinfo : EIATTR_FRAME_SIZE
	.align		4
.L_66:
        /*009c*/ 	.byte	0x04, 0x11
        /*009e*/ 	.short	(.L_68 - .L_67)
	.align		4
.L_67:
        /*00a0*/ 	.word	index@(_ZN3cub18CUB_300001_SM_10006detail6reduce18DeviceReduceKernelINS2_10policy_hubIfj6AbsSumE10Policy1000EPfjS5_fN4cuda3std3__410__identityEEEvT0_PT3_T1_NS0_13GridEvenShareISG_EET2_T4_)
        /*00a4*/ 	.word	0x00000000


	//----- nvinfo : EIATTR_REGCOUNT
	.align		4
.L_68:
        /*00a8*/ 	.byte	0x04, 0x2f
        /*00aa*/ 	.short	(.L_70 - .L_69)
	.align		4
.L_69:
        /*00ac*/ 	.word	index@(_ZN3cub18CUB_300001_SM_10006detail6reduce28DeviceReduceSingleTileKernelINS2_10policy_hubIfj6AbsSumE10Policy1000EPfS8_iS5_ffN4cuda3std3__410__identityEEEvT0_T1_T2_T3_T4_T6_)
        /*00b0*/ 	.word	0x0000001e


	//----- nvinfo : EIATTR_FRAME_SIZE
	.align		4
.L_70:
        /*00b4*/ 	.byte	0x04, 0x11
        /*00b6*/ 	.short	(.L_72 - .L_71)
	.align		4
.L_71:
        /*00b8*/ 	.word	index@(_ZN3cub18CUB_300001_SM_10006detail6reduce28DeviceReduceSingleTileKernelINS2_10policy_hubIfj6AbsSumE10Policy1000EPfS8_iS5_ffN4cuda3std3__410__identityEEEvT0_T1_T2_T3_T4_T6_)
        /*00bc*/ 	.word	0x00000000


	//----- nvinfo : EIATTR_REGCOUNT
	.align		4
.L_72:
        /*00c0*/ 	.byte	0x04, 0x2f
        /*00c2*/ 	.short	(.L_74 - .L_73)
	.align		4
.L_73:
        /*00c4*/ 	.word	index@(_ZN3cub18CUB_300001_SM_10006detail6reduce28DeviceReduceSingleTileKernelINS2_10policy_hubIfj6AbsMaxE10Policy1000EPfS8_jS5_ffN4cuda3std3__410__identityEEEvT0_T1_T2_T3_T4_T6_)
        /*00c8*/ 	.word	0x0000001f


	//----- nvinfo : EIATTR_FRAME_SIZE
	.align		4
.L_74:
        /*00cc*/ 	.byte	0x04, 0x11
        /*00ce*/ 	.short	(.L_76 - .L_75)
	.align		4
.L_75:
        /*00d0*/ 	.word	index@(_ZN3cub18CUB_300001_SM_10006detail6reduce28DeviceReduceSingleTileKernelINS2_10policy_hubIfj6AbsMaxE10Policy1000EPfS8_jS5_ffN4cuda3std3__410__identityEEEvT0_T1_T2_T3_T4_T6_)
        /*00d4*/ 	.word	0x00000000


	//----- nvinfo : EIATTR_REGCOUNT
	.align		4
.L_76:
        /*00d8*/ 	.byte	0x04, 0x2f
        /*00da*/ 	.short	(.L_78 - .L_77)
	.align		4
.L_77:
        /*00dc*/ 	.word	index@(_ZN3cub18CUB_300001_SM_10006detail6reduce18DeviceReduceKernelINS2_10policy_hubIfj6AbsMaxE10Policy1000EPfjS5_fN4cuda3std3__410__identityEEEvT0_PT3_T1_NS0_13GridEvenShareISG_EET2_T4_)
        /*00e0*/ 	.word	0x00000020


	//----- nvinfo : EIATTR_FRAME_SIZE
	.align		4
.L_78:
        /*00e4*/ 	.byte	0x04, 0x11
        /*00e6*/ 	.short	(.L_80 - .L_79)
	.align		4
.L_79:
        /*00e8*/ 	.word	index@(_ZN3cub18CUB_300001_SM_10006detail6reduce18DeviceReduceKernelINS2_10policy_hubIfj6AbsMaxE10Policy1000EPfjS5_fN4cuda3std3__410__identityEEEvT0_PT3_T1_NS0_13GridEvenShareISG_EET2_T4_)
        /*00ec*/ 	.word	0x00000000


	//----- nvinfo : EIATTR_REGCOUNT
	.align		4
.L_80:
        /*00f0*/ 	.byte	0x04, 0x2f
        /*00f2*/ 	.short	(.L_82 - .L_81)
	.align		4
.L_81:
        /*00f4*/ 	.word	index@(_ZN3cub18CUB_300001_SM_10006detail6reduce28DeviceReduceSingleTileKernelINS2_10policy_hubIfj6AbsMaxE10Policy1000EPfS8_iS5_ffN4cuda3std3__410__identityEEEvT0_T1_T2_T3_T4_T6_)
        /*00f8*/ 	.word	0x0000001e


	//----- nvinfo : EIATTR_FRAME_SIZE
	.align		4
.L_82:
        /*00fc*/ 	.byte	0x04, 0x11
        /*00fe*/ 	.short	(.L_84 - .L_83)
	.align		4
.L_83:
        /*0100*/ 	.word	index@(_ZN3cub18CUB_300001_SM_10006detail6reduce28DeviceReduceSingleTileKernelINS2_10policy_hubIfj6AbsMaxE10Policy1000EPfS8_iS5_ffN4cuda3std3__410__identityEEEvT0_T1_T2_T3_T4_T6_)
        /*0104*/ 	.word	0x00000000


	//----- nvinfo : EIATTR_MIN_STACK_SIZE
	.align		4
.L_84:
        /*0108*/ 	.byte	0x04, 0x12
        /*010a*/ 	.short	(.L_86 - .L_85)
	.align		4
.L_85:
        /*010c*/ 	.word	index@(_ZN3cub18CUB_300001_SM_10006detail6reduce28DeviceReduceSingleTileKernelINS2_10policy_hubIfj6AbsMaxE10Policy1000EPfS8_iS5_ffN4cuda3std3__410__identityEEEvT0_T1_T2_T3_T4_T6_)
        /*0110*/ 	.word	0x00000000


	//----- nvinfo : EIATTR_MIN_STACK_SIZE
	.align		4
.L_86:
        /*0114*/ 	.byte	0x04, 0x12
        /*0116*/ 	.short	(.L_88 - .L_87)
	.align		4
.L_87:
        /*0118*/ 	.word	index@(_ZN3cub18CUB_300001_SM_10006detail6reduce18DeviceReduceKernelINS2_10policy_hubIfj6AbsMaxE10Policy1000EPfjS5_fN4cuda3std3__410__identityEEEvT0_PT3_T1_NS0_13GridEvenShareISG_EET2_T4_)
        /*011c*/ 	.word	0x00000000


	//----- nvinfo : EIATTR_MIN_STACK_SIZE
	.align		4
.L_88:
        /*0120*/ 	.byte	0x04, 0x12
        /*0122*/ 	.short	(.L_90 - .L_89)
	.align		4
.L_89:
        /*0124*/ 	.word	index@(_ZN3cub18CUB_300001_SM_10006detail6reduce28DeviceReduceSingleTileKernelINS2_10policy_hubIfj6AbsMaxE10Policy1000EPfS8_jS5_ffN4cuda3std3__410__identityEEEvT0_T1_T2_T3_T4_T6_)
        /*0128*/ 	.word	0x00000000


	//----- nvinfo : EIATTR_MIN_STACK_SIZE
	.align		4
.L_90:
        /*012c*/ 	.byte	0x04, 0x12
        /*012e*/ 	.short	(.L_92 - .L_91)
	.align		4
.L_91:
        /*0130*/ 	.word	index@(_ZN3cub18CUB_300001_SM_10006detail6reduce28DeviceReduceSingleTileKernelINS2_10policy_hubIfj6AbsSumE10Policy1000EPfS8_iS5_ffN4cuda3std3__410__identityEEEvT0_T1_T2_T3_T4_T6_)
        /*0134*/ 	.word	0x00000000


	//----- nvinfo : EIATTR_MIN_STACK_SIZE
	.align		4
.L_92:
        /*0138*/ 	.byte	0x04, 0x12
        /*013a*/ 	.short	(.L_94 - .L_93)
	.align		4
.L_93:
        /*013c*/ 	.word	index@(_ZN3cub18CUB_300001_SM_10006detail6reduce18DeviceReduceKernelINS2_10policy_hubIfj6AbsSumE10Policy1000EPfjS5_fN4cuda3std3__410__identityEEEvT0_PT3_T1_NS0_13GridEvenShareISG_EET2_T4_)
        /*0140*/ 	.word	0x00000000


	//----- nvinfo : EIATTR_MIN_STACK_SIZE
	.align		4
.L_94:
        /*0144*/ 	.byte	0x04, 0x12
        /*0146*/ 	.short	(.L_96 - .L_95)
	.align		4
.L_95:
        /*0148*/ 	.word	index@(_ZN3cub18CUB_300001_SM_10006detail6reduce28DeviceReduceSingleTileKernelINS2_10policy_hubIfj6AbsSumE10Policy1000EPfS8_jS5_ffN4cuda3std3__410__identityEEEvT0_T1_T2_T3_T4_T6_)
        /*014c*/ 	.word	0x00000000


	//----- nvinfo : EIATTR_MIN_STACK_SIZE
	.align		4
.L_96:
        /*0150*/ 	.byte	0x04, 0x12
        /*0152*/ 	.short	(.L_98 - .L_97)
	.align		4
.L_97:
        /*0154*/ 	.word	index@(_ZN3cub18CUB_300001_SM_10006detail4scan23DeviceCompactInitKernelINS0_13ScanTileStateIiLb1EEEPiEEvT_iT0_)
        /*0158*/ 	.word	0x00000000


	//----- nvinfo : EIATTR_MIN_STACK_SIZE
	.align		4
.L_98:
        /*015c*/ 	.byte	0x04, 0x12
        /*015e*/ 	.short	(.L_100 - .L_99)
	.align		4
.L_99:
        /*0160*/ 	.word	index@(_ZN3cub18CUB_300001_SM_10006detail6select23DeviceSelectSweepKernelINS2_10policy_hubIfNS0_8NullTypeEiLb0ELNS0_10SelectImplE0EE10Policy1000EPfPS5_S9_PiNS0_13ScanTileStateIiLb1EEE10LargerThanS5_iNS2_19streaming_context_tIlLb1EEELS6_0EEEvT0_T1_T2_T3_T4_T5_T6_T7_iT8_NS1_7vsmem_tE)
        /*0164*/ 	.word	0x00000000


	//----- nvinfo : EIATTR_MIN_STACK_SIZE
	.align		4
.L_100:
        /*0168*/ 	.byte	0x04, 0x12
        /*016a*/ 	.short	(.L_102 - .L_101)
	.align		4
.L_101:
        /*016c*/ 	.word	index@(_ZN3cub18CUB_300001_SM_10006detail11EmptyKernelIvEEvv)
        /*0170*/ 	.word	0x00000000


	//----- nvinfo : EIATTR_MIN_STACK_SIZE
	.align		4
.L_102:
        /*0174*/ 	.byte	0x04, 0x12
        /*0176*/ 	.short	(.L_104 - .L_103)
	.align		4
.L_103:
        /*0178*/ 	.word	index@(_Z8CreateKVPiPfP6float2i)
        /*017c*/ 	.word	0x00000018


	//----- nvinfo : EIATTR_MIN_STACK_SIZE
	.align		4
.L_104:
        /*0180*/ 	.byte	0x04, 0x12
        /*0182*/ 	.short	(.L_106 - .L_105)
	.align		4
.L_105:
        /*0184*/ 	.word	index@(_Z5GetKVP6float2PiPfi)
        /*0188*/ 	.word	0x00000018
.L_106:


//--------------------- .nv.compat                --------------------------
	.section	.nv.compat,"",@"SHT_CUDA_COMPAT_INFO"
	.align	4
        /*0000*/ 	.byte	0x02, 0x09, 0x00, 0x00, 0x02, 0x02, 0x01, 0x00, 0x02, 0x05, 0x05, 0x00, 0x03, 0x07, 0x01, 0x01
        /*0010*/ 	.byte	0x02, 0x03, 0x00, 0x00, 0x02, 0x06, 0x01, 0x00, 0x04, 0x0b, 0x08, 0x00, 0x09, 0x00, 0x00, 0x00
        /*0020*/ 	.byte	0x00, 0x00, 0x00, 0x00


//--------------------- .nv.info._ZN3cub18CUB_300001_SM_10006detail6reduce28DeviceReduceSingleTileKernelINS2_10policy_hubIfj6AbsMaxE10Policy1000EPfS8_iS5_ffN4cuda3std3__410__identityEEEvT0_T1_T2_T3_T4_T6_ --------------------------
	.section	.nv.info._ZN3cub18CUB_300001_SM_10006detail6reduce28DeviceReduceSingleTileKernelINS2_10policy_hubIfj6AbsMaxE10Policy1000EPfS8_iS5_ffN4cuda3std3__410__identityEEEvT0_T1_T2_T3_T4_T6_,"",@"SHT_CUDA_INFO"
	.sectionflags	@""
	.align	4


	//----- nvinfo : EIATTR_CUDA_API_VERSION
	.align		4
        /*0000*/ 	.byte	0x04, 0x37
        /*0002*/ 	.short	(.L_108 - .L_107)
.L_107:
        /*0004*/ 	.word	0x00000082


	//----- nvinfo : EIATTR_KPARAM_INFO
	.align		4
.L_108:
        /*0008*/ 	.byte	0x04, 0x17
        /*000a*/ 	.short	(.L_110 - .L_109)
.L_109:
        /*000c*/ 	.word	0x00000000
        /*0010*/ 	.short	0x0005
        /*0012*/ 	.short	0x001c
        /*0014*/ 	.byte	0x00, 0xf0, 0x05, 0x00


	//----- nvinfo : EIATTR_KPARAM_INFO
	.align		4
.L_110:
        /*0018*/ 	.byte	0x04, 0x17
        /*001a*/ 	.short	(.L_112 - .L_111)
.L_111:
        /*001c*/ 	.word	0x00000000
        /*0020*/ 	.short	0x0004
        /*0022*/ 	.short	0x0018
        /*0024*/ 	.byte	0x00, 0xf0, 0x11, 0x00


	//----- nvinfo : EIATTR_KPARAM_INFO
	.align		4
.L_112:
        /*0028*/ 	.byte	0x04, 0x17
        /*002a*/ 	.short	(.L_114 - .L_113)
.L_113:
        /*002c*/ 	.word	0x00000000
        /*0030*/ 	.short	0x0003
        /*0032*/ 	.short	0x0014
        /*0034*/ 	.byte	0x00, 0xf0, 0x05, 0x00


	//----- nvinfo : EIATTR_KPARAM_INFO
	.align		4
.L_114:
        /*0038*/ 	.byte	0x04, 0x17
        /*003a*/ 	.short	(.L_116 - .L_115)
.L_115:
        /*003c*/ 	.word	0x00000000
        /*0040*/ 	.short	0x0002
        /*0042*/ 	.short	0x0010
        /*0044*/ 	.byte	0x00, 0xf0, 0x11, 0x00


	//----- nvinfo : EIATTR_KPARAM_INFO
	.align		4
.L_116:
        /*0048*/ 	.byte	0x04, 0x17
        /*004a*/ 	.short	(.L_118 - .L_117)
.L_117:
        /*004c*/ 	.word	0x00000000
        /*0050*/ 	.short	0x0001
        /*0052*/ 	.short	0x0008
        /*0054*/ 	.byte	0x00, 0xf5, 0x21, 0x00


	//----- nvinfo : EIATTR_KPARAM_INFO
	.align		4
.L_118:
        /*0058*/ 	.byte	0x04, 0x17
        /*005a*/ 	.short	(.L_120 - .L_119)
.L_119:
        /*005c*/ 	.word	0x00000000
        /*0060*/ 	.short	0x0000
        /*0062*/ 	.short	0x0000
        /*0064*/ 	.byte	0x00, 0xf5, 0x21, 0x00


	//----- nvinfo : EIATTR_SPARSE_MMA_MASK
	.align		4
.L_120:
        /*0068*/ 	.byte	0x03, 0x50
        /*006a*/ 	.short	0x0000


	//----- nvinfo : EIATTR_MAXREG_COUNT
	.align		4
        /*006c*/ 	.byte	0x03, 0x1b
        /*006e*/ 	.short	0x00ff


	//----- nvinfo : EIATTR_NUM_BARRIERS
	.align		4
        /*0070*/ 	.byte	0x02, 0x4c
        /*0072*/ 	.byte	0x01
	.zero		1


	//----- nvinfo : EIATTR_MERCURY_ISA_VERSION
	.align		4
        /*0074*/ 	.byte	0x03, 0x5f
        /*0076*/ 	.short	0x0101


	//----- nvinfo : EIATTR_COOP_GROUP_MASK_REGIDS
	.align		4
        /*0078*/ 	.byte	0x04, 0x29
        /*007a*/ 	.short	(.L_122 - .L_121)


	//   ....[0]....
.L_121:
        /*007c*/ 	.word	0xffffffff


	//   ....[1]....
        /*0080*/ 	.word	0xffffffff


	//   ....[2]....
        /*0084*/ 	.word	0xffffffff


	//   ....[3]....
        /*0088*/ 	.word	0xffffffff


	//   ....[4]....
        /*008c*/ 	.word	0xffffffff


	//   ....[5]....
        /*0090*/ 	.word	0xffffffff


	//   ....[6]....
        /*0094*/ 	.word	0xffffffff


	//   ....[7]....
        /*0098*/ 	.word	0xffffffff


	//   ....[8]....
        /*009c*/ 	.word	0xffffffff


	//   ....[9]....
        /*00a0*/ 	.word	0xffffffff


	//   ....[10]....
        /*00a4*/ 	.word	0xffffffff


	//   ....[11]....
        /*00a8*/ 	.word	0xffffffff


	//   ....[12]....
        /*00ac*/ 	.word	0xffffffff


	//   ....[13]....
        /*00b0*/ 	.word	0xffffffff


	//   ....[14]....
        /*00b4*/ 	.word	0xffffffff


	//   ....[15]....
        /*00b8*/ 	.word	0xffffffff


	//   ....[16]....
        /*00bc*/ 	.word	0xffffffff


	//   ....[17]....
        /*00c0*/ 	.word	0xffffffff


	//   ....[18]....
        /*00c4*/ 	.word	0xffffffff


	//   ....[19]....
        /*00c8*/ 	.word	0xffffffff


	//   ....[20]....
        /*00cc*/ 	.word	0xffffffff


	//   ....[21]....
        /*00d0*/ 	.word	0xffffffff


	//   ....[22]....
        /*00d4*/ 	.word	0xffffffff


	//   ....[23]....
        /*00d8*/ 	.word	0xffffffff


	//   ....[24]....
        /*00dc*/ 	.word	0xffffffff


	//   ....[25]....
        /*00e0*/ 	.word	0xffffffff


	//   ....[26]....
        /*00e4*/ 	.word	0xffffffff


	//   ....[27]....
        /*00e8*/ 	.word	0xffffffff


	//   ....[28]....
        /*00ec*/ 	.word	0xffffffff


	//   ....[29]....
        /*00f0*/ 	.word	0xffffffff


	//----- nvinfo : EIATTR_COOP_GROUP_INSTR_OFFSETS
	.align		4
.L_122:
        /*00f4*/ 	.byte	0x04, 0x28
        /*00f6*/ 	.short	(.L_124 - .L_123)


	//   ....[0]....
.L_123:
        /*00f8*/ 	.word	0x00000b50


	//   ....[1]....
        /*00fc*/ 	.word	0x00000c10


	//   ....[2]....
        /*0100*/ 	.word	0x00000c90


	//   ....[3]....
        /*0104*/ 	.word	0x00000d10


	//   ....[4]....
        /*0108*/ 	.word	0x00000d90


	//   ....[5]....
        /*010c*/ 	.word	0x00001190


	//   ....[6]....
        /*0110*/ 	.word	0x00001200


	//   ....[7]....
        /*0114*/ 	.word	0x00001280


	//   ....[8]....
        /*0118*/ 	.word	0x00001300


	//   ....[9]....
        /*011c*/ 	.word	0x00001380


	//   ....[10]....
        /*0120*/ 	.word	0x00002670


	//   ....[11]....
        /*0124*/ 	.word	0x00002730


	//   ....[12]....
        /*0128*/ 	.word	0x000027b0


	//   ....[13]....
        /*012c*/ 	.word	0x00002830


	//   ....[14]....
        /*0130*/ 	.word	0x000028b0


	//   ....[15]....
        /*0134*/ 	.word	0x00003570


	//   ....[16]....
        /*0138*/ 	.word	0x00003630


	//   ....[17]....
        /*013c*/ 	.word	0x000036b0


	//   ....[18]....
        /*0140*/ 	.word	0x00003730


	//   ....[19]....
        /*0144*/ 	.word	0x000037b0


	//   ....[20]....
        /*0148*/ 	.word	0x00003bb0


	//   ....[21]....
        /*014c*/ 	.word	0x00003c20


	//   ....[22]....
        /*0150*/ 	.word	0x00003ca0


	//   ....[23]....
        /*0154*/ 	.word	0x00003d20


	//   ....[24]....
        /*0158*/ 	.word	0x00003da0


	//   ....[25]....
        /*015c*/ 	.word	0x00005200


	//   ....[26]....
        /*0160*/ 	.word	0x000052c0


	//   ....[27]....
        /*0164*/ 	.word	0x00005340


	//   ....[28]....
        /*0168*/ 	.word	0x000053c0


	//   ....[29]....
        /*016c*/ 	.word	0x00005440


	//----- nvinfo : EIATTR_VRC_CTA_INIT_COUNT
	.align		4
.L_124:
        /*0170*/ 	.byte	0x02, 0x4a
	.zero		1
	.zero		1


	//----- nvinfo : EIATTR_EXIT_INSTR_OFFSETS
	.align		4
        /*0174*/ 	.byte	0x04, 0x1c
        /*0176*/ 	.short	(.L_126 - .L_125)


	//   ....[0]....
.L_125:
        /*0178*/ 	.word	0x00000080


	//   ....[1]....
        /*017c*/ 	.word	0x000000c0


	//   ....[2]....
        /*0180*/ 	.word	0x000056d0


	//   ....[3]....
        /*0184*/ 	.word	0x00005730


	//----- nvinfo : EIATTR_MAX_THREADS
	.align		4
.L_126:
        /*0188*/ 	.byte	0x04, 0x05
        /*018a*/ 	.short	(.L_128 - .L_127)
.L_127:
        /*018c*/ 	.word	0x00000100
        /*0190*/ 	.word	0x00000001
        /*0194*/ 	.word	0x00000001


	//----- nvinfo : EIATTR_CRS_STACK_SIZE
	.align		4
.L_128:
        /*0198*/ 	.byte	0x04, 0x1e
        /*019a*/ 	.short	(.L_130 - .L_129)
.L_129:
        /*019c*/ 	.word	0x00000000


	//----- nvinfo : EIATTR_CBANK_PARAM_SIZE
	.align		4
.L_130:
        /*01a0*/ 	.byte	0x03, 0x19
        /*01a2*/ 	.short	0x001d


	//----- nvinfo : EIATTR_PARAM_CBANK
	.align		4
        /*01a4*/ 	.byte	0x04, 0x0a
        /*01a6*/ 	.short	(.L_132 - .L_131)
	.align		4
.L_131:
        /*01a8*/ 	.word	index@(.nv.constant0._ZN3cub18CUB_300001_SM_10006detail6reduce28DeviceReduceSingleTileKernelINS2_10policy_hubIfj6AbsMaxE10Policy1000EPfS8_iS5_ffN4cuda3std3__410__identityEEEvT0_T1_T2_T3_T4_T6_)
        /*01ac*/ 	.short	0x0380
        /*01ae*/ 	.short	0x001d


	//----- nvinfo : EIATTR_SW_WAR
	.align		4
.L_132:
        /*01b0*/ 	.byte	0x04, 0x36
        /*01b2*/ 	.short	(.L_134 - .L_133)
.L_133:
        /*01b4*/ 	.word	0x00000008
.L_134:


//--------------------- .nv.info._ZN3cub18CUB_300001_SM_10006detail6reduce18DeviceReduceKernelINS2_10policy_hubIfj6AbsMaxE10Policy1000EPfjS5_fN4cuda3std3__410__identityEEEvT0_PT3_T1_NS0_13GridEvenShareISG_EET2_T4_ --------------------------
	.section	.nv.info._ZN3cub18CUB_300001_SM_10006detail6reduce18DeviceReduceKernelINS2_10policy_hubIfj6AbsMaxE10Policy1000EPfjS5_fN4cuda3std3__410__identityEEEvT0_PT3_T1_NS0_13GridEvenShareISG_EET2_T4_,"",@"SHT_CUDA_INFO"
	.sectionflags	@""
	.align	4


	//----- nvinfo : EIATTR_CUDA_API_VERSION
	.align		4
        /*0000*/ 	.byte	0x04, 0x37
        /*0002*/ 	.short	(.L_136 - .L_135)
.L_135:
        /*0004*/ 	.word	0x00000082


	//----- nvinfo : EIATTR_KPARAM_INFO
	.align		4
.L_136:
        /*0008*/ 	.byte	0x04, 0x17
        /*000a*/ 	.short	(.L_138 - .L_137)
.L_137:
        /*000c*/ 	.word	0x00000000
        /*0010*/ 	.short	0x0005
        /*0012*/ 	.short	0x003d
        /*0014*/ 	.byte	0x00, 0xf0, 0x05, 0x00


	//----- nvinfo : EIATTR_KPARAM_INFO
	.align		4
.L_138:
        /*0018*/ 	.byte	0x04, 0x17
        /*001a*/ 	.short	(.L_140 - .L_139)
.L_139:
        /*001c*/ 	.word	0x00000000
        /*0020*/ 	.short	0x0004
        /*0022*/ 	.short	0x003c
        /*0024*/ 	.byte	0x00, 0xf0, 0x05, 0x00


	//----- nvinfo : EIATTR_KPARAM_INFO
	.align		4
.L_140:
        /*0028*/ 	.byte	0x04, 0x17
        /*002a*/ 	.short	(.L_142 - .L_141)
.L_141:
        /*002c*/ 	.word	0x00000000
        /*0030*/ 	.short	0x0003
        /*0032*/ 	.short	0x0014
        /*0034*/ 	.byte	0x00, 0xf0, 0xa1, 0x00


	//----- nvinfo : EIATTR_KPARAM_INFO
	.align		4
.L_142:
        /*0038*/ 	.byte	0x04, 0x17
        /*003a*/ 	.short	(.L_144 - .L_143)
.L_143:
        /*003c*/ 	.word	0x00000000
        /*0040*/ 	.short	0x0002
        /*0042*/ 	.short	0x0010
        /*0044*/ 	.byte	0x00, 0xf0, 0x11, 0x00


	//----- nvinfo : EIATTR_KPARAM_INFO
	.align		4
.L_144:
        /*0048*/ 	.byte	0x04, 0x17
        /*004a*/ 	.short	(.L_146 - .L_145)
.L_145:
        /*004c*/ 	.word	0x00000000
        /*0050*/ 	.short	0x0001
        /*0052*/ 	.short	0x0008
        /*0054*/ 	.byte	0x00, 0xf5, 0x21, 0x00


	//----- nvinfo : EIATTR_KPARAM_INFO
	.align		4
.L_146:
        /*0058*/ 	.byte	0x04, 0x17
        /*005a*/ 	.short	(.L_148 - .L_147)
.L_147:
        /*005c*/ 	.word	0x00000000
        /*0060*/ 	.short	0x0000
        /*0062*/ 	.short	0x0000
        /*0064*/ 	.byte	0x00, 0xf5, 0x21, 0x00


	//----- nvinfo : EIATTR_SPARSE_MMA_MASK
	.align		4
.L_148:
        /*0068*/ 	.byte	0x03, 0x50
        /*006a*/ 	.short	0x0000


	//----- nvinfo : EIATTR_MAXREG_COUNT
	.align		4
        /*006c*/ 	.byte	0x03, 0x1b
        /*006e*/ 	.short	0x00ff


	//----- nvinfo : EIATTR_NUM_BARRIERS
	.align		4
        /*0070*/ 	.byte	0x02, 0x4c
        /*0072*/ 	.byte	0x01
	.zero		1


	//----- nvinfo : EIATTR_MERCURY_ISA_VERSION
	.align		4
        /*0074*/ 	.byte	0x03, 0x5f
        /*0076*/ 	.short	0x0101


	//----- nvinfo : EIATTR_COOP_GROUP_MASK_REGIDS
	.align		4
        /*0078*/ 	.byte	0x04, 0x29
        /*007a*/ 	.short	(.L_150 - .L_149)


	//   ....[0]....
.L_149:
        /*007c*/ 	.word	0xffffffff


	//   ....[1]....
        /*0080*/ 	.word	0xffffffff


	//   ....[2]....
        /*0084*/ 	.word	0xffffffff


	//   ....[3]....
        /*0088*/ 	.word	0xffffffff


	//   ....[4]....
        /*008c*/ 	.word	0xffffffff


	//   ....[5]....
        /*0090*/ 	.word	0xffffffff


	//   ....[6]....
        /*0094*/ 	.word	0xffffffff


	//   ....[7]....
        /*0098*/ 	.word	0xffffffff


	//   ....[8]....
        /*009c*/ 	.word	0xffffffff


	//   ....[9]....
        /*00a0*/ 	.word	0xffffffff


	//   ....[10]....
        /*00a4*/ 	.word	0xffffffff


	//   ....[11]....
        /*00a8*/ 	.word	0xffffffff


	//   ....[12]....
        /*00ac*/ 	.word	0xffffffff


	//   ....[13]....
        /*00b0*/ 	.word	0xffffffff


	//   ....[14]....
        /*00b4*/ 	.word	0xffffffff


	//   ....[15]....
        /*00b8*/ 	.word	0xffffffff


	//   ....[16]....
        /*00bc*/ 	.word	0xffffffff


	//   ....[17]....
        /*00c0*/ 	.word	0xffffffff


	//   ....[18]....
        /*00c4*/ 	.word	0xffffffff


	//   ....[19]....
        /*00c8*/ 	.word	0xffffffff


	//   ....[20]....
        /*00cc*/ 	.word	0xffffffff


	//   ....[21]....
        /*00d0*/ 	.word	0xffffffff


	//   ....[22]....
        /*00d4*/ 	.word	0xffffffff


	//   ....[23]....
        /*00d8*/ 	.word	0xffffffff


	//   ....[24]....
        /*00dc*/ 	.word	0xffffffff


	//   ....[25]....
        /*00e0*/ 	.word	0xffffffff


	//   ....[26]....
        /*00e4*/ 	.word	0xffffffff


	//   ....[27]....
        /*00e8*/ 	.word	0xffffffff


	//   ....[28]....
        /*00ec*/ 	.word	0xffffffff


	//   ....[29]....
        /*00f0*/ 	.word	0xffffffff


	//----- nvinfo : EIATTR_COOP_GROUP_INSTR_OFFSETS
	.align		4
.L_150:
        /*00f4*/ 	.byte	0x04, 0x28
        /*00f6*/ 	.short	(.L_152 - .L_151)


	//   ....[0]....
.L_151:
        /*00f8*/ 	.word	0x00000550


	//   ....[1]....
        /*00fc*/ 	.word	0x00000610


	//   ....[2]....
        /*0100*/ 	.word	0x00000690


	//   ....[3]....
        /*0104*/ 	.word	0x00000710


	//   ....[4]....
        /*0108*/ 	.word	0x00000790


	//   ....[5]....
        /*010c*/ 	.word	0x00000b90


	//   ....[6]....
        /*0110*/ 	.word	0x00000c00


	//   ....[7]....
        /*0114*/ 	.word	0x00000c80


	//   ....[8]....
        /*0118*/ 	.word	0x00000d00


	//   ....[9]....
        /*011c*/ 	.word	0x00000d80


	//   ....[10]....
        /*0120*/ 	.word	0x00001ad0


	//   ....[11]....
        /*0124*/ 	.word	0x00001b90


	//   ....[12]....
        /*0128*/ 	.word	0x00001c10


	//   ....[13]....
        /*012c*/ 	.word	0x00001c90


	//   ....[14]....
        /*0130*/ 	.word	0x00001d10


	//   ....[15]....
        /*0134*/ 	.word	0x00002440


	//   ....[16]....
        /*0138*/ 	.word	0x00002500


	//   ....[17]....
        /*013c*/ 	.word	0x00002580


	//   ....[18]....
        /*0140*/ 	.word	0x00002600


	//   ....[19]....
        /*0144*/ 	.word	0x00002680


	//   ....[20]....
        /*0148*/ 	.word	0x00002a80


	//   ....[21]....
        /*014c*/ 	.word	0x00002af0


	//   ....[22]....
        /*0150*/ 	.word	0x00002b70


	//   ....[23]....
        /*0154*/ 	.word	0x00002bf0


	//   ....[24]....
        /*0158*/ 	.word	0x00002c70


	//   ....[25]....
        /*015c*/ 	.word	0x00003b50


	//   ....[26]....
        /*0160*/ 	.word	0x00003c10


	//   ....[27]....
        /*0164*/ 	.word	0x00003c90


	//   ....[28]....
        /*0168*/ 	.word	0x00003d10


	//   ....[29]....
        /*016c*/ 	.word	0x00003d90


	//----- nvinfo : EIATTR_VRC_CTA_INIT_COUNT
	.align		4
.L_152:
        /*0170*/ 	.byte	0x02, 0x4a
	.zero		1
	.zero		1


	//----- nvinfo : EIATTR_EXIT_INSTR_OFFSETS
	.align		4
        /*0174*/ 	.byte	0x04, 0x1c
        /*0176*/ 	.short	(.L_154 - .L_153)


	//   ....[0]....
.L_153:
        /*0178*/ 	.word	0x00004020


	//   ....[1]....
        /*017c*/ 	.word	0x00004060


	//----- nvinfo : EIATTR_MAX_THREADS
	.align		4
.L_154:
        /*0180*/ 	.byte	0x04, 0x05
        /*0182*/ 	.short	(.L_156 - .L_155)
.L_155:
        /*0184*/ 	.word	0x00000100
        /*0188*/ 	.word	0x00000001
        /*018c*/ 	.word	0x00000001


	//----- nvinfo : EIATTR_CRS_STACK_SIZE
	.align		4
.L_156:
        /*0190*/ 	.byte	0x04, 0x1e
        /*0192*/ 	.short	(.L_158 - .L_157)
.L_157:
        /*0194*/ 	.word	0x00000000


	//----- nvinfo : EIATTR_CBANK_PARAM_SIZE
	.align		4
.L_158:
        /*0198*/ 	.byte	0x03, 0x19
        /*019a*/ 	.short	0x003e


	//----- nvinfo : EIATTR_PARAM_CBANK
	.align		4
        /*019c*/ 	.byte	0x04, 0x0a
        /*019e*/ 	.short	(.L_160 - .L_159)
	.align		4
.L_159:
        /*01a0*/ 	.word	index@(.nv.constant0._ZN3cub18CUB_300001_SM_10006detail6reduce18DeviceReduceKernelINS2_10policy_hubIfj6AbsMaxE10Policy1000EPfjS5_fN4cuda3std3__410__identityEEEvT0_PT3_T1_NS0_13GridEvenShareISG_EET2_T4_)
        /*01a4*/ 	.short	0x0380
        /*01a6*/ 	.short	0x003e


	//----- nvinfo : EIATTR_SW_WAR
	.align		4
.L_160:
        /*01a8*/ 	.byte	0x04, 0x36
        /*01aa*/ 	.short	(.L_162 - .L_161)
.L_161:
        /*01ac*/ 	.word	0x00000008
.L_162:


//--------------------- .nv.info._ZN3cub18CUB_300001_SM_10006detail6reduce28DeviceReduceSingleTileKernelINS2_10policy_hubIfj6AbsMaxE10Policy1000EPfS8_jS5_ffN4cuda3std3__410__identityEEEvT0_T1_T2_T3_T4_T6_ --------------------------
	.section	.nv.info._ZN3cub18CUB_300001_SM_10006detail6reduce28DeviceReduceSingleTileKernelINS2_10policy_hubIfj6AbsMaxE10Policy1000EPfS8_jS5_ffN4cuda3std3__410__identityEEEvT0_T1_T2_T3_T4_T6_,"",@"SHT_CUDA_INFO"
	.sectionflags	@""
	.align	4


	//----- nvinfo : EIATTR_CUDA_API_VERSION
	.align		4
        /*0000*/ 	.byte	0x04, 0x37
        /*0002*/ 	.short	(.L_164 - .L_163)
.L_163:
        /*0004*/ 	.word	0x00000082


	//----- nvinfo : EIATTR_KPARAM_INFO
	.align		4
.L_164:
        /*0008*/ 	.byte	0x04, 0x17
        /*000a*/ 	.short	(.L_166 - .L_165)
.L_165:
        /*000c*/ 	.word	0x00000000
        /*0010*/ 	.short	0x0005
        /*0012*/ 	.short	0x001c
        /*0014*/ 	.byte	0x00, 0xf0, 0x05, 0x00


	//----- nvinfo : EIATTR_KPARAM_INFO
	.align		4
.L_166:
        /*0018*/ 	.byte	0x04, 0x17
        /*001a*/ 	.short	(.L_168 - .L_167)
.L_167:
        /*001c*/ 	.word	0x00000000
        /*0020*/ 	.short	0x0004
        /*0022*/ 	.short	0x0018
        /*0024*/ 	.byte	0x00, 0xf0, 0x11, 0x00


	//----- nvinfo : EIATTR_KPARAM_INFO
	.align		4
.L_168:
        /*0028*/ 	.byte	0x04, 0x17
        /*002a*/ 	.short	(.L_170 - .L_169)
.L_169:
        /*002c*/ 	.word	0x00000000
        /*0030*/ 	.short	0x0003
        /*0032*/ 	.short	0x0014
        /*0034*/ 	.byte	0x00, 0xf0, 0x05, 0x00


	//----- nvinfo : EIATTR_KPARAM_INFO
	.align		4
.L_170:
        /*0038*/ 	.byte	0x04, 0x17
        /*003a*/ 	.short	(.L_172 - .L_171)
.L_171:
        /*003c*/ 	.word	0x00000000
        /*0040*/ 	.short	0x0002
        /*0042*/ 	.short	0x0010
        /*0044*/ 	.byte	0x00, 0xf0, 0x11, 0x00


	//----- nvinfo : EIATTR_KPARAM_INFO
	.align		4
.L_172:
        /*0048*/ 	.byte	0x04, 0x17
        /*004a*/ 	.short	(.L_174 - .L_173)
.L_173:
        /*004c*/ 	.word	0x00000000
        /*0050*/ 	.short	0x0001
        /*0052*/ 	.short	0x0008
        /*0054*/ 	.byte	0x00, 0xf5, 0x21, 0x00


	//----- nvinfo : EIATTR_KPARAM_INFO
	.align		4
.L_174:
        /*0058*/ 	.byte	0x04, 0x17
        /*005a*/ 	.short	(.L_176 - .L_175)
.L_175:
        /*005c*/ 	.word	0x00000000
        /*0060*/ 	.short	0x0000
        /*0062*/ 	.short	0x0000
        /*0064*/ 	.byte	0x00, 0xf5, 0x21, 0x00


	//----- nvinfo : EIATTR_SPARSE_MMA_MASK
	.align		4
.L_176:
        /*0068*/ 	.byte	0x03, 0x50
        /*006a*/ 	.short	0x0000


	//----- nvinfo : EIATTR_MAXREG_COUNT
	.align		4
        /*006c*/ 	.byte	0x03, 0x1b
        /*006e*/ 	.short	0x00ff


	//----- nvinfo : EIATTR_NUM_BARRIERS
	.align		4
        /*0070*/ 	.byte	0x02, 0x4c
        /*0072*/ 	.byte	0x01
	.zero		1


	//----- nvinfo : EIATTR_MERCURY_ISA_VERSION
	.align		4
        /*0074*/ 	.byte	0x03, 0x5f
        /*0076*/ 	.short	0x0101


	//----- nvinfo : EIATTR_COOP_GROUP_MASK_REGIDS
	.align		4
        /*0078*/ 	.byte	0x04, 0x29
        /*007a*/ 	.short	(.L_178 - .L_177)


	//   ....[0]....
.L_177:
        /*007c*/ 	.word	0xffffffff


	//   ....[1]....
        /*0080*/ 	.word	0xffffffff


	//   ....[2]....
        /*0084*/ 	.word	0xffffffff


	//   ....[3]....
        /*0088*/ 	.word	0xffffffff


	//   ....[4]....
        /*008c*/ 	.word	0xffffffff


	//   ....[5]....
        /*0090*/ 	.word	0xffffffff


	//   ....[6]....
        /*0094*/ 	.word	0xffffffff


	//   ....[7]....
        /*0098*/ 	.word	0xffffffff


	//   ....[8]....
        /*009c*/ 	.word	0xffffffff


	//   ....[9]....
        /*00a0*/ 	.word	0xffffffff


	//   ....[10]....
        /*00a4*/ 	.word	0xffffffff


	//   ....[11]....
        /*00a8*/ 	.word	0xffffffff


	//   ....[12]....
        /*00ac*/ 	.word	0xffffffff


	//   ....[13]....
        /*00b0*/ 	.word	0xffffffff


	//   ....[14]....
        /*00b4*/ 	.word	0xffffffff


	//   ....[15]....
        /*00b8*/ 	.word	0xffffffff


	//   ....[16]....
        /*00bc*/ 	.word	0xffffffff


	//   ....[17]....
        /*00c0*/ 	.word	0xffffffff


	//   ....[18]....
        /*00c4*/ 	.word	0xffffffff


	//   ....[19]....
        /*00c8*/ 	.word	0xffffffff


	//   ....[20]....
        /*00cc*/ 	.word	0xffffffff


	//   ....[21]....
        /*00d0*/ 	.word	0xffffffff


	//   ....[22]....
        /*00d4*/ 	.word	0xffffffff


	//   ....[23]....
        /*00d8*/ 	.word	0xffffffff


	//   ....[24]....
        /*00dc*/ 	.word	0xffffffff


	//   ....[25]....
        /*00e0*/ 	.word	0xffffffff


	//   ....[26]....
        /*00e4*/ 	.word	0xffffffff


	//   ....[27]....
        /*00e8*/ 	.word	0xffffffff


	//   ....[28]....
        /*00ec*/ 	.word	0xffffffff


	//   ....[29]....
        /*00f0*/ 	.word	0xffffffff


	//----- nvinfo : EIATTR_COOP_GROUP_INSTR_OFFSETS
	.align		4
.L_178:
        /*00f4*/ 	.byte	0x04, 0x28
        /*00f6*/ 	.short	(.L_180 - .L_179)


	//   ....[0]....
.L_179:
        /*00f8*/ 	.word	0x00000ab0


	//   ....[1]....
        /*00fc*/ 	.word	0x00000b70


	//   ....[2]....
        /*0100*/ 	.word	0x00000bf0


	//   ....[3]....
        /*0104*/ 	.word	0x00000c70


	//   ....[4]....
        /*0108*/ 	.word	0x00000cf0


	//   ....[5]....
        /*010c*/ 	.word	0x000010f0


	//   ....[6]....
        /*0110*/ 	.word	0x00001160


	//   ....[7]....
        /*0114*/ 	.word	0x000011e0


	//   ....[8]....
        /*0118*/ 	.word	0x00001260


	//   ....[9]....
        /*011c*/ 	.word	0x000012e0


	//   ....[10]....
        /*0120*/ 	.word	0x00001f50


	//   ....[11]....
        /*0124*/ 	.word	0x00002010


	//   ....[12]....
        /*0128*/ 	.word	0x00002090


	//   ....[13]....
        /*012c*/ 	.word	0x00002110


	//   ....[14]....
        /*0130*/ 	.word	0x00002190


	//   ....[15]....
        /*0134*/ 	.word	0x00002db0


	//   ....[16]....
        /*0138*/ 	.word	0x00002e70


	//   ....[17]....
        /*013c*/ 	.word	0x00002ef0


	//   ....[18]....
        /*0140*/ 	.word	0x00002f70


	//   ....[19]....
        /*0144*/ 	.word	0x00002ff0


	//   ....[20]....
        /*0148*/ 	.word	0x000033f0


	//   ....[21]....
        /*014c*/ 	.word	0x00003460


	//   ....[22]....
        /*0150*/ 	.word	0x000034e0


	//   ....[23]....
        /*0154*/ 	.word	0x00003560


	//   ....[24]....
        /*0158*/ 	.word	0x000035e0


	//   ....[25]....
        /*015c*/ 	.word	0x000043d0


	//   ....[26]....
        /*0160*/ 	.word	0x00004490


	//   ....[27]....
        /*0164*/ 	.word	0x00004510


	//   ....[28]....
        /*0168*/ 	.word	0x00004590


	//   ....[29]....
        /*016c*/ 	.word	0x00004610


	//----- nvinfo : EIATTR_VRC_CTA_INIT_COUNT
	.align		4
.L_180:
        /*0170*/ 	.byte	0x02, 0x4a
	.zero		1
	.zero		1


	//----- nvinfo : EIATTR_EXIT_INSTR_OFFSETS
	.align		4
        /*0174*/ 	.byte	0x04, 0x1c
        /*0176*/ 	.short	(.L_182 - .L_181)


	//   ....[0]....
.L_181:
        /*0178*/ 	.word	0x00000080


	//   ....[1]....
        /*017c*/ 	.word	0x000000c0


	//   ....[2]....
        /*0180*/ 	.word	0x000048a0


	//   ....[3]....
        /*0184*/ 	.word	0x00004900


	//----- nvinfo : EIATTR_MAX_THREADS
	.align		4
.L_182:
        /*0188*/ 	.byte	0x04, 0x05
        /*018a*/ 	.short	(.L_184 - .L_183)
.L_183:
        /*018c*/ 	.word	0x00000100
        /*0190*/ 	.word	0x00000001
        /*0194*/ 	.word	0x00000001


	//----- nvinfo : EIATTR_CRS_STACK_SIZE
	.align		4
.L_184:
        /*0198*/ 	.byte	0x04, 0x1e
        /*019a*/ 	.short	(.L_186 - .L_185)
.L_185:
        /*019c*/ 	.word	0x00000000


	//----- nvinfo : EIATTR_CBANK_PARAM_SIZE
	.align		4
.L_186:
        /*01a0*/ 	.byte	0x03, 0x19
        /*01a2*/ 	.short	0x001d


	//----- nvinfo : EIATTR_PARAM_CBANK
	.align		4
        /*01a4*/ 	.byte	0x04, 0x0a
        /*01a6*/ 	.short	(.L_188 - .L_187)
	.align		4
.L_187:
        /*01a8*/ 	.word	index@(.nv.constant0._ZN3cub18CUB_300001_SM_10006detail6reduce28DeviceReduceSingleTileKernelINS2_10policy_hubIfj6AbsMaxE10Policy1000EPfS8_jS5_ffN4cuda3std3__410__identityEEEvT0_T1_T2_T3_T4_T6_)
        /*01ac*/ 	.short	0x0380
        /*01ae*/ 	.short	0x001d


	//----- nvinfo : EIATTR_SW_WAR
	.align		4
.L_188:
        /*01b0*/ 	.byte	0x04, 0x36
        /*01b2*/ 	.short	(.L_190 - .L_189)
.L_189:
        /*01b4*/ 	.word	0x00000008
.L_190:


//--------------------- .nv.info._ZN3cub18CUB_300001_SM_10006detail6reduce28DeviceReduceSingleTileKernelINS2_10policy_hubIfj6AbsSumE10Policy1000EPfS8_iS5_ffN4cuda3std3__410__identityEEEvT0_T1_T2_T3_T4_T6_ --------------------------
	.section	.nv.info._ZN3cub18CUB_300001_SM_10006detail6reduce28DeviceReduceSingleTileKernelINS2_10policy_hubIfj6AbsSumE10Policy1000EPfS8_iS5_ffN4cuda3std3__410__identityEEEvT0_T1_T2_T3_T4_T6_,"",@"SHT_CUDA_INFO"
	.sectionflags	@""
	.align	4


	//----- nvinfo : EIATTR_CUDA_API_VERSION
	.align		4
        /*0000*/ 	.byte	0x04, 0x37
        /*0002*/ 	.short	(.L_192 - .L_191)
.L_191:
        /*0004*/ 	.word	0x00000082


	//----- nvinfo : EIATTR_KPARAM_INFO
	.align		4
.L_192:
        /*0008*/ 	.byte	0x04, 0x17
        /*000a*/ 	.short	(.L_194 - .L_193)
.L_193:
        /*000c*/ 	.word	0x00000000
        /*0010*/ 	.short	0x0005
        /*0012*/ 	.short	0x001c
        /*0014*/ 	.byte	0x00, 0xf0, 0x05, 0x00


	//----- nvinfo : EIATTR_KPARAM_INFO
	.align		4
.L_194:
        /*0018*/ 	.byte	0x04, 0x17
        /*001a*/ 	.short	(.L_196 - .L_195)
.L_195:
        /*001c*/ 	.word	0x00000000
        /*0020*/ 	.short	0x0004
        /*0022*/ 	.short	0x0018
        /*0024*/ 	.byte	0x00, 0xf0, 0x11, 0x00


	//----- nvinfo : EIATTR_KPARAM_INFO
	.align		4
.L_196:
        /*0028*/ 	.byte	0x04, 0x17
        /*002a*/ 	.short	(.L_198 - .L_197)
.L_197:
        /*002c*/ 	.word	0x00000000
        /*0030*/ 	.short	0x0003
        /*0032*/ 	.short	0x0014
        /*0034*/ 	.byte	0x00, 0xf0, 0x05, 0x00


	//----- nvinfo : EIATTR_KPARAM_INFO
	.align		4
.L_198:
        /*0038*/ 	.byte	0x04, 0x17
        /*003a*/ 	.short	(.L_200 - .L_199)
.L_199:
        /*003c*/ 	.word	0x00000000
        /*0040*/ 	.short	0x0002
        /*0042*/ 	.short	0x0010
        /*0044*/ 	.byte	0x00, 0xf0, 0x11, 0x00


	//----- nvinfo : EIATTR_KPARAM_INFO
	.align		4
.L_200:
        /*0048*/ 	.byte	0x04, 0x17
        /*004a*/ 	.short	(.L_202 - .L_201)
.L_201:
        /*004c*/ 	.word	0x00000000
        /*0050*/ 	.short	0x0001
        /*0052*/ 	.short	0x0008
        /*0054*/ 	.byte	0x00, 0xf5, 0x21, 0x00


	//----- nvinfo : EIATTR_KPARAM_INFO
	.align		4
.L_202:
        /*0058*/ 	.byte	0x04, 0x17
        /*005a*/ 	.short	(.L_204 - .L_203)
.L_203:
        /*005c*/ 	.word	0x00000000
        /*0060*/ 	.short	0x0000
        /*0062*/ 	.short	0x0000
        /*0064*/ 	.byte	0x00, 0xf5, 0x21, 0x00


	//----- nvinfo : EIATTR_SPARSE_MMA_MASK
	.align		4
.L_204:
        /*0068*/ 	.byte	0x03, 0x50
        /*006a*/ 	.short	0x0000


	//----- nvinfo : EIATTR_MAXREG_COUNT
	.align		4
        /*006c*/ 	.byte	0x03, 0x1b
        /*006e*/ 	.short	0x00ff


	//----- nvinfo : EIATTR_NUM_BARRIERS
	.align		4
        /*0070*/ 	.byte	0x02, 0x4c
        /*0072*/ 	.byte	0x01
	.zero		1


	//----- nvinfo : EIATTR_MERCURY_ISA_VERSION
	.align		4
        /*0074*/ 	.byte	0x03, 0x5f
        /*0076*/ 	.short	0x0101


	//----- nvinfo : EIATTR_COOP_GROUP_MASK_REGIDS
	.align		4
        /*0078*/ 	.byte	0x04, 0x29
        /*007a*/ 	.short	(.L_206 - .L_205)


	//   ....[0]....
.L_205:
        /*007c*/ 	.word	0xffffffff


	//   ....[1]....
        /*0080*/ 	.word	0xffffffff


	//   ....[2]....
        /*0084*/ 	.word	0xffffffff


	//   ....[3]....
        /*0088*/ 	.word	0xffffffff


	//   ....[4]....
        /*008c*/ 	.word	0xffffffff


	//   ....[5]....
        /*0090*/ 	.word	0xffffffff


	//   ....[6]....
        /*0094*/ 	.word	0xffffffff


	//   ....[7]....
        /*0098*/ 	.word	0xffffffff


	//   ....[8]....
        /*009c*/ 	.word	0xffffffff


	//   ....[9]....
        /*00a0*/ 	.word	0xffffffff


	//   ....[10]....
        /*00a4*/ 	.word	0xffffffff


	//   ....[11]....
        /*00a8*/ 	.word	0xffffffff


	//   ....[12]....
        /*00ac*/ 	.word	0xffffffff


	//   ....[13]....
        /*00b0*/ 	.word	0xffffffff


	//   ....[14]....
        /*00b4*/ 	.word	0xffffffff


	//   ....[15]....
        /*00b8*/ 	.word	0xffffffff


	//   ....[16]....
        /*00bc*/ 	.word	0xffffffff


	//   ....[17]....
        /*00c0*/ 	.word	0xffffffff


	//   ....[18]....
        /*00c4*/ 	.word	0xffffffff


	//   ....[19]....
        /*00c8*/ 	.word	0xffffffff


	//   ....[20]....
        /*00cc*/ 	.word	0xffffffff


	//   ....[21]....
        /*00d0*/ 	.word	0xffffffff


	//   ....[22]....
        /*00d4*/ 	.word	0xffffffff


	//   ....[23]....
        /*00d8*/ 	.word	0xffffffff


	//   ....[24]....
        /*00dc*/ 	.word	0xffffffff


	//   ....[25]....
        /*00e0*/ 	.word	0xffffffff


	//   ....[26]....
        /*00e4*/ 	.word	0xffffffff


	//   ....[27]....
        /*00e8*/ 	.word	0xffffffff


	//   ....[28]....
        /*00ec*/ 	.word	0xffffffff


	//   ....[29]....
        /*00f0*/ 	.word	0xffffffff


	//----- nvinfo : EIATTR_COOP_GROUP_INSTR_OFFSETS
	.align		4
.L_206:
        /*00f4*/ 	.byte	0x04, 0x28
        /*00f6*/ 	.short	(.L_208 - .L_207)


	//   ....[0]....
.L_207:
        /*00f8*/ 	.word	0x00000990


	//   ....[1]....
        /*00fc*/ 	.word	0x000009f0


	//   ....[2]....
        /*0100*/ 	.word	0x00000a20


	//   ....[3]....
        /*0104*/ 	.word	0x00000a50


	//   ....[4]....
        /*0108*/ 	.word	0x00000a80


	//   ....[5]....
        /*010c*/ 	.word	0x00000cc0


	//   ....[6]....
        /*0110*/ 	.word	0x00000d50


	//   ....[7]....
        /*0114*/ 	.word	0x00000d90


	//   ....[8]....
        /*0118*/ 	.word	0x00000de0


	//   ....[9]....
        /*011c*/ 	.word	0x00000e20


	//   ....[10]....
        /*0120*/ 	.word	0x00001ca0


	//   ....[11]....
        /*0124*/ 	.word	0x00001cf0


	//   ....[12]....
        /*0128*/ 	.word	0x00001d20


	//   ....[13]....
        /*012c*/ 	.word	0x00001d50


	//   ....[14]....
        /*0130*/ 	.word	0x00001d80


	//   ....[15]....
        /*0134*/ 	.word	0x000027d0


	//   ....[16]....
        /*0138*/ 	.word	0x00002830


	//   ....[17]....
        /*013c*/ 	.word	0x00002860


	//   ....[18]....
        /*0140*/ 	.word	0x00002890


	//   ....[19]....
        /*0144*/ 	.word	0x000028c0


	//   ....[20]....
        /*0148*/ 	.word	0x00002b00


	//   ....[21]....
        /*014c*/ 	.word	0x00002b80


	//   ....[22]....
        /*0150*/ 	.word	0x00002bc0


	//   ....[23]....
        /*0154*/ 	.word	0x00002c00


	//   ....[24]....
        /*0158*/ 	.word	0x00002c60


	//   ....[25]....
        /*015c*/ 	.word	0x00003c50


	//   ....[26]....
        /*0160*/ 	.word	0x00003ca0


	//   ....[27]....
        /*0164*/ 	.word	0x00003cd0


	//   ....[28]....
        /*0168*/ 	.word	0x00003d00


	//   ....[29]....
        /*016c*/ 	.word	0x00003d30


	//----- nvinfo : EIATTR_VRC_CTA_INIT_COUNT
	.align		4
.L_208:
        /*0170*/ 	.byte	0x02, 0x4a
	.zero		1
	.zero		1


	//----- nvinfo : EIATTR_EXIT_INSTR_OFFSETS
	.align		4
        /*0174*/ 	.byte	0x04, 0x1c
        /*0176*/ 	.short	(.L_210 - .L_209)


	//   ....[0]....
.L_209:
        /*0178*/ 	.word	0x00000080


	//   ....[1]....
        /*017c*/ 	.word	0x000000c0


	//   ....[2]....
        /*0180*/ 	.word	0x00003f20


	//   ....[3]....
        /*0184*/ 	.word	0x00003f70


	//----- nvinfo : EIATTR_MAX_THREADS
	.align		4
.L_210:
        /*0188*/ 	.byte	0x04, 0x05
        /*018a*/ 	.short	(.L_212 - .L_211)
.L_211:
        /*018c*/ 	.word	0x00000100
        /*0190*/ 	.word	0x00000001
        /*0194*/ 	.word	0x00000001


	//----- nvinfo : EIATTR_CRS_STACK_SIZE
	.align		4
.L_212:
        /*0198*/ 	.byte	0x04, 0x1e
        /*019a*/ 	.short	(.L_214 - .L_213)
.L_213:
        /*019c*/ 	.word	0x00000000


	//----- nvinfo : EIATTR_CBANK_PARAM_SIZE
	.align		4
.L_214:
        /*01a0*/ 	.byte	0x03, 0x19
        /*01a2*/ 	.short	0x001d


	//----- nvinfo : EIATTR_PARAM_CBANK
	.align		4
        /*01a4*/ 	.byte	0x04, 0x0a
        /*01a6*/ 	.short	(.L_216 - .L_215)
	.align		4
.L_215:
        /*01a8*/ 	.word	index@(.nv.constant0._ZN3cub18CUB_300001_SM_10006detail6reduce28DeviceReduceSingleTileKernelINS2_10policy_hubIfj6AbsSumE10Policy1000EPfS8_iS5_ffN4cuda3std3__410__identityEEEvT0_T1_T2_T3_T4_T6_)
        /*01ac*/ 	.short	0x0380
        /*01ae*/ 	.short	0x001d


	//----- nvinfo : EIATTR_SW_WAR
	.align		4
.L_216:
        /*01b0*/ 	.byte	0x04, 0x36
        /*01b2*/ 	.short	(.L_218 - .L_217)
.L_217:
        /*01b4*/ 	.word	0x00000008
.L_218:


//--------------------- .nv.info._ZN3cub18CUB_300001_SM_10006detail6reduce18DeviceReduceKernelINS2_10policy_hubIfj6AbsSumE10Policy1000EPfjS5_fN4cuda3std3__410__identityEEEvT0_PT3_T1_NS0_13GridEvenShareISG_EET2_T4_ --------------------------
	.section	.nv.info._ZN3cub18CUB_300001_SM_10006detail6reduce18DeviceReduceKernelINS2_10policy_hubIfj6AbsSumE10Policy1000EPfjS5_fN4cuda3std3__410__identityEEEvT0_PT3_T1_NS0_13GridEvenShareISG_EET2_T4_,"",@"SHT_CUDA_INFO"
	.sectionflags	@""
	.align	4


	//----- nvinfo : EIATTR_CUDA_API_VERSION
	.align		4
        /*0000*/ 	.byte	0x04, 0x37
        /*0002*/ 	.short	(.L_220 - .L_219)
.L_219:
        /*0004*/ 	.word	0x00000082


	//----- nvinfo : EIATTR_KPARAM_INFO
	.align		4
.L_220:
        /*0008*/ 	.byte	0x04, 0x17
        /*000a*/ 	.short	(.L_222 - .L_221)
.L_221:
        /*000c*/ 	.word	0x00000000
        /*0010*/ 	.short	0x0005
        /*0012*/ 	.short	0x003d
        /*0014*/ 	.byte	0x00, 0xf0, 0x05, 0x00


	//----- nvinfo : EIATTR_KPARAM_INFO
	.align		4
.L_222:
        /*0018*/ 	.byte	0x04, 0x17
        /*001a*/ 	.short	(.L_224 - .L_223)
.L_223:
        /*001c*/ 	.word	0x00000000
        /*0020*/ 	.short	0x0004
        /*0022*/ 	.short	0x003c
        /*0024*/ 	.byte	0x00, 0xf0, 0x05, 0x00


	//----- nvinfo : EIATTR_KPARAM_INFO
	.align		4
.L_224:
        /*0028*/ 	.byte	0x04, 0x17
        /*002a*/ 	.short	(.L_226 - .L_225)
.L_225:
        /*002c*/ 	.word	0x00000000
        /*0030*/ 	.short	0x0003
        /*0032*/ 	.short	0x0014
        /*0034*/ 	.byte	0x00, 0xf0, 0xa1, 0x00


	//----- nvinfo : EIATTR_KPARAM_INFO
	.align		4
.L_226:
        /*0038*/ 	.byte	0x04, 0x17
        /*003a*/ 	.short	(.L_228 - .L_227)
.L_227:
        /*003c*/ 	.word	0x00000000
        /*0040*/ 	.short	0x0002
        /*0042*/ 	.short	0x0010
        /*0044*/ 	.byte	0x00, 0xf0, 0x11, 0x00


	//----- nvinfo : EIATTR_KPARAM_INFO
	.align		4
.L_228:
        /*0048*/ 	.byte	0x04, 0x17
        /*004a*/ 	.short	(.L_230 - .L_229)
.L_229:
        /*004c*/ 	.word	0x00000000
        /*0050*/ 	.short	0x0001
        /*0052*/ 	.short	0x0008
        /*0054*/ 	.byte	0x00, 0xf5, 0x21, 0x00


	//----- nvinfo : EIATTR_KPARAM_INFO
	.align		4
.L_230:
        /*0058*/ 	.byte	0x04, 0x17
        /*005a*/ 	.short	(.L_232 - .L_231)
.L_231:
        /*005c*/ 	.word	0x00000000
        /*0060*/ 	.short	0x0000
        /*0062*/ 	.short	0x0000
        /*0064*/ 	.byte	0x00, 0xf5, 0x21, 0x00


	//----- nvinfo : EIATTR_SPARSE_MMA_MASK
	.align		4
.L_232:
        /*0068*/ 	.byte	0x03, 0x50
        /*006a*/ 	.short	0x0000


	//----- nvinfo : EIATTR_MAXREG_COUNT
	.align		4
        /*006c*/ 	.byte	0x03, 0x1b
        /*006e*/ 	.short	0x00ff


	//----- nvinfo : EIATTR_NUM_BARRIERS
	.align		4
        /*0070*/ 	.byte	0x02, 0x4c
        /*0072*/ 	.byte	0x01
	.zero		1


	//----- nvinfo : EIATTR_MERCURY_ISA_VERSION
	.align		4
        /*0074*/ 	.byte	0x03, 0x5f
        /*0076*/ 	.short	0x0101


	//----- nvinfo : EIATTR_COOP_GROUP_MASK_REGIDS
	.align		4
        /*0078*/ 	.byte	0x04, 0x29
        /*007a*/ 	.short	(.L_234 - .L_233)


	//   ....[0]....
.L_233:
        /*007c*/ 	.word	0xffffffff


	//   ....[1]....
        /*0080*/ 	.word	0xffffffff


	//   ....[2]....
        /*0084*/ 	.word	0xffffffff


	//   ....[3]....
        /*0088*/ 	.word	0xffffffff


	//   ....[4]....
        /*008c*/ 	.word	0xffffffff


	//   ....[5]....
        /*0090*/ 	.word	0xffffffff


	//   ....[6]....
        /*0094*/ 	.word	0xffffffff


	//   ....[7]....
        /*0098*/ 	.word	0xffffffff


	//   ....[8]....
        /*009c*/ 	.word	0xffffffff


	//   ....[9]....
        /*00a0*/ 	.word	0xffffffff


	//   ....[10]....
        /*00a4*/ 	.word	0xffffffff


	//   ....[11]....
        /*00a8*/ 	.word	0xffffffff


	//   ....[12]....
        /*00ac*/ 	.word	0xffffffff


	//   ....[13]....
        /*00b0*/ 	.word	0xffffffff


	//   ....[14]....
        /*00b4*/ 	.word	0xffffffff


	//   ....[15]....
        /*00b8*/ 	.word	0xffffffff


	//   ....[16]....
        /*00bc*/ 	.word	0xffffffff


	//   ....[17]....
        /*00c0*/ 	.word	0xffffffff


	//   ....[18]....
        /*00c4*/ 	.word	0xffffffff


	//   ....[19]....
        /*00c8*/ 	.word	0xffffffff


	//   ....[20]....
        /*00cc*/ 	.word	0xffffffff


	//   ....[21]....
        /*00d0*/ 	.word	0xffffffff


	//   ....[22]....
        /*00d4*/ 	.word	0xffffffff


	//   ....[23]....
        /*00d8*/ 	.word	0xffffffff


	//   ....[24]....
        /*00dc*/ 	.word	0xffffffff


	//   ....[25]....
        /*00e0*/ 	.word	0xffffffff


	//   ....[26]....
        /*00e4*/ 	.word	0xffffffff


	//   ....[27]....
        /*00e8*/ 	.word	0xffffffff


	//   ....[28]....
        /*00ec*/ 	.word	0xffffffff


	//   ....[29]....
        /*00f0*/ 	.word	0xffffffff


	//----- nvinfo : EIATTR_COOP_GROUP_INSTR_OFFSETS
	.align		4
.L_234:
        /*00f4*/ 	.byte	0x04, 0x28
        /*00f6*/ 	.short	(.L_236 - .L_235)


	//   ....[0]....
.L_235:
        /*00f8*/ 	.word	0x00000550


	//   ....[1]....
        /*00fc*/ 	.word	0x000005b0


	//   ....[2]....
        /*0100*/ 	.word	0x000005e0


	//   ....[3]....
        /*0104*/ 	.word	0x00000610


	//   ....[4]....
        /*0108*/ 	.word	0x00000640


	//   ....[5]....
        /*010c*/ 	.word	0x00000890


	//   ....[6]....
        /*0110*/ 	.word	0x000008f0


	//   ....[7]....
        /*0114*/ 	.word	0x00000930


	//   ....[8]....
        /*0118*/ 	.word	0x00000980


	//   ....[9]....
        /*011c*/ 	.word	0x000009e0


	//   ....[10]....
        /*0120*/ 	.word	0x00001410


	//   ....[11]....
        /*0124*/ 	.word	0x00001460


	//   ....[12]....
        /*0128*/ 	.word	0x00001490


	//   ....[13]....
        /*012c*/ 	.word	0x000014c0


	//   ....[14]....
        /*0130*/ 	.word	0x000014f0


	//   ....[15]....
        /*0134*/ 	.word	0x00001b20


	//   ....[16]....
        /*0138*/ 	.word	0x00001b80


	//   ....[17]....
        /*013c*/ 	.word	0x00001bb0


	//   ....[18]....
        /*0140*/ 	.word	0x00001be0


	//   ....[19]....
        /*0144*/ 	.word	0x00001c10


	//   ....[20]....
        /*0148*/ 	.word	0x00001e60


	//   ....[21]....
        /*014c*/ 	.word	0x00001ec0


	//   ....[22]....
        /*0150*/ 	.word	0x00001f00


	//   ....[23]....
        /*0154*/ 	.word	0x00001f50


	//   ....[24]....
        /*0158*/ 	.word	0x00001fc0


	//   ....[25]....
        /*015c*/ 	.word	0x00002b90


	//   ....[26]....
        /*0160*/ 	.word	0x00002be0


	//   ....[27]....
        /*0164*/ 	.word	0x00002c10


	//   ....[28]....
        /*0168*/ 	.word	0x00002c40


	//   ....[29]....
        /*016c*/ 	.word	0x00002c70


	//----- nvinfo : EIATTR_VRC_CTA_INIT_COUNT
	.align		4
.L_236:
        /*0170*/ 	.byte	0x02, 0x4a
	.zero		1
	.zero		1


	//----- nvinfo : EIATTR_EXIT_INSTR_OFFSETS
	.align		4
        /*0174*/ 	.byte	0x04, 0x1c
        /*0176*/ 	.short	(.L_238 - .L_237)


	//   ....[0]....
.L_237:
        /*0178*/ 	.word	0x00002e60


	//   ....[1]....
        /*017c*/ 	.word	0x00002ec0


	//----- nvinfo : EIATTR_MAX_THREADS
	.align		4
.L_238:
        /*0180*/ 	.byte	0x04, 0x05
        /*0182*/ 	.short	(.L_240 - .L_239)
.L_239:
        /*0184*/ 	.word	0x00000100
        /*0188*/ 	.word	0x00000001
        /*018c*/ 	.word	0x00000001


	//----- nvinfo : EIATTR_CRS_STACK_SIZE
	.align		4
.L_240:
        /*0190*/ 	.byte	0x04, 0x1e
        /*0192*/ 	.short	(.L_242 - .L_241)
.L_241:
        /*0194*/ 	.word	0x00000000


	//----- nvinfo : EIATTR_CBANK_PARAM_SIZE
	.align		4
.L_242:
        /*0198*/ 	.byte	0x03, 0x19
        /*019a*/ 	.short	0x003e


	//----- nvinfo : EIATTR_PARAM_CBANK
	.align		4
        /*019c*/ 	.byte	0x04, 0x0a
        /*019e*/ 	.short	(.L_244 - .L_243)
	.align		4
.L_243:
        /*01a0*/ 	.word	index@(.nv.constant0._ZN3cub18CUB_300001_SM_10006detail6reduce18DeviceReduceKernelINS2_10policy_hubIfj6AbsSumE10Policy1000EPfjS5_fN4cuda3std3__410__identityEEEvT0_PT3_T1_NS0_13GridEvenShareISG_EET2_T4_)
        /*01a4*/ 	.short	0x0380
        /*01a6*/ 	.short	0x003e


	//----- nvinfo : EIATTR_SW_WAR
	.align		4
.L_244:
        /*01a8*/ 	.byte	0x04, 0x36
        /*01aa*/ 	.short	(.L_246 - .L_245)
.L_245:
        /*01ac*/ 	.word	0x00000008
.L_246:


//--------------------- .nv.info._ZN3cub18CUB_300001_SM_10006detail6reduce28DeviceReduceSingleTileKernelINS2_10policy_hubIfj6AbsSumE10Policy1000EPfS8_jS5_ffN4cuda3std3__410__identityEEEvT0_T1_T2_T3_T4_T6_ --------------------------
	.section	.nv.info._ZN3cub18CUB_300001_SM_10006detail6reduce28DeviceReduceSingleTileKernelINS2_10policy_hubIfj6AbsSumE10Policy1000EPfS8_jS5_ffN4cuda3std3__410__identityEEEvT0_T1_T2_T3_T4_T6_,"",@"SHT_CUDA_INFO"
	.sectionflags	@""
	.align	4


	//----- nvinfo : EIATTR_CUDA_API_VERSION
	.align		4
        /*0000*/ 	.byte	0x04, 0x37
        /*0002*/ 	.short	(.L_248 - .L_247)
.L_247:
        /*0004*/ 	.word	0x00000082


	//----- nvinfo : EIATTR_KPARAM_INFO
	.align		4
.L_248:
        /*0008*/ 	.byte	0x04, 0x17
        /*000a*/ 	.short	(.L_250 - .L_249)
.L_249:
        /*000c*/ 	.word	0x00000000
        /*0010*/ 	.short	0x0005
        /*0012*/ 	.short	0x001c
        /*0014*/ 	.byte	0x00, 0xf0, 0x05, 0x00


	//----- nvinfo : EIATTR_KPARAM_INFO
	.align		4
.L_250:
        /*0018*/ 	.byte	0x04, 0x17
        /*001a*/ 	.short	(.L_252 - .L_251)
.L_251:
        /*001c*/ 	.word	0x00000000
        /*0020*/ 	.short	0x0004
        /*0022*/ 	.short	0x0018
        /*0024*/ 	.byte	0x00, 0xf0, 0x11, 0x00


	//----- nvinfo : EIATTR_KPARAM_INFO
	.align		4
.L_252:
        /*0028*/ 	.byte	0x04, 0x17
        /*002a*/ 	.short	(.L_254 - .L_253)
.L_253:
        /*002c*/ 	.word	0x00000000
        /*0030*/ 	.short	0x0003
        /*0032*/ 	.short	0x0014
        /*0034*/ 	.byte	0x00, 0xf0, 0x05, 0x00


	//----- nvinfo : EIATTR_KPARAM_INFO
	.align		4
.L_254:
        /*0038*/ 	.byte	0x04, 0x17
        /*003a*/ 	.short	(.L_256 - .L_255)
.L_255:
        /*003c*/ 	.word	0x00000000
        /*0040*/ 	.short	0x0002
        /*0042*/ 	.short	0x0010
        /*0044*/ 	.byte	0x00, 0xf0, 0x11, 0x00


	//----- nvinfo : EIATTR_KPARAM_INFO
	.align		4
.L_256:
        /*0048*/ 	.byte	0x04, 0x17
        /*004a*/ 	.short	(.L_258 - .L_257)
.L_257:
        /*004c*/ 	.word	0x00000000
        /*0050*/ 	.short	0x0001
        /*0052*/ 	.short	0x0008
        /*0054*/ 	.byte	0x00, 0xf5, 0x21, 0x00


	//----- nvinfo : EIATTR_KPARAM_INFO
	.align		4
.L_258:
        /*0058*/ 	.byte	0x04, 0x17
        /*005a*/ 	.short	(.L_260 - .L_259)
.L_259:
        /*005c*/ 	.word	0x00000000
        /*0060*/ 	.short	0x0000
        /*0062*/ 	.short	0x0000
        /*0064*/ 	.byte	0x00, 0xf5, 0x21, 0x00


	//----- nvinfo : EIATTR_SPARSE_MMA_MASK
	.align		4
.L_260:
        /*0068*/ 	.byte	0x03, 0x50
        /*006a*/ 	.short	0x0000


	//----- nvinfo : EIATTR_MAXREG_COUNT
	.align		4
        /*006c*/ 	.byte	0x03, 0x1b
        /*006e*/ 	.short	0x00ff


	//----- nvinfo : EIATTR_NUM_BARRIERS
	.align		4
        /*0070*/ 	.byte	0x02, 0x4c
        /*0072*/ 	.byte	0x01
	.zero		1


	//----- nvinfo : EIATTR_MERCURY_ISA_VERSION
	.align		4
        /*0074*/ 	.byte	0x03, 0x5f
        /*0076*/ 	.short	0x0101


	//----- nvinfo : EIATTR_COOP_GROUP_MASK_REGIDS
	.align		4
        /*0078*/ 	.byte	0x04, 0x29
        /*007a*/ 	.short	(.L_262 - .L_261)


	//   ....[0]....
.L_261:
        /*007c*/ 	.word	0xffffffff


	//   ....[1]....
        /*0080*/ 	.word	0xffffffff


	//   ....[2]....
        /*0084*/ 	.word	0xffffffff


	//   ....[3]....
        /*0088*/ 	.word	0xffffffff


	//   ....[4]....
        /*008c*/ 	.word	0xffffffff


	//   ....[5]....
        /*0090*/ 	.word	0xffffffff


	//   ....[6]....
        /*0094*/ 	.word	0xffffffff


	//   ....[7]....
        /*0098*/ 	.word	0xffffffff


	//   ....[8]....
        /*009c*/ 	.word	0xffffffff


	//   ....[9]....
        /*00a0*/ 	.word	0xffffffff


	//   ....[10]....
        /*00a4*/ 	.word	0xffffffff


	//   ....[11]....
        /*00a8*/ 	.word	0xffffffff


	//   ....[12]....
        /*00ac*/ 	.word	0xffffffff


	//   ....[13]....
        /*00b0*/ 	.word	0xffffffff


	//   ....[14]....
        /*00b4*/ 	.word	0xffffffff


	//   ....[15]....
        /*00b8*/ 	.word	0xffffffff


	//   ....[16]....
        /*00bc*/ 	.word	0xffffffff


	//   ....[17]....
        /*00c0*/ 	.word	0xffffffff


	//   ....[18]....
        /*00c4*/ 	.word	0xffffffff


	//   ....[19]....
        /*00c8*/ 	.word	0xffffffff


	//   ....[20]....
        /*00cc*/ 	.word	0xffffffff


	//   ....[21]....
        /*00d0*/ 	.word	0xffffffff


	//   ....[22]....
        /*00d4*/ 	.word	0xffffffff


	//   ....[23]....
        /*00d8*/ 	.word	0xffffffff


	//   ....[24]....
        /*00dc*/ 	.word	0xffffffff


	//   ....[25]....
        /*00e0*/ 	.word	0xffffffff


	//   ....[26]....
        /*00e4*/ 	.word	0xffffffff


	//   ....[27]....
        /*00e8*/ 	.word	0xffffffff


	//   ....[28]....
        /*00ec*/ 	.word	0xffffffff


	//   ....[29]....
        /*00f0*/ 	.word	0xffffffff


	//----- nvinfo : EIATTR_COOP_GROUP_INSTR_OFFSETS
	.align		4
.L_262:
        /*00f4*/ 	.byte	0x04, 0x28
        /*00f6*/ 	.short	(.L_264 - .L_263)


	//   ....[0]....
.L_263:
        /*00f8*/ 	.word	0x00000930


	//   ....[1]....
        /*00fc*/ 	.word	0x00000990


	//   ....[2]....
        /*0100*/ 	.word	0x000009c0


	//   ....[3]....
        /*0104*/ 	.word	0x000009f0


	//   ....[4]....
        /*0108*/ 	.word	0x00000a20


	//   ....[5]....
        /*010c*/ 	.word	0x00000c60


	//   ....[6]....
        /*0110*/ 	.word	0x00000cf0


	//   ....[7]....
        /*0114*/ 	.word	0x00000d30


	//   ....[8]....
        /*0118*/ 	.word	0x00000d80


	//   ....[9]....
        /*011c*/ 	.word	0x00000dc0


	//   ....[10]....
        /*0120*/ 	.word	0x00001720


	//   ....[11]....
        /*0124*/ 	.word	0x00001770


	//   ....[12]....
        /*0128*/ 	.word	0x000017a0


	//   ....[13]....
        /*012c*/ 	.word	0x000017d0


	//   ....[14]....
        /*0130*/ 	.word	0x00001800


	//   ....[15]....
        /*0134*/ 	.word	0x000021f0


	//   ....[16]....
        /*0138*/ 	.word	0x00002250


	//   ....[17]....
        /*013c*/ 	.word	0x00002280


	//   ....[18]....
        /*0140*/ 	.word	0x000022b0


	//   ....[19]....
        /*0144*/ 	.word	0x000022e0


	//   ....[20]....
        /*0148*/ 	.word	0x00002520


	//   ....[21]....
        /*014c*/ 	.word	0x000025a0


	//   ....[22]....
        /*0150*/ 	.word	0x000025e0


	//   ....[23]....
        /*0154*/ 	.word	0x00002630


	//   ....[24]....
        /*0158*/ 	.word	0x00002680


	//   ....[25]....
        /*015c*/ 	.word	0x00003170


	//   ....[26]....
        /*0160*/ 	.word	0x000031c0


	//   ....[27]....
        /*0164*/ 	.word	0x000031f0


	//   ....[28]....
        /*0168*/ 	.word	0x00003220


	//   ....[29]....
        /*016c*/ 	.word	0x00003250


	//----- nvinfo : EIATTR_VRC_CTA_INIT_COUNT
	.align		4
.L_264:
        /*0170*/ 	.byte	0x02, 0x4a
	.zero		1
	.zero		1


	//----- nvinfo : EIATTR_EXIT_INSTR_OFFSETS
	.align		4
        /*0174*/ 	.byte	0x04, 0x1c
        /*0176*/ 	.short	(.L_266 - .L_265)


	//   ....[0]....
.L_265:
        /*0178*/ 	.word	0x00000080


	//   ....[1]....
        /*017c*/ 	.word	0x000000c0


	//   ....[2]....
        /*0180*/ 	.word	0x00003440


	//   ....[3]....
        /*0184*/ 	.word	0x00003490


	//----- nvinfo : EIATTR_MAX_THREADS
	.align		4
.L_266:
        /*0188*/ 	.byte	0x04, 0x05
        /*018a*/ 	.short	(.L_268 - .L_267)
.L_267:
        /*018c*/ 	.word	0x00000100
        /*0190*/ 	.word	0x00000001
        /*0194*/ 	.word	0x00000001


	//----- nvinfo : EIATTR_CRS_STACK_SIZE
	.align		4
.L_268:
        /*0198*/ 	.byte	0x04, 0x1e
        /*019a*/ 	.short	(.L_270 - .L_269)
.L_269:
        /*019c*/ 	.word	0x00000000


	//----- nvinfo : EIATTR_CBANK_PARAM_SIZE
	.align		4
.L_270:
        /*01a0*/ 	.byte	0x03, 0x19
        /*01a2*/ 	.short	0x001d


	//----- nvinfo : EIATTR_PARAM_CBANK
	.align		4
        /*01a4*/ 	.byte	0x04, 0x0a
        /*01a6*/ 	.short	(.L_272 - .L_271)
	.align		4
.L_271:
        /*01a8*/ 	.word	index@(.nv.constant0._ZN3cub18CUB_300001_SM_10006detail6reduce28DeviceReduceSingleTileKernelINS2_10policy_hubIfj6AbsSumE10Policy1000EPfS8_jS5_ffN4cuda3std3__410__identityEEEvT0_T1_T2_T3_T4_T6_)
        /*01ac*/ 	.short	0x0380
        /*01ae*/ 	.short	0x001d


	//----- nvinfo : EIATTR_SW_WAR
	.align		4
.L_272:
        /*01b0*/ 	.byte	0x04, 0x36
        /*01b2*/ 	.short	(.L_274 - .L_273)
.L_273:
        /*01b4*/ 	.word	0x00000008
.L_274:


//--------------------- .nv.info._ZN3cub18CUB_300001_SM_10006detail4scan23DeviceCompactInitKernelINS0_13ScanTileStateIiLb1EEEPiEEvT_iT0_ --------------------------
	.section	.nv.info._ZN3cub18CUB_300001_SM_10006detail4scan23DeviceCompactInitKernelINS0_13ScanTileStateIiLb1EEEPiEEvT_iT0_,"",@"SHT_CUDA_INFO"
	.sectionflags	@""
	.align	4


	//----- nvinfo : EIATTR_CUDA_API_VERSION
	.align		4
        /*0000*/ 	.byte	0x04, 0x37
        /*0002*/ 	.short	(.L_276 - .L_275)
.L_275:
        /*0004*/ 	.word	0x00000082


	//----- nvinfo : EIATTR_KPARAM_INFO
	.align		4
.L_276:
        /*0008*/ 	.byte	0x04, 0x17
        /*000a*/ 	.short	(.L_278 - .L_277)
.L_277:
        /*000c*/ 	.word	0x00000000
        /*0010*/ 	.short	0x0002
        /*0012*/ 	.short	0x0010
        /*0014*/ 	.byte	0x00, 0xf5, 0x21, 0x00


	//----- nvinfo : EIATTR_KPARAM_INFO
	.align		4
.L_278:
        /*0018*/ 	.byte	0x04, 0x17
        /*001a*/ 	.short	(.L_280 - .L_279)
.L_279:
        /*001c*/ 	.word	0x00000000
        /*0020*/ 	.short	0x0001
        /*0022*/ 	.short	0x0008
        /*0024*/ 	.byte	0x00, 0xf0, 0x11, 0x00


	//----- nvinfo : EIATTR_KPARAM_INFO
	.align		4
.L_280:
        /*0028*/ 	.byte	0x04, 0x17
        /*002a*/ 	.short	(.L_282 - .L_281)
.L_281:
        /*002c*/ 	.word	0x00000000
        /*0030*/ 	.short	0x0000
        /*0032*/ 	.short	0x0000
        /*0034*/ 	.byte	0x00, 0xf0, 0x21, 0x00


	//----- nvinfo : EIATTR_SPARSE_MMA_MASK
	.align		4
.L_282:
        /*0038*/ 	.byte	0x03, 0x50
        /*003a*/ 	.short	0x0000


	//----- nvinfo : EIATTR_MAXREG_COUNT
	.align		4
        /*003c*/ 	.byte	0x03, 0x1b
        /*003e*/ 	.short	0x00ff


	//----- nvinfo : EIATTR_MERCURY_ISA_VERSION
	.align		4
        /*0040*/ 	.byte	0x03, 0x5f
        /*0042*/ 	.short	0x0101


	//----- nvinfo : EIATTR_VRC_CTA_INIT_COUNT
	.align		4
        /*0044*/ 	.byte	0x02, 0x4a
	.zero		1
	.zero		1


	//----- nvinfo : EIATTR_EXIT_INSTR_OFFSETS
	.align		4
        /*0048*/ 	.byte	0x04, 0x1c
        /*004a*/ 	.short	(.L_284 - .L_283)


	//   ....[0]....
.L_283:
        /*004c*/ 	.word	0x00000130


	//   ....[1]....
        /*0050*/ 	.word	0x00000160


	//----- nvinfo : EIATTR_CBANK_PARAM_SIZE
	.align		4
.L_284:
        /*0054*/ 	.byte	0x03, 0x19
        /*0056*/ 	.short	0x0018


	//----- nvinfo : EIATTR_PARAM_CBANK
	.align		4
        /*0058*/ 	.byte	0x04, 0x0a
        /*005a*/ 	.short	(.L_286 - .L_285)
	.align		4
.L_285:
        /*005c*/ 	.word	index@(.nv.constant0._ZN3cub18CUB_300001_SM_10006detail4scan23DeviceCompactInitKernelINS0_13ScanTileStateIiLb1EEEPiEEvT_iT0_)
        /*0060*/ 	.short	0x0380
        /*0062*/ 	.short	0x0018


	//----- nvinfo : EIATTR_SW_WAR
	.align		4
.L_286:
        /*0064*/ 	.byte	0x04, 0x36
        /*0066*/ 	.short	(.L_288 - .L_287)
.L_287:
        /*0068*/ 	.word	0x00000008
.L_288:


//--------------------- .nv.info._ZN3cub18CUB_300001_SM_10006detail6select23DeviceSelectSweepKernelINS2_10policy_hubIfNS0_8NullTypeEiLb0ELNS0_10SelectImplE0EE10Policy1000EPfPS5_S9_PiNS0_13ScanTileStateIiLb1EEE10LargerThanS5_iNS2_19streaming_context_tIlLb1EEELS6_0EEEvT0_T1_T2_T3_T4_T5_T6_T7_iT8_NS1_7vsmem_tE --------------------------
	.section	.nv.info._ZN3cub18CUB_300001_SM_10006detail6select23DeviceSelectSweepKernelINS2_10policy_hubIfNS0_8NullTypeEiLb0ELNS0_10SelectImplE0EE10Policy1000EPfPS5_S9_PiNS0_13ScanTileStateIiLb1EEE10LargerThanS5_iNS2_19streaming_context_tIlLb1EEELS6_0EEEvT0_T1_T2_T3_T4_T5_T6_T7_iT8_NS1_7vsmem_tE,"",@"SHT_CUDA_INFO"
	.sectionflags	@""
	.align	4


	//----- nvinfo : EIATTR_CUDA_API_VERSION
	.align		4
        /*0000*/ 	.byte	0x04, 0x37
        /*0002*/ 	.short	(.L_290 - .L_289)
.L_289:
        /*0004*/ 	.word	0x00000082


	//----- nvinfo : EIATTR_KPARAM_INFO
	.align		4
.L_290:
        /*0008*/ 	.byte	0x04, 0x17
        /*000a*/ 	.short	(.L_292 - .L_291)
.L_291:
        /*000c*/ 	.word	0x00000000
        /*0010*/ 	.short	0x000a
        /*0012*/ 	.short	0x0060
        /*0014*/ 	.byte	0x00, 0xf0, 0x21, 0x00


	//----- nvinfo : EIATTR_KPARAM_INFO
	.align		4
.L_292:
        /*0018*/ 	.byte	0x04, 0x17
        /*001a*/ 	.short	(.L_294 - .L_293)
.L_293:
        /*001c*/ 	.word	0x00000000
        /*0020*/ 	.short	0x0009
        /*0022*/ 	.short	0x0038
        /*0024*/ 	.byte	0x00, 0xf0, 0xa1, 0x00


	//----- nvinfo : EIATTR_KPARAM_INFO
	.align		4
.L_294:
        /*0028*/ 	.byte	0x04, 0x17
        /*002a*/ 	.short	(.L_296 - .L_295)
.L_295:
        /*002c*/ 	.word	0x00000000
        /*0030*/ 	.short	0x0008
        /*0032*/ 	.short	0x0034
        /*0034*/ 	.byte	0x00, 0xf0, 0x11, 0x00


	//----- nvinfo : EIATTR_KPARAM_INFO
	.align		4
.L_296:
        /*0038*/ 	.byte	0x04, 0x17
        /*003a*/ 	.short	(.L_298 - .L_297)
.L_297:
        /*003c*/ 	.word	0x00000000
        /*0040*/ 	.short	0x0007
        /*0042*/ 	.short	0x0030
        /*0044*/ 	.byte	0x00, 0xf0, 0x11, 0x00


	//----- nvinfo : EIATTR_KPARAM_INFO
	.align		4
.L_298:
        /*0048*/ 	.byte	0x04, 0x17
        /*004a*/ 	.short	(.L_300 - .L_299)
.L_299:
        /*004c*/ 	.word	0x00000000
        /*0050*/ 	.short	0x0006
        /*0052*/ 	.short	0x002c
        /*0054*/ 	.byte	0x00, 0xf0, 0x05, 0x00


	//----- nvinfo : EIATTR_KPARAM_INFO
	.align		4
.L_300:
        /*0058*/ 	.byte	0x04, 0x17
        /*005a*/ 	.short	(.L_302 - .L_301)
.L_301:
        /*005c*/ 	.word	0x00000000
        /*0060*/ 	.short	0x0005
        /*0062*/ 	.short	0x0028
        /*0064*/ 	.byte	0x00, 0xf0, 0x11, 0x00


	//----- nvinfo : EIATTR_KPARAM_INFO
	.align		4
.L_302:
        /*0068*/ 	.byte	0x04, 0x17
        /*006a*/ 	.short	(.L_304 - .L_303)
.L_303:
        /*006c*/ 	.word	0x00000000
        /*0070*/ 	.short	0x0004
        /*0072*/ 	.short	0x0020
        /*0074*/ 	.byte	0x00, 0xf0, 0x21, 0x00


	//----- nvinfo : EIATTR_KPARAM_INFO
	.align		4
.L_304:
        /*0078*/ 	.byte	0x04, 0x17
        /*007a*/ 	.short	(.L_306 - .L_305)
.L_305:
        /*007c*/ 	.word	0x00000000
        /*0080*/ 	.short	0x0003
        /*0082*/ 	.short	0x0018
        /*0084*/ 	.byte	0x00, 0xf5, 0x21, 0x00


	//----- nvinfo : EIATTR_KPARAM_INFO
	.align		4
.L_306:
        /*0088*/ 	.byte	0x04, 0x17
        /*008a*/ 	.short	(.L_308 - .L_307)
.L_307:
        /*008c*/ 	.word	0x00000000
        /*0090*/ 	.short	0x0002
        /*0092*/ 	.short	0x0010
        /*0094*/ 	.byte	0x00, 0xf5, 0x21, 0x00


	//----- nvinfo : EIATTR_KPARAM_INFO
	.align		4
.L_308:
        /*0098*/ 	.byte	0x04, 0x17
        /*009a*/ 	.short	(.L_310 - .L_309)
.L_309:
        /*009c*/ 	.word	0x00000000
        /*00a0*/ 	.short	0x0001
        /*00a2*/ 	.short	0x0008
        /*00a4*/ 	.byte	0x00, 0xf5, 0x21, 0x00


	//----- nvinfo : EIATTR_KPARAM_INFO
	.align		4
.L_310:
        /*00a8*/ 	.byte	0x04, 0x17
        /*00aa*/ 	.short	(.L_312 - .L_311)
.L_311:
        /*00ac*/ 	.word	0x00000000
        /*00b0*/ 	.short	0x0000
        /*00b2*/ 	.short	0x0000
        /*00b4*/ 	.byte	0x00, 0xf5, 0x21, 0x00


	//----- nvinfo : EIATTR_SPARSE_MMA_MASK
	.align		4
.L_312:
        /*00b8*/ 	.byte	0x03, 0x50
        /*00ba*/ 	.short	0x0000


	//----- nvinfo : EIATTR_MAXREG_COUNT
	.align		4
        /*00bc*/ 	.byte	0x03, 0x1b
        /*00be*/ 	.short	0x00a8


	//----- nvinfo : EIATTR_NUM_BARRIERS
	.align		4
        /*00c0*/ 	.byte	0x02, 0x4c
        /*00c2*/ 	.byte	0x01
	.zero		1


	//----- nvinfo : EIATTR_MERCURY_ISA_VERSION
	.align		4
        /*00c4*/ 	.byte	0x03, 0x5f
        /*00c6*/ 	.short	0x0101


	//----- nvinfo : EIATTR_UNUSED_LOAD_BYTE_OFFSET
	.align		4
        /*00c8*/ 	.byte	0x04, 0x44
        /*00ca*/ 	.short	(.L_314 - .L_313)


	//   ....[0]....
.L_313:
        /*00cc*/ 	.word	0x000097f0
        /*00d0*/ 	.word	0x0000fff0


	//----- nvinfo : EIATTR_COOP_GROUP_MASK_REGIDS
	.align		4
.L_314:
        /*00d4*/ 	.byte	0x04, 0x29
        /*00d6*/ 	.short	(.L_316 - .L_315)


	//   ....[0]....
.L_315:
        /*00d8*/ 	.word	0xffffffff


	//   ....[1]....
        /*00dc*/ 	.word	0xffffffff


	//   ....[2]....
        /*00e0*/ 	.word	0xffffffff


	//   ....[3]....
        /*00e4*/ 	.word	0xffffffff


	//   ....[4]....
        /*00e8*/ 	.word	0xffffffff


	//   ....[5]....
        /*00ec*/ 	.word	0xffffffff


	//   ....[6]....
        /*00f0*/ 	.word	0xffffffff


	//   ....[7]....
        /*00f4*/ 	.word	0xffffffff


	//   ....[8]....
        /*00f8*/ 	.word	0xffffffff


	//   ....[9]....
        /*00fc*/ 	.word	0xffffffff


	//   ....[10]....
        /*0100*/ 	.word	0xffffffff


	//   ....[11]....
        /*0104*/ 	.word	0xffffffff


	//   ....[12]....
        /*0108*/ 	.word	0xffffffff


	//   ....[13]....
        /*010c*/ 	.word	0xffffffff


	//   ....[14]....
        /*0110*/ 	.word	0xffffffff


	//   ....[15]....
        /*0114*/ 	.word	0xffffffff


	//   ....[16]....
        /*0118*/ 	.word	0xffffffff


	//   ....[17]....
        /*011c*/ 	.word	0xffffffff


	//   ....[18]....
        /*0120*/ 	.word	0xffffffff


	//   ....[19]....
        /*0124*/ 	.word	0xffffffff


	//   ....[20]....
        /*0128*/ 	.word	0xffffffff


	//   ....[21]....
        /*012c*/ 	.word	0xffffffff


	//   ....[22]....
        /*0130*/ 	.word	0xffffffff


	//   ....[23]....
        /*0134*/ 	.word	0xffffffff


	//   ....[24]....
        /*0138*/ 	.word	0xffffffff


	//   ....[25]....
        /*013c*/ 	.word	0xffffffff


	//   ....[26]....
        /*0140*/ 	.word	0xffffffff


	//   ....[27]....
        /*0144*/ 	.word	0xffffffff


	//   ....[28]....
        /*0148*/ 	.word	0xffffffff


	//   ....[29]....
        /*014c*/ 	.word	0xffffffff


	//   ....[30]....
        /*0150*/ 	.word	0xffffffff


	//   ....[31]....
        /*0154*/ 	.word	0xffffffff


	//   ....[32]....
        /*0158*/ 	.word	0xffffffff


	//   ....[33]....
        /*015c*/ 	.word	0xffffffff


	//   ....[34]....
        /*0160*/ 	.word	0xffffffff


	//   ....[35]....
        /*0164*/ 	.word	0xffffffff


	//   ....[36]....
        /*0168*/ 	.word	0xffffffff


	//   ....[37]....
        /*016c*/ 	.word	0xffffffff


	//   ....[38]....
        /*0170*/ 	.word	0xffffffff


	//   ....[39]....
        /*0174*/ 	.word	0xffffffff


	//   ....[40]....
        /*0178*/ 	.word	0xffffffff


	//   ....[41]....
        /*017c*/ 	.word	0xffffffff


	//   ....[42]....
        /*0180*/ 	.word	0xffffffff


	//   ....[43]....
        /*0184*/ 	.word	0xffffffff


	//   ....[44]....
        /*0188*/ 	.word	0xffffffff


	//   ....[45]....
        /*018c*/ 	.word	0xffffffff


	//   ....[46]....
        /*0190*/ 	.word	0xffffffff


	//   ....[47]....
        /*0194*/ 	.word	0xffffffff


	//   ....[48]....
        /*0198*/ 	.word	0xffffffff


	//   ....[49]....
        /*019c*/ 	.word	0xffffffff


	//   ....[50]....
        /*01a0*/ 	.word	0xffffffff


	//   ....[51]....
        /*01a4*/ 	.word	0xffffffff


	//   ....[52]....
        /*01a8*/ 	.word	0xffffffff


	//   ....[53]....
        /*01ac*/ 	.word	0xffffffff


	//   ....[54]....
        /*01b0*/ 	.word	0xffffffff


	//   ....[55]....
        /*01b4*/ 	.word	0xffffffff


	//   ....[56]....
        /*01b8*/ 	.word	0xffffffff


	//   ....[57]....
        /*01bc*/ 	.word	0xffffffff


	//   ....[58]....
        /*01c0*/ 	.word	0xffffffff


	//   ....[59]....
        /*01c4*/ 	.word	0xffffffff


	//   ....[60]....
        /*01c8*/ 	.word	0x0500000e


	//   ....[61]....
        /*01cc*/ 	.word	0x0500000e


	//   ....[62]....
        /*01d0*/ 	.word	0x0500000e


	//   ....[63]....
        /*01d4*/ 	.word	0x0500000e


	//   ....[64]....
        /*01d8*/ 	.word	0x0500000e


	//   ....[65]....
        /*01dc*/ 	.word	0x0500000e


	//   ....[66]....
        /*01e0*/ 	.word	0x0500000e


	//   ....[67]....
        /*01e4*/ 	.word	0x0500000e


	//   ....[68]....
        /*01e8*/ 	.word	0x0500000e


	//   ....[69]....
        /*01ec*/ 	.word	0x0500000e


	//   ....[70]....
        /*01f0*/ 	.word	0x0500000e


	//   ....[71]....
        /*01f4*/ 	.word	0x0500000e


	//   ....[72]....
        /*01f8*/ 	.word	0x0500000e


	//   ....[73]....
        /*01fc*/ 	.word	0x0500000e


	//   ....[74]....
        /*0200*/ 	.word	0x0500000e


	//   ....[75]....
        /*0204*/ 	.word	0x0500000e


	//   ....[76]....
        /*0208*/ 	.word	0x0500000e


	//   ....[77]....
        /*020c*/ 	.word	0x0500000e


	//   ....[78]....
        /*0210*/ 	.word	0x0500000e


	//   ....[79]....
        /*0214*/ 	.word	0x0500000e


	//   ....[80]....
        /*0218*/ 	.word	0x0500000e


	//   ....[81]....
        /*021c*/ 	.word	0x0500000e


	//   ....[82]....
        /*0220*/ 	.word	0x0500000e


	//   ....[83]....
        /*0224*/ 	.word	0x0500000e


	//   ....[84]....
        /*0228*/ 	.word	0x0500000e


	//   ....[85]....
        /*022c*/ 	.word	0x0500000e


	//   ....[86]....
        /*0230*/ 	.word	0x0500000e


	//   ....[87]....
        /*0234*/ 	.word	0x0500000e


	//   ....[88]....
        /*0238*/ 	.word	0x0500000e


	//   ....[89]....
        /*023c*/ 	.word	0x0500000e


	//   ....[90]....
        /*0240*/ 	.word	0x0500000e


	//   ....[91]....
        /*0244*/ 	.word	0x0500000e


	//   ....[92]....
        /*0248*/ 	.word	0x0500000e


	//   ....[93]....
        /*024c*/ 	.word	0x0500000e


	//   ....[94]....
        /*0250*/ 	.word	0x0500000e


	//   ....[95]....
        /*0254*/ 	.word	0x0500000e


	//----- nvinfo : EIATTR_COOP_GROUP_INSTR_OFFSETS
	.align		4
.L_316:
        /*0258*/ 	.byte	0x04, 0x28
        /*025a*/ 	.short	(.L_318 - .L_317)


	//   ....[0]....
.L_317:
        /*025c*/ 	.word	0x00000440


	//   ....[1]....
        /*0260*/ 	.word	0x00000920


	//   ....[2]....
        /*0264*/ 	.word	0x00000940


	//   ....[3]....
        /*0268*/ 	.word	0x00000960


	//   ....[4]....
        /*026c*/ 	.word	0x00000980


	//   ....[5]....
        /*0270*/ 	.word	0x000009a0


	//   ....[6]....
        /*0274*/ 	.word	0x00002860


	//   ....[7]....
        /*0278*/ 	.word	0x00002c50


	//   ....[8]....
        /*027c*/ 	.word	0x00002c80


	//   ....[9]....
        /*0280*/ 	.word	0x00002ca0


	//   ....[10]....
        /*0284*/ 	.word	0x00002cc0


	//   ....[11]....
        /*0288*/ 	.word	0x00002ce0


	//   ....[12]....
        /*028c*/ 	.word	0x00003090


	//   ....[13]....
        /*0290*/ 	.word	0x00003280


	//   ....[14]....
        /*0294*/ 	.word	0x000032e0


	//   ....[15]....
        /*0298*/ 	.word	0x00003360


	//   ....[16]....
        /*029c*/ 	.word	0x000033b0


	//   ....[17]....
        /*02a0*/ 	.word	0x000033f0


	//   ....[18]....
        /*02a4*/ 	.word	0x00003440


	//   ....[19]....
        /*02a8*/ 	.word	0x000034a0


	//   ....[20]....
        /*02ac*/ 	.word	0x000034b0


	//   ....[21]....
        /*02b0*/ 	.word	0x00003590


	//   ....[22]....
        /*02b4*/ 	.word	0x00003780


	//   ....[23]....
        /*02b8*/ 	.word	0x000037d0


	//   ....[24]....
        /*02bc*/ 	.word	0x00003830


	//   ....[25]....
        /*02c0*/ 	.word	0x00003850


	//   ....[26]....
        /*02c4*/ 	.word	0x000038a0


	//   ....[27]....
        /*02c8*/ 	.word	0x000038e0


	//   ....[28]....
        /*02cc*/ 	.word	0x00003920


	//   ....[29]....
        /*02d0*/ 	.word	0x00003960


	//   ....[30]....
        /*02d4*/ 	.word	0x00005970


	//   ....[31]....
        /*02d8*/ 	.word	0x00006030


	//   ....[32]....
        /*02dc*/ 	.word	0x00006050


	//   ....[33]....
        /*02e0*/ 	.word	0x00006070


	//   ....[34]....
        /*02e4*/ 	.word	0x00006090


	//   ....[35]....
        /*02e8*/ 	.word	0x000060b0


	//   ....[36]....
        /*02ec*/ 	.word	0x00008230


	//   ....[37]....
        /*02f0*/ 	.word	0x000088f0


	//   ....[38]....
        /*02f4*/ 	.word	0x00008910


	//   ....[39]....
        /*02f8*/ 	.word	0x00008930


	//   ....[40]....
        /*02fc*/ 	.word	0x00008950


	//   ....[41]....
        /*0300*/ 	.word	0x00008970


	//   ....[42]....
        /*0304*/ 	.word	0x00008d50


	//   ....[43]....
        /*0308*/ 	.word	0x00008f40


	//   ....[44]....
        /*030c*/ 	.word	0x00008fa0


	//   ....[45]....
        /*0310*/ 	.word	0x00009030


	//   ....[46]....
        /*0314*/ 	.word	0x00009080


	//   ....[47]....
        /*0318*/ 	.word	0x000090d0


	//   ....[48]....
        /*031c*/ 	.word	0x00009110


	//   ....[49]....
        /*0320*/ 	.word	0x00009170


	//   ....[50]....
        /*0324*/ 	.word	0x000091b0


	//   ....[51]....
        /*0328*/ 	.word	0x00009250


	//   ....[52]....
        /*032c*/ 	.word	0x00009440


	//   ....[53]....
        /*0330*/ 	.word	0x00009490


	//   ....[54]....
        /*0334*/ 	.word	0x000094f0


	//   ....[55]....
        /*0338*/ 	.word	0x00009540


	//   ....[56]....
        /*033c*/ 	.word	0x00009580


	//   ....[57]....
        /*0340*/ 	.word	0x000095c0


	//   ....[58]....
        /*0344*/ 	.word	0x00009600


	//   ....[59]....
        /*0348*/ 	.word	0x00009640


	//   ....[60]....
        /*034c*/ 	.word	0x0000b3d0


	//   ....[61]....
        /*0350*/ 	.word	0x0000b450


	//   ....[62]....
        /*0354*/ 	.word	0x0000b4e0


	//   ....[63]....
        /*0358*/ 	.word	0x0000b5b0


	//   ....[64]....
        /*035c*/ 	.word	0x0000b640


	//   ....[65]....
        /*0360*/ 	.word	0x0000b6c0


	//   ....[66]....
        /*0364*/ 	.word	0x0000b760


	//   ....[67]....
        /*0368*/ 	.word	0x0000b7f0


	//   ....[68]....
        /*036c*/ 	.word	0x0000b870


	//   ....[69]....
        /*0370*/ 	.word	0x0000b8e0


	//   ....[70]....
        /*0374*/ 	.word	0x0000b960


	//   ....[71]....
        /*0378*/ 	.word	0x0000b9e0


	//   ....[72]....
        /*037c*/ 	.word	0x0000ba90


	//   ....[73]....
        /*0380*/ 	.word	0x0000bb20


	//   ....[74]....
        /*0384*/ 	.word	0x0000bba0


	//   ....[75]....
        /*0388*/ 	.word	0x0000bc20


	//   ....[76]....
        /*038c*/ 	.word	0x0000bca0


	//   ....[77]....
        /*0390*/ 	.word	0x0000bd00


	//   ....[78]....
        /*0394*/ 	.word	0x0000bd70


	//   ....[79]....
        /*0398*/ 	.word	0x0000bdf0


	//   ....[80]....
        /*039c*/ 	.word	0x0000be70


	//   ....[81]....
        /*03a0*/ 	.word	0x0000bf60


	//   ....[82]....
        /*03a4*/ 	.word	0x0000c010


	//   ....[83]....
        /*03a8*/ 	.word	0x0000c0a0


	//   ....[84]....
        /*03ac*/ 	.word	0x0000c120


	//   ....[85]....
        /*03b0*/ 	.word	0x0000c190


	//   ....[86]....
        /*03b4*/ 	.word	0x0000c230


	//   ....[87]....
        /*03b8*/ 	.word	0x0000c2a0


	//   ....[88]....
        /*03bc*/ 	.word	0x0000c320


	//   ....[89]....
        /*03c0*/ 	.word	0x0000c3a0


	//   ....[90]....
        /*03c4*/ 	.word	0x0000c450


	//   ....[91]....
        /*03c8*/ 	.word	0x0000c4d0


	//   ....[92]....
        /*03cc*/ 	.word	0x0000c550


	//   ....[93]....
        /*03d0*/ 	.word	0x0000c5c0


	//   ....[94]....
        /*03d4*/ 	.word	0x0000c640


	//   ....[95]....
        /*03d8*/ 	.word	0x0000c6b0


	//----- nvinfo : EIATTR_VRC_CTA_INIT_COUNT
	.align		4
.L_318:
        /*03dc*/ 	.byte	0x02, 0x4a
	.zero		1
	.zero		1


	//----- nvinfo : EIATTR_EXIT_INSTR_OFFSETS
	.align		4
        /*03e0*/ 	.byte	0x04, 0x1c
        /*03e2*/ 	.short	(.L_320 - .L_319)


	//   ....[0]....
.L_319:
        /*03e4*/ 	.word	0x00001a90


	//   ....[1]....
        /*03e8*/ 	.word	0x00001b50


	//   ....[2]....
        /*03ec*/ 	.word	0x00001ee0


	//   ....[3]....
        /*03f0*/ 	.word	0x00002160


	//   ....[4]....
        /*03f4*/ 	.word	0x000024e0


	//   ....[5]....
        /*03f8*/ 	.word	0x00004a00


	//   ....[6]....
        /*03fc*/ 	.word	0x00004ac0


	//   ....[7]....
        /*0400*/ 	.word	0x00004e60


	//   ....[8]....
        /*0404*/ 	.word	0x00005080


	//   ....[9]....
        /*0408*/ 	.word	0x000053e0


	//   ....[10]....
        /*040c*/ 	.word	0x0000b200


	//   ....[11]....
        /*0410*/ 	.word	0x0000b2d0


	//   ....[12]....
        /*0414*/ 	.word	0x0000b380


	//----- nvinfo : EIATTR_MAX_THREADS
	.align		4
.L_320:
        /*0418*/ 	.byte	0x04, 0x05
        /*041a*/ 	.short	(.L_322 - .L_321)
.L_321:
        /*041c*/ 	.word	0x00000180
        /*0420*/ 	.word	0x00000001
        /*0424*/ 	.word	0x00000001


	//----- nvinfo : EIATTR_CRS_STACK_SIZE
	.align		4
.L_322:
        /*0428*/ 	.byte	0x04, 0x1e
        /*042a*/ 	.short	(.L_324 - .L_323)
.L_323:
        /*042c*/ 	.word	0x00000000


	//----- nvinfo : EIATTR_CBANK_PARAM_SIZE
	.align		4
.L_324:
        /*0430*/ 	.byte	0x03, 0x19
        /*0432*/ 	.short	0x0068


	//----- nvinfo : EIATTR_PARAM_CBANK
	.align		4
        /*0434*/ 	.byte	0x04, 0x0a
        /*0436*/ 	.short	(.L_326 - .L_325)
	.align		4
.L_325:
        /*0438*/ 	.word	index@(.nv.constant0._ZN3cub18CUB_300001_SM_10006detail6select23DeviceSelectSweepKernelINS2_10policy_hubIfNS0_8NullTypeEiLb0ELNS0_10SelectImplE0EE10Policy1000EPfPS5_S9_PiNS0_13ScanTileStateIiLb1EEE10LargerThanS5_iNS2_19streaming_context_tIlLb1EEELS6_0EEEvT0_T1_T2_T3_T4_T5_T6_T7_iT8_NS1_7vsmem_tE)
        /*043c*/ 	.short	0x0380
        /*043e*/ 	.short	0x0068


	//----- nvinfo : EIATTR_SW_WAR
	.align		4
.L_326:
        /*0440*/ 	.byte	0x04, 0x36
        /*0442*/ 	.short	(.L_328 - .L_327)
.L_327:
        /*0444*/ 	.word	0x00000008
.L_328:


//--------------------- .nv.info._ZN3cub18CUB_300001_SM_10006detail11EmptyKernelIvEEvv --------------------------
	.section	.nv.info._ZN3cub18CUB_300001_SM_10006detail11EmptyKernelIvEEvv,"",@"SHT_CUDA_INFO"
	.sectionflags	@""
	.align	4


	//----- nvinfo : EIATTR_CUDA_API_VERSION
	.align		4
        /*0000*/ 	.byte	0x04, 0x37
        /*0002*/ 	.short	(.L_330 - .L_329)
.L_329:
        /*0004*/ 	.word	0x00000082


	//----- nvinfo : EIATTR_SPARSE_MMA_MASK
	.align		4
.L_330:
        /*0008*/ 	.byte	0x03, 0x50
        /*000a*/ 	.short	0x0000


	//----- nvinfo : EIATTR_MAXREG_COUNT
	.align		4
        /*000c*/ 	.byte	0x03, 0x1b
        /*000e*/ 	.short	0x00ff


	//----- nvinfo : EIATTR_MERCURY_ISA_VERSION
	.align		4
        /*0010*/ 	.byte	0x03, 0x5f
        /*0012*/ 	.short	0x0101


	//----- nvinfo : EIATTR_VRC_CTA_INIT_COUNT
	.align		4
        /*0014*/ 	.byte	0x02, 0x4a
	.zero		1
	.zero		1


	//----- nvinfo : EIATTR_EXIT_INSTR_OFFSETS
	.align		4
        /*0018*/ 	.byte	0x04, 0x1c
        /*001a*/ 	.short	(.L_332 - .L_331)


	//   ....[0]....
.L_331:
        /*001c*/ 	.word	0x00000010


	//----- nvinfo : EIATTR_SW_WAR
	.align		4
.L_332:
        /*0020*/ 	.byte	0x04, 0x36
        /*0022*/ 	.short	(.L_334 - .L_333)
.L_333:
        /*0024*/ 	.word	0x00000008
.L_334:


//--------------------- .nv.info._Z8CreateKVPiPfP6float2i --------------------------
	.section	.nv.info._Z8CreateKVPiPfP6float2i,"",@"SHT_CUDA_INFO"
	.sectionflags	@""
	.align	4


	//----- nvinfo : EIATTR_CUDA_API_VERSION
	.align		4
        /*0000*/ 	.byte	0x04, 0x37
        /*0002*/ 	.short	(.L_336 - .L_335)
.L_335:
        /*0004*/ 	.word	0x00000082


	//----- nvinfo : EIATTR_KPARAM_INFO
	.align		4
.L_336:
        /*0008*/ 	.byte	0x04, 0x17
        /*000a*/ 	.short	(.L_338 - .L_337)
.L_337:
        /*000c*/ 	.word	0x00000000
        /*0010*/ 	.short	0x0003
        /*0012*/ 	.short	0x0018
        /*0014*/ 	.byte	0x00, 0xf0, 0x11, 0x00


	//----- nvinfo : EIATTR_KPARAM_INFO
	.align		4
.L_338:
        /*0018*/ 	.byte	0x04, 0x17
        /*001a*/ 	.short	(.L_340 - .L_339)
.L_339:
        /*001c*/ 	.word	0x00000000
        /*0020*/ 	.short	0x0002
        /*0022*/ 	.short	0x0010
        /*0024*/ 	.byte	0x00, 0xf5, 0x21, 0x00


	//----- nvinfo : EIATTR_KPARAM_INFO
	.align		4
.L_340:
        /*0028*/ 	.byte	0x04, 0x17
        /*002a*/ 	.short	(.L_342 - .L_341)
.L_341:
        /*002c*/ 	.word	0x00000000
        /*0030*/ 	.short	0x0001
        /*0032*/ 	.short	0x0008
        /*0034*/ 	.byte	0x00, 0xf5, 0x21, 0x00


	//----- nvinfo : EIATTR_KPARAM_INFO
	.align		4
.L_342:
        /*0038*/ 	.byte	0x04, 0x17
        /*003a*/ 	.short	(.L_344 - .L_343)
.L_343:
        /*003c*/ 	.word	0x00000000
        /*0040*/ 	.short	0x0000
        /*0042*/ 	.short	0x0000
        /*0044*/ 	.byte	0x00, 0xf5, 0x21, 0x00


	//----- nvinfo : EIATTR_SPARSE_MMA_MASK
	.align		4
.L_344:
        /*0048*/ 	.byte	0x03, 0x50
        /*004a*/ 	.short	0x0000


	//----- nvinfo : EIATTR_MAXREG_COUNT
	.align		4
        /*004c*/ 	.byte	0x03, 0x1b
        /*004e*/ 	.short	0x00ff


	//----- nvinfo : EIATTR_EXTERNS
	.align		4
        /*0050*/ 	.byte	0x04, 0x0f
        /*0052*/ 	.short	(.L_346 - .L_345)


	//   ....[0]....
	.align		4
.L_345:
        /*0054*/ 	.word	index@(vprintf)


	//----- nvinfo : EIATTR_MERCURY_ISA_VERSION
	.align		4
.L_346:
        /*0058*/ 	.byte	0x03, 0x5f
        /*005a*/ 	.short	0x0101


	//----- nvinfo : EIATTR_VRC_CTA_INIT_COUNT
	.align		4
        /*005c*/ 	.byte	0x02, 0x4a
	.zero		1
	.zero		1


	//----- nvinfo : EIATTR_SYSCALL_OFFSETS
	.align		4
        /*0060*/ 	.byte	0x04, 0x46
        /*0062*/ 	.short	(.L_348 - .L_347)


	//   ....[0]....
.L_347:
        /*0064*/ 	.word	0x00000400


	//----- nvinfo : EIATTR_EXIT_INSTR_OFFSETS
	.align		4
.L_348:
        /*0068*/ 	.byte	0x04, 0x1c
        /*006a*/ 	.short	(.L_350 - .L_349)


	//   ....[0]....
.L_349:
        /*006c*/ 	.word	0x00000100


	//   ....[1]....
        /*0070*/ 	.word	0x00000440


	//----- nvinfo : EIATTR_CRS_STACK_SIZE
	.align		4
.L_350:
        /*0074*/ 	.byte	0x04, 0x1e
        /*0076*/ 	.short	(.L_352 - .L_351)
.L_351:
        /*0078*/ 	.word	0x00000000


	//----- nvinfo : EIATTR_CBANK_PARAM_SIZE
	.align		4
.L_352:
        /*007c*/ 	.byte	0x03, 0x19
        /*007e*/ 	.short	0x001c


	//----- nvinfo : EIATTR_PARAM_CBANK
	.align		4
        /*0080*/ 	.byte	0x04, 0x0a
        /*0082*/ 	.short	(.L_354 - .L_353)
	.align		4
.L_353:
        /*0084*/ 	.word	index@(.nv.constant0._Z8CreateKVPiPfP6float2i)
        /*0088*/ 	.short	0x0380
        /*008a*/ 	.short	0x001c


	//----- nvinfo : EIATTR_SW_WAR
	.align		4
.L_354:
        /*008c*/ 	.byte	0x04, 0x36
        /*008e*/ 	.short	(.L_356 - .L_355)
.L_355:
        /*0090*/ 	.word	0x00000008
.L_356:


//--------------------- .nv.info._Z5GetKVP6float2PiPfi --------------------------
	.section	.nv.info._Z5GetKVP6float2PiPfi,"",@"SHT_CUDA_INFO"
	.sectionflags	@""
	.align	4


	//----- nvinfo : EIATTR_CUDA_API_VERSION
	.align		4
        /*0000*/ 	.byte	0x04, 0x37
        /*0002*/ 	.short	(.L_358 - .L_357)
.L_357:
        /*0004*/ 	.word	0x00000082


	//----- nvinfo : EIATTR_KPARAM_INFO
	.align		4
.L_358:
        /*0008*/ 	.byte	0x04, 0x17
        /*000a*/ 	.short	(.L_360 - .L_359)
.L_359:
        /*000c*/ 	.word	0x00000000
        /*0010*/ 	.short	0x0003
        /*0012*/ 	.short	0x0018
        /*0014*/ 	.byte	0x00, 0xf0, 0x11, 0x00


	//----- nvinfo : EIATTR_KPARAM_INFO
	.align		4
.L_360:
        /*0018*/ 	.byte	0x04, 0x17
        /*001a*/ 	.short	(.L_362 - .L_361)
.L_361:
        /*001c*/ 	.word	0x00000000
        /*0020*/ 	.short	0x0002
        /*0022*/ 	.short	0x0010
        /*0024*/ 	.byte	0x00, 0xf5, 0x21, 0x00


	//----- nvinfo : EIATTR_KPARAM_INFO
	.align		4
.L_362:
        /*0028*/ 	.byte	0x04, 0x17
        /*002a*/ 	.short	(.L_364 - .L_363)
.L_363:
        /*002c*/ 	.word	0x00000000
        /*0030*/ 	.short	0x0001
        /*0032*/ 	.short	0x0008
        /*0034*/ 	.byte	0x00, 0xf5, 0x21, 0x00


	//----- nvinfo : EIATTR_KPARAM_INFO
	.align		4
.L_364:
        /*0038*/ 	.byte	0x04, 0x17
        /*003a*/ 	.short	(.L_366 - .L_365)
.L_365:
        /*003c*/ 	.word	0x00000000
        /*0040*/ 	.short	0x0000
        /*0042*/ 	.short	0x0000
        /*0044*/ 	.byte	0x00, 0xf5, 0x21, 0x00


	//----- nvinfo : EIATTR_SPARSE_MMA_MASK
	.align		4
.L_366:
        /*0048*/ 	.byte	0x03, 0x50
        /*004a*/ 	.short	0x0000


	//----- nvinfo : EIATTR_MAXREG_COUNT
	.align		4
        /*004c*/ 	.byte	0x03, 0x1b
        /*004e*/ 	.short	0x00ff


	//----- nvinfo : EIATTR_EXTERNS
	.align		4
        /*0050*/ 	.byte	0x04, 0x0f
        /*0052*/ 	.short	(.L_368 - .L_367)


	//   ....[0]....
	.align		4
.L_367:
        /*0054*/ 	.word	index@(vprintf)


	//----- nvinfo : EIATTR_MERCURY_ISA_VERSION
	.align		4
.L_368:
        /*0058*/ 	.byte	0x03, 0x5f
        /*005a*/ 	.short	0x0101


	//----- nvinfo : EIATTR_VRC_CTA_INIT_COUNT
	.align		4
        /*005c*/ 	.byte	0x02, 0x4a
	.zero		1
	.zero		1


	//----- nvinfo : EIATTR_SYSCALL_OFFSETS
	.align		4
        /*0060*/ 	.byte	0x04, 0x46
        /*0062*/ 	.short	(.L_370 - .L_369)


	//   ....[0]....
.L_369:
        /*0064*/ 	.word	0x00000360


	//----- nvinfo : EIATTR_EXIT_INSTR_OFFSETS
	.align		4
.L_370:
        /*0068*/ 	.byte	0x04, 0x1c
        /*006a*/ 	.short	(.L_372 - .L_371)


	//   ....[0]....
.L_371:
        /*006c*/ 	.word	0x00000100


	//   ....[1]....
        /*0070*/ 	.word	0x000003d0


	//----- nvinfo : EIATTR_CRS_STACK_SIZE
	.align		4
.L_372:
        /*0074*/ 	.byte	0x04, 0x1e
        /*0076*/ 	.short	(.L_374 - .L_373)
.L_373:
        /*0078*/ 	.word	0x00000000


	//----- nvinfo : EIATTR_CBANK_PARAM_SIZE
	.align		4
.L_374:
        /*007c*/ 	.byte	0x03, 0x19
        /*007e*/ 	.short	0x001c


	//----- nvinfo : EIATTR_PARAM_CBANK
	.align		4
        /*0080*/ 	.byte	0x04, 0x0a
        /*0082*/ 	.short	(.L_376 - .L_375)
	.align		4
.L_375:
        /*0084*/ 	.word	index@(.nv.constant0._Z5GetKVP6float2PiPfi)
        /*0088*/ 	.short	0x0380
        /*008a*/ 	.short	0x001c


	//----- nvinfo : EIATTR_SW_WAR
	.align		4
.L_376:
        /*008c*/ 	.byte	0x04, 0x36
        /*008e*/ 	.short	(.L_378 - .L_377)
.L_377:
        /*0090*/ 	.word	0x00000008
.L_378:


//--------------------- .nv.callgraph             --------------------------
	.section	.nv.callgraph,"",@"SHT_CUDA_CALLGRAPH"
	.align	4
	.sectionentsize	8
	.align		4
        /*0000*/ 	.word	0x00000000
	.align		4
        /*0004*/ 	.word	0xffffffff
	.align		4
        /*0008*/ 	.word	index@(_Z8CreateKVPiPfP6float2i)
	.align		4
        /*000c*/ 	.word	index@(vprintf)
	.align		4
        /*0010*/ 	.word	index@(_Z5GetKVP6float2PiPfi)
	.align		4
        /*0014*/ 	.word	index@(vprintf)
	.align		4
        /*0018*/ 	.word	0x00000000
	.align		4
        /*001c*/ 	.word	0xfffffffe
	.align		4
        /*0020*/ 	.word	0x00000000
	.align		4
        /*0024*/ 	.word	0xfffffffd
	.align		4
        /*0028*/ 	.word	0x00000000
	.align		4
        /*002c*/ 	.word	0xfffffffc


//--------------------- .nv.constant4             --------------------------
	.section	.nv.constant4,"a",@progbits
	.align	8
	.align		8
.nv.constant4:
        /*0000*/ 	.dword	_ZN34_INTERNAL_f4c57906_4_k_cu_09a743924cuda3std3__45__cpo5beginE
	.align		8
        /*0008*/ 	.dword	_ZN34_INTERNAL_f4c57906_4_k_cu_09a743924cuda3std3__45__cpo3endE
	.align		8
        /*0010*/ 	.dword	_ZN34_INTERNAL_f4c57906_4_k_cu_09a743924cuda3std3__45__cpo6cbeginE
	.align		8
        /*0018*/ 	.dword	_ZN34_INTERNAL_f4c57906_4_k_cu_09a743924cuda3std3__45__cpo4cendE
	.align		8
        /*0020*/ 	.dword	_ZN34_INTERNAL_f4c57906_4_k_cu_09a743924cuda3std3__45__cpo6rbeginE
	.align		8
        /*0028*/ 	.dword	_ZN34_INTERNAL_f4c57906_4_k_cu_09a743924cuda3std3__45__cpo4rendE
	.align		8
        /*0030*/ 	.dword	_ZN34_INTERNAL_f4c57906_4_k_cu_09a743924cuda3std3__45__cpo7crbeginE
	.align		8
        /*0038*/ 	.dword	_ZN34_INTERNAL_f4c57906_4_k_cu_09a743924cuda3std3__45__cpo5crendE
	.align		8
        /*0040*/ 	.dword	_ZN34_INTERNAL_f4c57906_4_k_cu_09a743924cuda3std3__436_GLOBAL__N__f4c57906_4_k_cu_09a743926ignoreE
	.align		8
        /*0048*/ 	.dword	_ZN34_INTERNAL_f4c57906_4_k_cu_09a743924cuda3std3__419piecewise_constructE
	.align		8
        /*0050*/ 	.dword	_ZN34_INTERNAL_f4c57906_4_k_cu_09a743924cuda3std3__48in_placeE
	.align		8
        /*0058*/ 	.dword	_ZN34_INTERNAL_f4c57906_4_k_cu_09a743924cuda3std3__420unreachable_sentinelE
	.align		8
        /*0060*/ 	.dword	_ZN34_INTERNAL_f4c57906_4_k_cu_09a743924cuda3std3__47nulloptE
	.align		8
        /*0068*/ 	.dword	_ZN34_INTERNAL_f4c57906_4_k_cu_09a743924cuda3std3__48unexpectE
	.align		8
        /*0070*/ 	.dword	_ZN34_INTERNAL_f4c57906_4_k_cu_09a743924cuda3std6ranges3__45__cpo4swapE
	.align		8
        /*0078*/ 	.dword	_ZN34_INTERNAL_f4c57906_4_k_cu_09a743924cuda3std6ranges3__45__cpo9iter_moveE
	.align		8
        /*0080*/ 	.dword	_ZN34_INTERNAL_f4c57906_4_k_cu_09a743924cuda3std6ranges3__45__cpo5beginE
	.align		8
        /*0088*/ 	.dword	_ZN34_INTERNAL_f4c57906_4_k_cu_09a743924cuda3std6ranges3__45__cpo3endE
	.align		8
        /*0090*/ 	.dword	_ZN34_INTERNAL_f4c57906_4_k_cu_09a743924cuda3std6ranges3__45__cpo6cbeginE
	.align		8
        /*0098*/ 	.dword	_ZN34_INTERNAL_f4c57906_4_k_cu_09a743924cuda3std6ranges3__45__cpo4cendE
	.align		8
        /*00a0*/ 	.dword	_ZN34_INTERNAL_f4c57906_4_k_cu_09a743924cuda3std6ranges3__45__cpo7advanceE
	.align		8
        /*00a8*/ 	.dword	_ZN34_INTERNAL_f4c57906_4_k_cu_09a743924cuda3std6ranges3__45__cpo9iter_swapE
	.align		8
        /*00b0*/ 	.dword	_ZN34_INTERNAL_f4c57906_4_k_cu_09a743924cuda3std6ranges3__45__cpo4nextE
	.align		8
        /*00b8*/ 	.dword	_ZN34_INTERNAL_f4c57906_4_k_cu_09a743924cuda3std6ranges3__45__cpo4prevE
	.align		8
        /*00c0*/ 	.dword	_ZN34_INTERNAL_f4c57906_4_k_cu_09a743924cuda3std6ranges3__45__cpo4dataE
	.align		8
        /*00c8*/ 	.dword	_ZN34_INTERNAL_f4c57906_4_k_cu_09a743924cuda3std6ranges3__45__cpo5cdataE
	.align		8
        /*00d0*/ 	.dword	_ZN34_INTERNAL_f4c57906_4_k_cu_09a743924cuda3std6ranges3__45__cpo4sizeE
	.align		8
        /*00d8*/ 	.dword	_ZN34_INTERNAL_f4c57906_4_k_cu_09a743924cuda3std6ranges3__45__cpo5ssizeE
	.align		8
        /*00e0*/ 	.dword	_ZN34_INTERNAL_f4c57906_4_k_cu_09a743924cuda3std6ranges3__45__cpo8distanceE
	.align		8
        /*00e8*/ 	.dword	_ZN34_INTERNAL_f4c57906_4_k_cu_09a743926thrust24THRUST_300001_SM_1000_NS6system6detail10sequential3seqE
	.align		8
        /*00f0*/ 	.dword	_ZN34_INTERNAL_f4c57906_4_k_cu_09a743926thrust24THRUST_300001_SM_1000_NS12placeholders2_1E
	.align		8
        /*00f8*/ 	.dword	_ZN34_INTERNAL_f4c57906_4_k_cu_09a743926thrust24THRUST_300001_SM_1000_NS12placeholders2_2E
	.align		8
        /*0100*/ 	.dword	_ZN34_INTERNAL_f4c57906_4_k_cu_09a743926thrust24THRUST_300001_SM_1000_NS12placeholders2_3E
	.align		8
        /*0108*/ 	.dword	_ZN34_INTERNAL_f4c57906_4_k_cu_09a743926thrust24THRUST_300001_SM_1000_NS12placeholders2_4E
	.align		8
        /*0110*/ 	.dword	_ZN34_INTERNAL_f4c57906_4_k_cu_09a743926thrust24THRUST_300001_SM_1000_NS12placeholders2_5E
	.align		8
        /*0118*/ 	.dword	_ZN34_INTERNAL_f4c57906_4_k_cu_09a743926thrust24THRUST_300001_SM_1000_NS12placeholders2_6E
	.align		8
        /*0120*/ 	.dword	_ZN34_INTERNAL_f4c57906_4_k_cu_09a743926thrust24THRUST_300001_SM_1000_NS12placeholders2_7E
	.align		8
        /*0128*/ 	.dword	_ZN34_INTERNAL_f4c57906_4_k_cu_09a743926thrust24THRUST_300001_SM_1000_NS12placeholders2_8E
	.align		8
        /*0130*/ 	.dword	_ZN34_INTERNAL_f4c57906_4_k_cu_09a743926thrust24THRUST_300001_SM_1000_NS12placeholders2_9E
	.align		8
        /*0138*/ 	.dword	_ZN34_INTERNAL_f4c57906_4_k_cu_09a743926thrust24THRUST_300001_SM_1000_NS12placeholders3_10E
	.align		8
        /*0140*/ 	.dword	$str
	.align		8
        /*0148*/ 	.dword	vprintf


//--------------------- .text._ZN3cub18CUB_300001_SM_10006detail6reduce28DeviceReduceSingleTileKernelINS2_10policy_hubIfj6AbsMaxE10Policy1000EPfS8_iS5_ffN4cuda3std3__410__identityEEEvT0_T1_T2_T3_T4_T6_ --------------------------
	.section	.text._ZN3cub18CUB_300001_SM_10006detail6reduce28DeviceReduceSingleTileKernelINS2_10policy_hubIfj6AbsMaxE10Policy1000EPfS8_iS5_ffN4cuda3std3__410__identityEEEvT0_T1_T2_T3_T4_T6_,"ax",@progbits
	.align	128
        .global         _ZN3cub18CUB_300001_SM_10006detail6reduce28DeviceReduceSingleTileKernelINS2_10policy_hubIfj6AbsMaxE10Policy1000EPfS8_iS5_ffN4cuda3std3__410__identityEEEvT0_T1_T2_T3_T4_T6_
        .type           _ZN3cub18CUB_300001_SM_10006detail6reduce28DeviceReduceSingleTileKernelINS2_10policy_hubIfj6AbsMaxE10Policy1000EPfS8_iS5_ffN4cuda3std3__410__identityEEEvT0_T1_T2_T3_T4_T6_,@function
        .size           _ZN3cub18CUB_300001_SM_10006detail6reduce28DeviceReduceSingleTileKernelINS2_10policy_hubIfj6AbsMaxE10Policy1000EPfS8_iS5_ffN4cuda3std3__410__identityEEEvT0_T1_T2_T3_T4_T6_,(.L_x_795 - _ZN3cub18CUB_300001_SM_10006detail6reduce28DeviceReduceSingleTileKernelINS2_10policy_hubIfj6AbsMaxE10Policy1000EPfS8_iS5_ffN4cuda3std3__410__identityEEEvT0_T1_T2_T3_T4_T6_)
        .other          _ZN3cub18CUB_300001_SM_10006detail6reduce28DeviceReduceSingleTileKernelINS2_10policy_hubIfj6AbsMaxE10Policy1000EPfS8_iS5_ffN4cuda3std3__410__identityEEEvT0_T1_T2_T3_T4_T6_,@"STO_CUDA_ENTRY STV_DEFAULT"
_ZN3cub18CUB_300001_SM_10006detail6reduce28DeviceReduceSingleTileKernelINS2_10policy_hubIfj6AbsMaxE10Policy1000EPfS8_iS5_ffN4cuda3std3__410__identityEEEvT0_T1_T2_T3_T4_T6_:
.text._ZN3cub18CUB_300001_SM_10006detail6reduce28DeviceReduceSingleTileKernelINS2_10policy_hubIfj6AbsMaxE10Policy1000EPfS8_iS5_ffN4cuda3std3__410__identityEEEvT0_T1_T2_T3_T4_T6_:
[----:B------:R-:W-:Y:S01]  /*0000*/  LDC R1, c[0x0][0x37c] ;  /* 0x0000df00ff017b82 */ /* 0x000fe20000000800 */
[----:B------:R-:W0:Y:S01]  /*0010*/  LDCU UR4, c[0x0][0x390] ;  /* 0x00007200ff0477ac */ /* 0x000e220008000800 */
[----:B------:R-:W1:Y:S01]  /*0020*/  LDCU.64 UR6, c[0x0][0x358] ;  /* 0x00006b00ff0677ac */ /* 0x000e620008000a00 */
[----:B0-----:R-:W-:-:S05]  /*0030*/  IMAD.U32 R20, RZ, RZ, UR4 ;  /* 0x00000004ff147e24 */ /* 0x001fca000f8e00ff */
[----:B------:R-:W-:-:S13]  /*0040*/  ISETP.NE.AND P0, PT, R20, RZ, PT ;  /* 0x000000ff1400720c */ /* 0x000fda0003f05270 */
[----:B-1----:R-:W-:Y:S05]  /*0050*/  @P0 BRA `(.L_x_0) ;  /* 0x00000000001c0947 */ /* 0x002fea0003800000 */
[----:B------:R-:W0:Y:S02]  /*0060*/  S2R R0, SR_TID.X ;  /* 0x0000000000007919 */ /* 0x000e240000002100 */
[----:B0-----:R-:W-:-:S13]  /*0070*/  ISETP.NE.AND P0, PT, R0, RZ, PT ;  /* 0x000000ff0000720c */ /* 0x001fda0003f05270 */
[----:B------:R-:W-:Y:S05]  /*0080*/  @P0 EXIT ;  /* 0x000000000000094d */ /* 0x000fea0003800000 */
[----:B------:R-:W0:Y:S08]  /*0090*/  LDC R5, c[0x0][0x398] ;  /* 0x0000e600ff057b82 */ /* 0x000e300000000800 */
[----:B------:R-:W0:Y:S02]  /*00a0*/  LDC.64 R2, c[0x0][0x388] ;  /* 0x0000e200ff027b82 */ /* 0x000e240000000a00 */
[----:B0-----:R-:W-:Y:S01]  /*00b0*/  STG.E desc[UR6][R2.64], R5 ;  /* 0x0000000502007986 */ /* 0x001fe2000c101906 */
[----:B------:R-:W-:Y:S05]  /*00c0*/  EXIT ;  /* 0x000000000000794d */ /* 0x000fea0003800000 */
.L_x_0:
[----:B------:R-:W0:Y:S01]  /*00d0*/  LDCU UR4, c[0x0][0x380] ;  /* 0x00007000ff0477ac */ /* 0x000e220008000800 */
[----:B------:R-:W-:Y:S01]  /*00e0*/  BSSY.RECONVERGENT B0, `(.L_x_1) ;  /* 0x000055c000007945 */ /* 0x000fe20003800200 */
[----:B0-----:R-:W-:-:S09]  /*00f0*/  ULOP3.LUT UP0, URZ, UR4, 0xf, URZ, 0xc0, !UPT ;  /* 0x0000000f04ff7892 */ /* 0x001fd2000f80c0ff */
[----:B------:R-:W-:Y:S05]  /*0100*/  BRA.U UP0, `(.L_x_2) ;  /* 0x0000002900887547 */ /* 0x000fea000b800000 */
[----:B------:R-:W-:-:S13]  /*0110*/  ISETP.GT.AND P0, PT, R20, 0xfff, PT ;  /* 0x00000fff1400780c */ /* 0x000fda0003f04270 */
[----:B------:R-:W-:Y:S05]  /*0120*/  @P0 BRA `(.L_x_3) ;  /* 0x0000001400580947 */ /* 0x000fea0003800000 */
[----:B------:R-:W0:Y:S01]  /*0130*/  S2R R7, SR_TID.X ;  /* 0x0000000000077919 */ /* 0x000e220000002100 */
[----:B------:R-:W-:Y:S01]  /*0140*/  BSSY.RECONVERGENT B1, `(.L_x_4) ;  /* 0x0000009000017945 */ /* 0x000fe20003800200 */
[----:B------:R-:W-:Y:S01]  /*0150*/  IMAD.MOV.U32 R21, RZ, RZ, RZ ;  /* 0x000000ffff157224 */ /* 0x000fe200078e00ff */
[----:B0-----:R-:W-:Y:S01]  /*0160*/  ISETP.GE.AND P0, PT, R7, R20, PT ;  /* 0x000000140700720c */ /* 0x001fe20003f06270 */
[----:B------:R-:W-:-:S12]  /*0170*/  IMAD.MOV.U32 R9, RZ, RZ, R7 ;  /* 0x000000ffff097224 */ /* 0x000fd800078e0007 */
[----:B------:R-:W-:Y:S05]  /*0180*/  @P0 BRA `(.L_x_5) ;  /* 0x0000000000100947 */ /* 0x000fea0003800000 */
[----:B------:R-:W0:Y:S02]  /*0190*/  LDC.64 R2, c[0x0][0x380] ;  /* 0x0000e000ff027b82 */ /* 0x000e240000000a00 */
[----:B0-----:R-:W-:-:S05]  /*01a0*/  IMAD.WIDE.U32 R2, R7, 0x4, R2 ;  /* 0x0000000407027825 */ /* 0x001fca00078e0002 */
[----:B------:R0:W5:Y:S01]  /*01b0*/  LDG.E.CONSTANT R21, desc[UR6][R2.64] ;  /* 0x0000000602157981 */ /* 0x000162000c1e9900 */
[----:B------:R-:W-:-:S07]  /*01c0*/  VIADD R9, R7, 0x100 ;  /* 0x0000010007097836 */ /* 0x000fce0000000000 */
.L_x_5:
[----:B------:R-:W-:Y:S05]  /*01d0*/  BSYNC.RECONVERGENT B1 ;  /* 0x0000000000017941 */ /* 0x000fea0003800200 */
.L_x_4:
[----:B------:R-:W-:Y:S01]  /*01e0*/  ISETP.GE.AND P0, PT, R9, R20, PT ;  /* 0x000000140900720c */ /* 0x000fe20003f06270 */
[----:B------:R-:W-:-:S12]  /*01f0*/  BSSY.RECONVERGENT B1, `(.L_x_6) ;  /* 0x0000091000017945 */ /* 0x000fd80003800200 */
[----:B------:R-:W-:Y:S05]  /*0200*/  @P0 BRA `(.L_x_7) ;  /* 0x00000008003c0947 */ /* 0x000fea0003800000 */
[----:B0-----:R-:W-:Y:S01]  /*0210*/  LOP3.LUT R3, RZ, R9, RZ, 0x33, !PT ;  /* 0x00000009ff037212 */ /* 0x001fe200078e33ff */
[----:B------:R-:W-:Y:S04]  /*0220*/  BSSY.RECONVERGENT B2, `(.L_x_8) ;  /* 0x0000016000027945 */ /* 0x000fe80003800200 */
[----:B------:R-:W-:-:S05]  /*0230*/  IMAD.IADD R0, R3, 0x1, R20 ;  /* 0x0000000103007824 */ /* 0x000fca00078e0214 */
[C---:B------:R-:W-:Y:S02]  /*0240*/  LOP3.LUT R2, R0.reuse, 0x300, RZ, 0xc0, !PT ;  /* 0x0000030000027812 */ /* 0x040fe400078ec0ff */
[----:B------:R-:W-:Y:S02]  /*0250*/  ISETP.GE.U32.AND P2, PT, R0, 0x300, PT ;  /* 0x000003000000780c */ /* 0x000fe40003f46070 */
[----:B------:R-:W-:-:S13]  /*0260*/  ISETP.NE.AND P0, PT, R2, 0x300, PT ;  /* 0x000003000200780c */ /* 0x000fda0003f05270 */
[----:B------:R-:W-:Y:S05]  /*0270*/  @!P0 BRA `(.L_x_9) ;  /* 0x0000000000408947 */ /* 0x000fea0003800000 */
[----:B------:R-:W0:Y:S01]  /*0280*/  LDC.64 R2, c[0x0][0x380] ;  /* 0x0000e000ff027b82 */ /* 0x000e220000000a00 */
[----:B------:R-:W-:-:S04]  /*0290*/  LEA.HI R0, R0, 0x1, RZ, 0x18 ;  /* 0x0000000100007811 */ /* 0x000fc800078fc0ff */
[----:B------:R-:W-:-:S05]  /*02a0*/  LOP3.LUT R0, R0, 0x3, RZ, 0xc0, !PT ;  /* 0x0000000300007812 */ /* 0x000fca00078ec0ff */
[----:B------:R-:W-:Y:S02]  /*02b0*/  IMAD.MOV R0, RZ, RZ, -R0 ;  /* 0x000000ffff007224 */ /* 0x000fe400078e0a00 */
[----:B0-----:R-:W-:-:S04]  /*02c0*/  IMAD.WIDE.U32 R2, R9, 0x4, R2 ;  /* 0x0000000409027825 */ /* 0x001fc800078e0002 */
[----:B------:R-:W-:-:S07]  /*02d0*/  IMAD.MOV.U32 R4, RZ, RZ, R2 ;  /* 0x000000ffff047224 */ /* 0x000fce00078e0002 */
.L_x_10:
[----:B------:R-:W-:-:S06]  /*02e0*/  IMAD.MOV.U32 R2, RZ, RZ, R4 ;  /* 0x000000ffff027224 */ /* 0x000fcc00078e0004 */
[----:B------:R0:W2:Y:S01]  /*02f0*/  LDG.E.CONSTANT R2, desc[UR6][R2.64] ;  /* 0x0000000602027981 */ /* 0x0000a2000c1e9900 */
[----:B------:R-:W-:Y:S01]  /*0300*/  VIADD R0, R0, 0x1 ;  /* 0x0000000100007836 */ /* 0x000fe20000000000 */
[----:B------:R-:W-:Y:S01]  /*0310*/  IADD3 R4, P3, PT, R4, 0x400, RZ ;  /* 0x0000040004047810 */ /* 0x000fe20007f7e0ff */
[----:B------:R-:W-:-:S03]  /*0320*/  VIADD R9, R9, 0x100 ;  /* 0x0000010009097836 */ /* 0x000fc60000000000 */
[----:B------:R-:W-:Y:S01]  /*0330*/  ISETP.NE.AND P1, PT, R0, RZ, PT ;  /* 0x000000ff0000720c */ /* 0x000fe20003f25270 */
[----:B0-----:R-:W-:Y:S01]  /*0340*/  IMAD.X R3, RZ, RZ, R3, P3 ;  /* 0x000000ffff037224 */ /* 0x001fe200018e0603 */
[----:B--2--5:R-:W-:-:S04]  /*0350*/  FSETP.GT.AND P0, PT, |R2|, |R21|, PT ;  /* 0x400000150200720b */ /* 0x024fc80003f04200 */
[----:B------:R-:W-:-:S07]  /*0360*/  FSEL R21, |R2|, |R21|, P0 ;  /* 0x4000001502157208 */ /* 0x000fce0000000200 */
[----:B------:R-:W-:Y:S05]  /*0370*/  @P1 BRA `(.L_x_10) ;  /* 0xfffffffc00d81947 */ /* 0x000fea000383ffff */
.L_x_9:
[----:B------:R-:W-:Y:S05]  /*0380*/  BSYNC.RECONVERGENT B2 ;  /* 0x0000000000027941 */ /* 0x000fea0003800200 */
.L_x_8:
[----:B------:R-:W-:Y:S05]  /*0390*/  @!P2 BRA `(.L_x_7) ;  /* 0x0000000400d8a947 */ /* 0x000fea0003800000 */
[----:B------:R-:W-:Y:S01]  /*03a0*/  IMAD.IADD R0, R20, 0x1, -R9 ;  /* 0x0000000114007824 */ /* 0x000fe200078e0a09 */
[----:B------:R-:W-:Y:S01]  /*03b0*/  BSSY.RECONVERGENT B2, `(.L_x_11) ;  /* 0x0000041000027945 */ /* 0x000fe20003800200 */
[----:B------:R-:W-:-:S03]  /*03c0*/  PLOP3.LUT P0, PT, PT, PT, PT, 0x80, 0x8 ;  /* 0x000000000008781c */ /* 0x000fc60003f0f070 */
[----:B------:R-:W-:-:S13]  /*03d0*/  ISETP.GT.AND P1, PT, R0, 0xc00, PT ;  /* 0x00000c000000780c */ /* 0x000fda0003f24270 */
[----:B------:R-:W-:Y:S05]  /*03e0*/  @!P1 BRA `(.L_x_12) ;  /* 0x0000000000f49947 */ /* 0x000fea0003800000 */
[----:B------:R-:W-:Y:S01]  /*03f0*/  PLOP3.LUT P0, PT, PT, PT, PT, 0x8, 0x80 ;  /* 0x000000000080781c */ /* 0x000fe20003f0e170 */
[----:B------:R-:W-:-:S12]  /*0400*/  VIADD R0, R20, 0xfffff400 ;  /* 0xfffff40014007836 */ /* 0x000fd80000000000 */
.L_x_13:
[----:B------:R-:W0:Y:S02]  /*0410*/  LDC.64 R2, c[0x0][0x380] ;  /* 0x0000e000ff027b82 */ /* 0x000e240000000a00 */
[----:B0-----:R-:W-:-:S05]  /*0420*/  IMAD.WIDE R22, R9, 0x4, R2 ;  /* 0x0000000409167825 */ /* 0x001fca00078e0202 */
[----:B------:R-:W2:Y:S04]  /*0430*/  LDG.E.CONSTANT R6, desc[UR6][R22.64] ;  /* 0x0000000616067981 */ /* 0x000ea8000c1e9900 */
[----:B------:R-:W3:Y:S04]  /*0440*/  LDG.E.CONSTANT R8, desc[UR6][R22.64+0x400] ;  /* 0x0004000616087981 */ /* 0x000ee8000c1e9900 */
[----:B------:R-:W4:Y:S01]  /*0450*/  LDG.E.CONSTANT R10, desc[UR6][R22.64+0x800] ;  /* 0x00080006160a7981 */ /* 0x000f22000c1e9900 */
[----:B------:R-:W-:-:S03]  /*0460*/  VIADD R27, R9, 0x400 ;  /* 0x00000400091b7836 */ /* 0x000fc60000000000 */
[----:B------:R0:W4:Y:S01]  /*0470*/  LDG.E.CONSTANT R14, desc[UR6][R22.64+0xc00] ;  /* 0x000c0006160e7981 */ /* 0x000122000c1e9900 */
[----:B------:R-:W-:-:S05]  /*0480*/  IMAD.WIDE R26, R27, 0x4, R2 ;  /* 0x000000041b1a7825 */ /* 0x000fca00078e0202 */
[----:B------:R-:W4:Y:S04]  /*0490*/  LDG.E.CONSTANT R13, desc[UR6][R26.64] ;  /* 0x000000061a0d7981 */ /* 0x000f28000c1e9900 */
[----:B------:R-:W4:Y:S04]  /*04a0*/  LDG.E.CONSTANT R12, desc[UR6][R26.64+0x400] ;  /* 0x000400061a0c7981 */ /* 0x000f28000c1e9900 */
[----:B------:R-:W4:Y:S01]  /*04b0*/  LDG.E.CONSTANT R11, desc[UR6][R26.64+0x800] ;  /* 0x000800061a0b7981 */ /* 0x000f22000c1e9900 */
[----:B------:R-:W-:-:S03]  /*04c0*/  VIADD R5, R9, 0x800 ;  /* 0x0000080009057836 */ /* 0x000fc60000000000 */
[----:B------:R-:W4:Y:S01]  /*04d0*/  LDG.E.CONSTANT R18, desc[UR6][R26.64+0xc00] ;  /* 0x000c00061a127981 */ /* 0x000f22000c1e9900 */
[----:B------:R-:W-:-:S05]  /*04e0*/  IMAD.WIDE R4, R5, 0x4, R2 ;  /* 0x0000000405047825 */ /* 0x000fca00078e0202 */
[----:B------:R-:W4:Y:S04]  /*04f0*/  LDG.E.CONSTANT R17, desc[UR6][R4.64] ;  /* 0x0000000604117981 */ /* 0x000f28000c1e9900 */
[----:B------:R-:W4:Y:S04]  /*0500*/  LDG.E.CONSTANT R16, desc[UR6][R4.64+0x400] ;  /* 0x0004000604107981 */ /* 0x000f28000c1e9900 */
[----:B------:R-:W4:Y:S01]  /*0510*/  LDG.E.CONSTANT R15, desc[UR6][R4.64+0x800] ;  /* 0x00080006040f7981 */ /* 0x000f22000c1e9900 */
[----:B0-----:R-:W-:-:S03]  /*0520*/  VIADD R23, R9, 0xc00 ;  /* 0x00000c0009177836 */ /* 0x001fc60000000000 */
[----:B------:R-:W4:Y:S01]  /*0530*/  LDG.E.CONSTANT R19, desc[UR6][R4.64+0xc00] ;  /* 0x000c000604137981 */ /* 0x000f22000c1e9900 */
[----:B------:R-:W-:-:S05]  /*0540*/  IMAD.WIDE R2, R23, 0x4, R2 ;  /* 0x0000000417027825 */ /* 0x000fca00078e0202 */
[----:B------:R-:W4:Y:S04]  /*0550*/  LDG.E.CONSTANT R24, desc[UR6][R2.64] ;  /* 0x0000000602187981 */ /* 0x000f28000c1e9900 */
[----:B------:R-:W4:Y:S04]  /*0560*/  LDG.E.CONSTANT R23, desc[UR6][R2.64+0x400] ;  /* 0x0004000602177981 */ /* 0x000f28000c1e9900 */
[----:B------:R-:W4:Y:S04]  /*0570*/  LDG.E.CONSTANT R22, desc[UR6][R2.64+0x800] ;  /* 0x0008000602167981 */ /* 0x000f28000c1e9900 */
[----:B------:R-:W4:Y:S01]  /*0580*/  LDG.E.CONSTANT R25, desc[UR6][R2.64+0xc00] ;  /* 0x000c000602197981 */ /* 0x000f22000c1e9900 */
[----:B------:R-:W-:-:S05]  /*0590*/  VIADD R9, R9, 0x1000 ;  /* 0x0000100009097836 */ /* 0x000fca0000000000 */
[----:B------:R-:W-:Y:S02]  /*05a0*/  ISETP.GE.AND P2, PT, R9, R0, PT ;  /* 0x000000000900720c */ /* 0x000fe40003f46270 */
[----:B--2--5:R-:W-:-:S04]  /*05b0*/  FSETP.GT.AND P1, PT, |R6|, |R21|, PT ;  /* 0x400000150600720b */ /* 0x024fc80003f24200 */
[----:B------:R-:W-:-:S04]  /*05c0*/  FSEL R21, |R6|, |R21|, P1 ;  /* 0x4000001506157208 */ /* 0x000fc80000800200 */
[----:B---3--:R-:W-:-:S04]  /*05d0*/  FSETP.GT.AND P1, PT, |R8|, R21, PT ;  /* 0x000000150800720b */ /* 0x008fc80003f24200 */
[----:B------:R-:W-:-:S04]  /*05e0*/  FSEL R21, |R8|, R21, P1 ;  /* 0x0000001508157208 */ /* 0x000fc80000800200 */
[----:B----4-:R-:W-:-:S04]  /*05f0*/  FSETP.GT.AND P1, PT, |R10|, R21, PT ;  /* 0x000000150a00720b */ /* 0x010fc80003f24200 */
[----:B------:R-:W-:-:S04]  /*0600*/  FSEL R21, |R10|, R21, P1 ;  /* 0x000000150a157208 */ /* 0x000fc80000800200 */
[----:B------:R-:W-:-:S04]  /*0610*/  FSETP.GT.AND P1, PT, |R14|, R21, PT ;  /* 0x000000150e00720b */ /* 0x000fc80003f24200 */
        /* <DEDUP_REMOVED lines=24> */
[----:B------:R-:W-:Y:S01]  /*07a0*/  FSEL R21, |R25|, R22, P1 ;  /* 0x0000001619157208 */ /* 0x000fe20000800200 */
[----:B------:R-:W-:Y:S08]  /*07b0*/  @!P2 BRA `(.L_x_13) ;  /* 0xfffffffc0014a947 */ /* 0x000ff0000383ffff */
.L_x_12:
[----:B------:R-:W-:Y:S05]  /*07c0*/  BSYNC.RECONVERGENT B2 ;  /* 0x0000000000027941 */ /* 0x000fea0003800200 */
.L_x_11:
[----:B------:R-:W-:Y:S01]  /*07d0*/  IMAD.IADD R0, R20, 0x1, -R9 ;  /* 0x0000000114007824 */ /* 0x000fe200078e0a09 */
[----:B------:R-:W-:Y:S04]  /*07e0*/  BSSY.RECONVERGENT B2, `(.L_x_14) ;  /* 0x0000021000027945 */ /* 0x000fe80003800200 */
[----:B------:R-:W-:-:S13]  /*07f0*/  ISETP.GT.AND P1, PT, R0, 0x400, PT ;  /* 0x000004000000780c */ /* 0x000fda0003f24270 */
[----:B------:R-:W-:Y:S05]  /*0800*/  @!P1 BRA `(.L_x_15) ;  /* 0x0000000000789947 */ /* 0x000fea0003800000 */
[----:B------:R-:W0:Y:S02]  /*0810*/  LDC.64 R4, c[0x0][0x380] ;  /* 0x0000e000ff047b82 */ /* 0x000e240000000a00 */
[----:B0-----:R-:W-:-:S05]  /*0820*/  IMAD.WIDE R2, R9, 0x4, R4 ;  /* 0x0000000409027825 */ /* 0x001fca00078e0204 */
[----:B------:R-:W2:Y:S04]  /*0830*/  LDG.E.CONSTANT R0, desc[UR6][R2.64] ;  /* 0x0000000602007981 */ /* 0x000ea8000c1e9900 */
[----:B------:R-:W3:Y:S04]  /*0840*/  LDG.E.CONSTANT R11, desc[UR6][R2.64+0x400] ;  /* 0x00040006020b7981 */ /* 0x000ee8000c1e9900 */
[----:B------:R-:W4:Y:S01]  /*0850*/  LDG.E.CONSTANT R13, desc[UR6][R2.64+0x800] ;  /* 0x00080006020d7981 */ /* 0x000f22000c1e9900 */
[----:B------:R-:W-:-:S03]  /*0860*/  VIADD R17, R9, 0x400 ;  /* 0x0000040009117836 */ /* 0x000fc60000000000 */
[----:B------:R-:W4:Y:S01]  /*0870*/  LDG.E.CONSTANT R15, desc[UR6][R2.64+0xc00] ;  /* 0x000c0006020f7981 */ /* 0x000f22000c1e9900 */
[----:B------:R-:W-:-:S05]  /*0880*/  IMAD.WIDE R4, R17, 0x4, R4 ;  /* 0x0000000411047825 */ /* 0x000fca00078e0204 */
[----:B------:R-:W4:Y:S04]  /*0890*/  LDG.E.CONSTANT R17, desc[UR6][R4.64] ;  /* 0x0000000604117981 */ /* 0x000f28000c1e9900 */
[----:B------:R-:W4:Y:S04]  /*08a0*/  LDG.E.CONSTANT R19, desc[UR6][R4.64+0x400] ;  /* 0x0004000604137981 */ /* 0x000f28000c1e9900 */
[----:B------:R-:W4:Y:S04]  /*08b0*/  LDG.E.CONSTANT R23, desc[UR6][R4.64+0x800] ;  /* 0x0008000604177981 */ /* 0x000f28000c1e9900 */
[----:B------:R-:W4:Y:S01]  /*08c0*/  LDG.E.CONSTANT R25, desc[UR6][R4.64+0xc00] ;  /* 0x000c000604197981 */ /* 0x000f22000c1e9900 */
[----:B------:R-:W-:Y:S01]  /*08d0*/  VIADD R9, R9, 0x800 ;  /* 0x0000080009097836 */ /* 0x000fe20000000000 */
        /* <DEDUP_REMOVED lines=13> */
[----:B------:R-:W-:Y:S02]  /*09b0*/  FSEL R0, |R23|, R0, P0 ;  /* 0x0000000017007208 */ /* 0x000fe40000000200 */
[----:B------:R-:W-:Y:S02]  /*09c0*/  PLOP3.LUT P0, PT, PT, PT, PT, 0x8, 0x80 ;  /* 0x000000000080781c */ /* 0x000fe40003f0e170 */
[----:B------:R-:W-:-:S04]  /*09d0*/  FSETP.GT.AND P1, PT, |R25|, R0, PT ;  /* 0x000000001900720b */ /* 0x000fc80003f24200 */
[----:B------:R-:W-:-:S09]  /*09e0*/  FSEL R21, |R25|, R0, P1 ;  /* 0x0000000019157208 */ /* 0x000fd20000800200 */
.L_x_15:
[----:B------:R-:W-:Y:S05]  /*09f0*/  BSYNC.RECONVERGENT B2 ;  /* 0x0000000000027941 */ /* 0x000fea0003800200 */
.L_x_14:
[----:B------:R-:W-:-:S13]  /*0a00*/  ISETP.LT.OR P0, PT, R9, R20, P0 ;  /* 0x000000140900720c */ /* 0x000fda0000701670 */
[----:B------:R-:W-:Y:S05]  /*0a10*/  @!P0 BRA `(.L_x_7) ;  /* 0x0000000000388947 */ /* 0x000fea0003800000 */
[----:B------:R-:W0:Y:S02]  /*0a20*/  LDC.64 R2, c[0x0][0x380] ;  /* 0x0000e000ff027b82 */ /* 0x000e240000000a00 */
[----:B0-----:R-:W-:-:S05]  /*0a30*/  IMAD.WIDE R2, R9, 0x4, R2 ;  /* 0x0000000409027825 */ /* 0x001fca00078e0202 */
[----:B------:R-:W2:Y:S04]  /*0a40*/  LDG.E.CONSTANT R0, desc[UR6][R2.64] ;  /* 0x0000000602007981 */ /* 0x000ea8000c1e9900 */
[----:B------:R-:W3:Y:S04]  /*0a50*/  LDG.E.CONSTANT R5, desc[UR6][R2.64+0x400] ;  /* 0x0004000602057981 */ /* 0x000ee8000c1e9900 */
[----:B------:R-:W4:Y:S04]  /*0a60*/  LDG.E.CONSTANT R9, desc[UR6][R2.64+0x800] ;  /* 0x0008000602097981 */ /* 0x000f28000c1e9900 */
[----:B------:R-:W4:Y:S01]  /*0a70*/  LDG.E.CONSTANT R11, desc[UR6][R2.64+0xc00] ;  /* 0x000c0006020b7981 */ /* 0x000f22000c1e9900 */
[----:B--2--5:R-:W-:-:S04]  /*0a80*/  FSETP.GT.AND P0, PT, |R0|, |R21|, PT ;  /* 0x400000150000720b */ /* 0x024fc80003f04200 */
[----:B------:R-:W-:-:S04]  /*0a90*/  FSEL R0, |R0|, |R21|, P0 ;  /* 0x4000001500007208 */ /* 0x000fc80000000200 */
[----:B---3--:R-:W-:-:S04]  /*0aa0*/  FSETP.GT.AND P0, PT, |R5|, R0, PT ;  /* 0x000000000500720b */ /* 0x008fc80003f04200 */
[----:B------:R-:W-:-:S04]  /*0ab0*/  FSEL R0, |R5|, R0, P0 ;  /* 0x0000000005007208 */ /* 0x000fc80000000200 */
[----:B----4-:R-:W-:-:S04]  /*0ac0*/  FSETP.GT.AND P0, PT, |R9|, R0, PT ;  /* 0x000000000900720b */ /* 0x010fc80003f04200 */
[----:B------:R-:W-:-:S04]  /*0ad0*/  FSEL R0, |R9|, R0, P0 ;  /* 0x0000000009007208 */ /* 0x000fc80000000200 */
[----:B------:R-:W-:-:S04]  /*0ae0*/  FSETP.GT.AND P0, PT, |R11|, R0, PT ;  /* 0x000000000b00720b */ /* 0x000fc80003f04200 */
[----:B------:R-:W-:-:S09]  /*0af0*/  FSEL R21, |R11|, R0, P0 ;  /* 0x000000000b157208 */ /* 0x000fd20000000200 */
.L_x_7:
[----:B------:R-:W-:Y:S05]  /*0b00*/  BSYNC.RECONVERGENT B1 ;  /* 0x0000000000017941 */ /* 0x000fea0003800200 */
.L_x_6:
[----:B------:R-:W-:-:S13]  /*0b10*/  ISETP.GE.AND P0, PT, R20, 0x100, PT ;  /* 0x000001001400780c */ /* 0x000fda0003f06270 */
[----:B------:R-:W-:Y:S05]  /*0b20*/  @!P0 BRA `(.L_x_16) ;  /* 0x0000000400388947 */ /* 0x000fea0003800000 */
[----:B0-----:R-:W0:Y:S01]  /*0b30*/  S2R R3, SR_LANEID ;  /* 0x0000000000037919 */ /* 0x001e220000000000 */
[----:B------:R-:W-:Y:S01]  /*0b40*/  BSSY.RECONVERGENT B1, `(.L_x_17) ;  /* 0x000000c000017945 */ /* 0x000fe20003800200 */
[----:B-----5:R1:W2:Y:S01]  /*0b50*/  SHFL.DOWN PT, R2, R21, 0x1, 0x1f ;  /* 0x08201f0015027f89 */ /* 0x0202a200000e0000 */
[C---:B0-----:R-:W-:Y:S02]  /*0b60*/  ISETP.GT.AND P3, PT, R3.reuse, 0x1e, PT ;  /* 0x0000001e0300780c */ /* 0x041fe40003f64270 */
[C---:B------:R-:W-:Y:S02]  /*0b70*/  ISETP.GT.AND P4, PT, R3.reuse, 0x1d, PT ;  /* 0x0000001d0300780c */ /* 0x040fe40003f84270 */
[C---:B------:R-:W-:Y:S02]  /*0b80*/  ISETP.GT.AND P0, PT, R3.reuse, 0x1b, PT ;  /* 0x0000001b0300780c */ /* 0x040fe40003f04270 */
[C---:B------:R-:W-:Y:S02]  /*0b90*/  ISETP.GT.AND P1, PT, R3.reuse, 0x17, PT ;  /* 0x000000170300780c */ /* 0x040fe40003f24270 */
[----:B------:R-:W-:-:S05]  /*0ba0*/  ISETP.GT.AND P2, PT, R3, 0xf, PT ;  /* 0x0000000f0300780c */ /* 0x000fca0003f44270 */
[----:B-12---:R-:W-:Y:S08]  /*0bb0*/  @P3 BRA `(.L_x_18) ;  /* 0x0000000000103947 */ /* 0x006ff00003800000 */
[C---:B------:R-:W-:Y:S01]  /*0bc0*/  FSETP.GT.AND P3, PT, |R2|.reuse, |R21|, PT ;  /* 0x400000150200720b */ /* 0x040fe20003f64200 */
[----:B------:R-:W-:Y:S01]  /*0bd0*/  FADD R0, |R21|, -RZ ;  /* 0x800000ff15007221 */ /* 0x000fe20000000200 */
[----:B------:R-:W-:-:S11]  /*0be0*/  FADD R21, |R2|, -RZ ;  /* 0x800000ff02157221 */ /* 0x000fd60000000200 */
[----:B------:R-:W-:-:S07]  /*0bf0*/  @!P3 IMAD.MOV.U32 R21, RZ, RZ, R0 ;  /* 0x000000ffff15b224 */ /* 0x000fce00078e0000 */
.L_x_18:
[----:B------:R-:W-:Y:S05]  /*0c00*/  BSYNC.RECONVERGENT B1 ;  /* 0x0000000000017941 */ /* 0x000fea0003800200 */
.L_x_17:
[----:B------:R0:W1:Y:S01]  /*0c10*/  SHFL.DOWN PT, R0, R21, 0x2, 0x1f ;  /* 0x08401f0015007f89 */ /* 0x00006200000e0000 */
[----:B------:R-:W-:Y:S04]  /*0c20*/  BSSY.RECONVERGENT B1, `(.L_x_19) ;  /* 0x0000006000017945 */ /* 0x000fe80003800200 */
[----:B------:R-:W-:Y:S05]  /*0c30*/  @P4 BRA `(.L_x_20) ;  /* 0x0000000000104947 */ /* 0x000fea0003800000 */
[C---:B-1----:R-:W-:Y:S01]  /*0c40*/  FSETP.GT.AND P3, PT, |R0|.reuse, |R21|, PT ;  /* 0x400000150000720b */ /* 0x042fe20003f64200 */
[----:B------:R-:W-:Y:S01]  /*0c50*/  FADD R2, |R21|, -RZ ;  /* 0x800000ff15027221 */ /* 0x000fe20000000200 */
[----:B0-----:R-:W-:-:S11]  /*0c60*/  FADD R21, |R0|, -RZ ;  /* 0x800000ff00157221 */ /* 0x001fd60000000200 */
[----:B------:R-:W-:-:S07]  /*0c70*/  @!P3 IMAD.MOV.U32 R21, RZ, RZ, R2 ;  /* 0x000000ffff15b224 */ /* 0x000fce00078e0002 */
.L_x_20:
[----:B------:R-:W-:Y:S05]  /*0c80*/  BSYNC.RECONVERGENT B1 ;  /* 0x0000000000017941 */ /* 0x000fea0003800200 */
.L_x_19:
[----:B-1----:R1:W2:Y:S01]  /*0c90*/  SHFL.DOWN PT, R0, R21, 0x4, 0x1f ;  /* 0x08801f0015007f89 */ /* 0x0022a200000e0000 */
[----:B------:R-:W-:Y:S04]  /*0ca0*/  BSSY.RECONVERGENT B1, `(.L_x_21) ;  /* 0x0000006000017945 */ /* 0x000fe80003800200 */
[----:B------:R-:W-:Y:S05]  /*0cb0*/  @P0 BRA `(.L_x_22) ;  /* 0x0000000000100947 */ /* 0x000fea0003800000 */
[C---:B--2---:R-:W-:Y:S01]  /*0cc0*/  FSETP.GT.AND P0, PT, |R0|.reuse, |R21|, PT ;  /* 0x400000150000720b */ /* 0x044fe20003f04200 */
[----:B------:R-:W-:Y:S01]  /*0cd0*/  FADD R2, |R21|, -RZ ;  /* 0x800000ff15027221 */ /* 0x000fe20000000200 */
[----:B01----:R-:W-:-:S11]  /*0ce0*/  FADD R21, |R0|, -RZ ;  /* 0x800000ff00157221 */ /* 0x003fd60000000200 */
[----:B------:R-:W-:-:S07]  /*0cf0*/  @!P0 IMAD.MOV.U32 R21, RZ, RZ, R2 ;  /* 0x000000ffff158224 */ /* 0x000fce00078e0002 */
.L_x_22:
[----:B------:R-:W-:Y:S05]  /*0d00*/  BSYNC.RECONVERGENT B1 ;  /* 0x0000000000017941 */ /* 0x000fea0003800200 */
.L_x_21:
[----:B--2---:R2:W3:Y:S01]  /*0d10*/  SHFL.DOWN PT, R0, R21, 0x8, 0x1f ;  /* 0x09001f0015007f89 */ /* 0x0044e200000e0000 */
[----:B------:R-:W-:Y:S04]  /*0d20*/  BSSY.RECONVERGENT B1, `(.L_x_23) ;  /* 0x0000006000017945 */ /* 0x000fe80003800200 */
[----:B------:R-:W-:Y:S05]  /*0d30*/  @P1 BRA `(.L_x_24) ;  /* 0x0000000000101947 */ /* 0x000fea0003800000 */
[C---:B---3--:R-:W-:Y:S01]  /*0d40*/  FSETP.GT.AND P0, PT, |R0|.reuse, |R21|, PT ;  /* 0x400000150000720b */ /* 0x048fe20003f04200 */
[----:B------:R-:W-:Y:S01]  /*0d50*/  FADD R2, |R21|, -RZ ;  /* 0x800000ff15027221 */ /* 0x000fe20000000200 */
[----:B012---:R-:W-:-:S11]  /*0d60*/  FADD R21, |R0|, -RZ ;  /* 0x800000ff00157221 */ /* 0x007fd60000000200 */
[----:B------:R-:W-:-:S07]  /*0d70*/  @!P0 IMAD.MOV.U32 R21, RZ, RZ, R2 ;  /* 0x000000ffff158224 */ /* 0x000fce00078e0002 */
.L_x_24:
[----:B------:R-:W-:Y:S05]  /*0d80*/  BSYNC.RECONVERGENT B1 ;  /* 0x0000000000017941 */ /* 0x000fea0003800200 */
.L_x_23:
[----:B------:R4:W0:Y:S01]  /*0d90*/  SHFL.DOWN PT, R4, R21, 0x10, 0x1f ;  /* 0x0a001f0015047f89 */ /* 0x00082200000e0000 */
[----:B------:R-:W-:Y:S04]  /*0da0*/  BSSY.RECONVERGENT B1, `(.L_x_25) ;  /* 0x000000c000017945 */ /* 0x000fe80003800200 */
[----:B------:R-:W-:Y:S05]  /*0db0*/  @P2 BRA `(.L_x_26) ;  /* 0x0000000000282947 */ /* 0x000fea0003800000 */
[----:B------:R-:W-:Y:S02]  /*0dc0*/  ISETP.NE.AND P1, PT, R3, RZ, PT ;  /* 0x000000ff0300720c */ /* 0x000fe40003f25270 */
[----:B0-----:R-:W-:-:S04]  /*0dd0*/  FSETP.GT.AND P0, PT, |R4|, |R21|, PT ;  /* 0x400000150400720b */ /* 0x001fc80003f04200 */
[----:B-12-4-:R-:W-:-:S07]  /*0de0*/  FSEL R21, |R4|, |R21|, P0 ;  /* 0x4000001504157208 */ /* 0x016fce0000000200 */
[----:B------:R-:W0:Y:S01]  /*0df0*/  @!P1 S2R R3, SR_CgaCtaId ;  /* 0x0000000000039919 */ /* 0x000e220000008800 */
[----:B------:R-:W-:Y:S02]  /*0e00*/  @!P1 MOV R2, 0x400 ;  /* 0x0000040000029802 */ /* 0x000fe40000000f00 */
[----:B---3--:R-:W-:-:S04]  /*0e10*/  @!P1 SHF.R.U32.HI R0, RZ, 0x3, R7 ;  /* 0x00000003ff009819 */ /* 0x008fc80000011607 */
[----:B------:R-:W-:Y:S02]  /*0e20*/  @!P1 LOP3.LUT R0, R0, 0x7c, RZ, 0xc0, !PT ;  /* 0x0000007c00009812 */ /* 0x000fe400078ec0ff */
[----:B0-----:R-:W-:-:S05]  /*0e30*/  @!P1 LEA R3, R3, R2, 0x18 ;  /* 0x0000000203039211 */ /* 0x001fca00078ec0ff */
[----:B------:R-:W-:-:S05]  /*0e40*/  @!P1 IMAD.IADD R0, R0, 0x1, R3 ;  /* 0x0000000100009824 */ /* 0x000fca00078e0203 */
[----:B------:R0:W-:Y:S02]  /*0e50*/  @!P1 STS [R0+0x8], R21 ;  /* 0x0000081500009388 */ /* 0x0001e40000000800 */
.L_x_26:
[----:B------:R-:W-:Y:S05]  /*0e60*/  BSYNC.RECONVERGENT B1 ;  /* 0x0000000000017941 */ /* 0x000fea0003800200 */
.L_x_25:
[----:B------:R-:W-:Y:S01]  /*0e70*/  BAR.SYNC.DEFER_BLOCKING 0x0 ;  /* 0x0000000000007b1d */ /* 0x000fe20000010000 */
[----:B------:R-:W-:-:S13]  /*0e80*/  ISETP.NE.AND P0, PT, R7, RZ, PT ;  /* 0x000000ff0700720c */ /* 0x000fda0003f05270 */
[----:B------:R-:W-:Y:S05]  /*0e90*/  @P0 BRA `(.L_x_27) ;  /* 0x0000004800000947 */ /* 0x000fea0003800000 */
[----:B------:R-:W5:Y:S01]  /*0ea0*/  S2UR UR5, SR_CgaCtaId ;  /* 0x00000000000579c3 */ /* 0x000f620000008800 */
[----:B------:R-:W-:Y:S02]  /*0eb0*/  UMOV UR4, 0x400 ;  /* 0x0000040000047882 */ /* 0x000fe40000000000 */
[----:B-----5:R-:W-:-:S09]  /*0ec0*/  ULEA UR4, UR5, UR4, 0x18 ;  /* 0x0000000405047291 */ /* 0x020fd2000f8ec0ff */
[----:B0--3--:R-:W0:Y:S04]  /*0ed0*/  LDS R0, [UR4+0xc] ;  /* 0x00000c04ff007984 */ /* 0x009e280008000800 */
[----:B------:R-:W3:Y:S04]  /*0ee0*/  LDS.128 R4, [UR4+0x10] ;  /* 0x00001004ff047984 */ /* 0x000ee80008000c00 */
[----:B------:R-:W5:Y:S01]  /*0ef0*/  LDS.64 R2, [UR4+0x20] ;  /* 0x00002004ff027984 */ /* 0x000f620008000a00 */
[----:B0-----:R-:W-:-:S04]  /*0f00*/  FSETP.GT.AND P0, PT, |R0|, |R21|, PT ;  /* 0x400000150000720b */ /* 0x001fc80003f04200 */
[----:B-12-4-:R-:W-:-:S04]  /*0f10*/  FSEL R21, |R0|, |R21|, P0 ;  /* 0x4000001500157208 */ /* 0x016fc80000000200 */
[----:B---3--:R-:W-:-:S04]  /*0f20*/  FSETP.GT.AND P0, PT, |R4|, R21, PT ;  /* 0x000000150400720b */ /* 0x008fc80003f04200 */
[----:B------:R-:W-:Y:S01]  /*0f30*/  FSEL R4, |R4|, R21, P0 ;  /* 0x0000001504047208 */ /* 0x000fe20000000200 */
[----:B-----5:R-:W-:-:S03]  /*0f40*/  FADD R21, |R3|, -RZ ;  /* 0x800000ff03157221 */ /* 0x020fc60000000200 */
        /* <DEDUP_REMOVED lines=8> */
[----:B------:R-:W-:-:S13]  /*0fd0*/  FSETP.GT.AND P0, PT, |R3|, R2, PT ;  /* 0x000000020300720b */ /* 0x000fda0003f04200 */
[----:B------:R-:W-:Y:S05]  /*0fe0*/  @P0 BRA `(.L_x_27) ;  /* 0x0000004400ac0947 */ /* 0x000fea0003800000 */
[----:B------:R-:W-:Y:S01]  /*0ff0*/  IMAD.MOV.U32 R21, RZ, RZ, R2 ;  /* 0x000000ffff157224 */ /* 0x000fe200078e0002 */
[----:B------:R-:W-:Y:S06]  /*1000*/  BRA `(.L_x_27) ;  /* 0x0000004400a47947 */ /* 0x000fec0003800000 */
.L_x_16:
[----:B------:R-:W1:Y:S01]  /*1010*/  S2R R9, SR_LANEID ;  /* 0x0000000000097919 */ /* 0x000e620000000000 */
[----:B------:R-:W-:Y:S01]  /*1020*/  LOP3.LUT R0, R7, 0x3e0, RZ, 0xc0, !PT ;  /* 0x000003e007007812 */ /* 0x000fe200078ec0ff */
[----:B------:R-:W-:Y:S03]  /*1030*/  BSSY.RECONVERGENT B1, `(.L_x_28) ;  /* 0x000001c000017945 */ /* 0x000fe60003800200 */
[----:B------:R-:W-:Y:S01]  /*1040*/  LOP3.LUT R5, RZ, R0, RZ, 0x33, !PT ;  /* 0x00000000ff057212 */ /* 0x000fe200078e33ff */
[----:B0-----:R-:W-:-:S04]  /*1050*/  VIADD R3, R0, 0x20 ;  /* 0x0000002000037836 */ /* 0x001fc80000000000 */
[----:B------:R-:W-:Y:S01]  /*1060*/  IMAD.IADD R5, R5, 0x1, R20 ;  /* 0x0000000105057824 */ /* 0x000fe200078e0214 */
[----:B------:R-:W-:-:S04]  /*1070*/  ISETP.GT.AND P1, PT, R3, R20, PT ;  /* 0x000000140300720c */ /* 0x000fc80003f24270 */
[----:B------:R-:W-:Y:S02]  /*1080*/  SEL R0, R5, 0x1f, P1 ;  /* 0x0000001f05007807 */ /* 0x000fe40000800000 */
[C---:B-1----:R-:W-:Y:S01]  /*1090*/  ISETP.NE.AND P0, PT, R9.reuse, RZ, PT ;  /* 0x000000ff0900720c */ /* 0x042fe20003f05270 */
[C---:B------:R-:W-:Y:S01]  /*10a0*/  VIADD R3, R9.reuse, 0x2 ;  /* 0x0000000209037836 */ /* 0x040fe20000000000 */
[C---:B------:R-:W-:Y:S01]  /*10b0*/  ISETP.GE.AND P5, PT, R9.reuse, R0, PT ;  /* 0x000000000900720c */ /* 0x040fe20003fa6270 */
[----:B------:R-:W-:-:S03]  /*10c0*/  VIADD R5, R9, 0x4 ;  /* 0x0000000409057836 */ /* 0x000fc60000000000 */
[-C--:B------:R-:W-:Y:S01]  /*10d0*/  ISETP.GT.AND P1, PT, R3, R0.reuse, PT ;  /* 0x000000000300720c */ /* 0x080fe20003f24270 */
[----:B------:R-:W-:Y:S01]  /*10e0*/  VIADD R3, R9, 0x8 ;  /* 0x0000000809037836 */ /* 0x000fe20000000000 */
[----:B------:R-:W-:Y:S01]  /*10f0*/  ISETP.GT.AND P2, PT, R5, R0, PT ;  /* 0x000000000500720c */ /* 0x000fe20003f44270 */
[----:B------:R-:W-:-:S03]  /*1100*/  VIADD R5, R9, 0x10 ;  /* 0x0000001009057836 */ /* 0x000fc60000000000 */
[-C--:B------:R-:W-:Y:S01]  /*1110*/  ISETP.GT.AND P3, PT, R3, R0.reuse, PT ;  /* 0x000000000300720c */ /* 0x080fe20003f64270 */
[----:B------:R-:W0:Y:S01]  /*1120*/  @!P0 S2R R11, SR_CgaCtaId ;  /* 0x00000000000b8919 */ /* 0x000e220000008800 */
[----:B------:R-:W-:Y:S02]  /*1130*/  @!P0 MOV R4, 0x400 ;  /* 0x0000040000048802 */ /* 0x000fe40000000f00 */
[----:B------:R-:W-:Y:S02]  /*1140*/  @!P0 SHF.R.U32.HI R2, RZ, 0x3, R7 ;  /* 0x00000003ff028819 */ /* 0x000fe40000011607 */
[----:B------:R-:W-:Y:S02]  /*1150*/  ISETP.GT.AND P4, PT, R5, R0, PT ;  /* 0x000000000500720c */ /* 0x000fe40003f84270 */
[----:B------:R-:W-:Y:S02]  /*1160*/  @!P0 LOP3.LUT R2, R2, 0x7c, RZ, 0xc0, !PT ;  /* 0x0000007c02028812 */ /* 0x000fe400078ec0ff */
[----:B0-----:R-:W-:-:S05]  /*1170*/  @!P0 LEA R11, R11, R4, 0x18 ;  /* 0x000000040b0b8211 */ /* 0x001fca00078ec0ff */
[----:B------:R-:W-:Y:S02]  /*1180*/  @!P0 IMAD.IADD R4, R2, 0x1, R11 ;  /* 0x0000000102048824 */ /* 0x000fe400078e020b */
[----:B-----5:R0:W1:Y:S01]  /*1190*/  SHFL.DOWN PT, R2, R21, 0x1, R0 ;  /* 0x0820000015027989 */ /* 0x02006200000e0000 */
[----:B------:R-:W-:Y:S05]  /*11a0*/  @P5 BRA `(.L_x_29) ;  /* 0x0000000000105947 */ /* 0x000fea0003800000 */
[C---:B-1----:R-:W-:Y:S01]  /*11b0*/  FSETP.GT.AND P5, PT, |R2|.reuse, |R21|, PT ;  /* 0x400000150200720b */ /* 0x042fe20003fa4200 */
[----:B------:R-:W-:Y:S01]  /*11c0*/  FADD R3, |R21|, -RZ ;  /* 0x800000ff15037221 */ /* 0x000fe20000000200 */
[----:B0-----:R-:W-:-:S11]  /*11d0*/  FADD R21, |R2|, -RZ ;  /* 0x800000ff02157221 */ /* 0x001fd60000000200 */
[----:B------:R-:W-:-:S07]  /*11e0*/  @!P5 IMAD.MOV.U32 R21, RZ, RZ, R3 ;  /* 0x000000ffff15d224 */ /* 0x000fce00078e0003 */
.L_x_29:
[----:B------:R-:W-:Y:S05]  /*11f0*/  BSYNC.RECONVERGENT B1 ;  /* 0x0000000000017941 */ /* 0x000fea0003800200 */
.L_x_28:
[----:B-1----:R1:W2:Y:S01]  /*1200*/  SHFL.DOWN PT, R2, R21, 0x2, R0 ;  /* 0x0840000015027989 */ /* 0x0022a200000e0000 */
[----:B------:R-:W-:Y:S04]  /*1210*/  BSSY.RECONVERGENT B1, `(.L_x_30) ;  /* 0x0000006000017945 */ /* 0x000fe80003800200 */
[----:B------:R-:W-:Y:S05]  /*1220*/  @P1 BRA `(.L_x_31) ;  /* 0x0000000000101947 */ /* 0x000fea0003800000 */
[C---:B--2---:R-:W-:Y:S01]  /*1230*/  FSETP.GT.AND P1, PT, |R2|.reuse, |R21|, PT ;  /* 0x400000150200720b */ /* 0x044fe20003f24200 */
[----:B------:R-:W-:Y:S01]  /*1240*/  FADD R3, |R21|, -RZ ;  /* 0x800000ff15037221 */ /* 0x000fe20000000200 */
[----:B01----:R-:W-:-:S11]  /*1250*/  FADD R21, |R2|, -RZ ;  /* 0x800000ff02157221 */ /* 0x003fd60000000200 */
[----:B------:R-:W-:-:S07]  /*1260*/  @!P1 IMAD.MOV.U32 R21, RZ, RZ, R3 ;  /* 0x000000ffff159224 */ /* 0x000fce00078e0003 */
.L_x_31:
[----:B------:R-:W-:Y:S05]  /*1270*/  BSYNC.RECONVERGENT B1 ;  /* 0x0000000000017941 */ /* 0x000fea0003800200 */
.L_x_30:
[----:B--2---:R2:W3:Y:S01]  /*1280*/  SHFL.DOWN PT, R2, R21, 0x4, R0 ;  /* 0x0880000015027989 */ /* 0x0044e200000e0000 */
[----:B------:R-:W-:Y:S04]  /*1290*/  BSSY.RECONVERGENT B1, `(.L_x_32) ;  /* 0x0000006000017945 */ /* 0x000fe80003800200 */
[----:B------:R-:W-:Y:S05]  /*12a0*/  @P2 BRA `(.L_x_33) ;  /* 0x0000000000102947 */ /* 0x000fea0003800000 */
[C---:B---3--:R-:W-:Y:S01]  /*12b0*/  FSETP.GT.AND P1, PT, |R2|.reuse, |R21|, PT ;  /* 0x400000150200720b */ /* 0x048fe20003f24200 */
[----:B------:R-:W-:Y:S01]  /*12c0*/  FADD R3, |R21|, -RZ ;  /* 0x800000ff15037221 */ /* 0x000fe20000000200 */
[----:B012---:R-:W-:-:S11]  /*12d0*/  FADD R21, |R2|, -RZ ;  /* 0x800000ff02157221 */ /* 0x007fd60000000200 */
[----:B------:R-:W-:-:S07]  /*12e0*/  @!P1 IMAD.MOV.U32 R21, RZ, RZ, R3 ;  /* 0x000000ffff159224 */ /* 0x000fce00078e0003 */
.L_x_33:
[----:B------:R-:W-:Y:S05]  /*12f0*/  BSYNC.RECONVERGENT B1 ;  /* 0x0000000000017941 */ /* 0x000fea0003800200 */
.L_x_32:
[----:B---3--:R3:W4:Y:S01]  /*1300*/  SHFL.DOWN PT, R2, R21, 0x8, R0 ;  /* 0x0900000015027989 */ /* 0x00872200000e0000 */
[----:B------:R-:W-:Y:S04]  /*1310*/  BSSY.RECONVERGENT B1, `(.L_x_34) ;  /* 0x0000006000017945 */ /* 0x000fe80003800200 */
[----:B------:R-:W-:Y:S05]  /*1320*/  @P3 BRA `(.L_x_35) ;  /* 0x0000000000103947 */ /* 0x000fea0003800000 */
[C---:B----4-:R-:W-:Y:S01]  /*1330*/  FSETP.GT.AND P1, PT, |R2|.reuse, |R21|, PT ;  /* 0x400000150200720b */ /* 0x050fe20003f24200 */
[----:B------:R-:W-:Y:S01]  /*1340*/  FADD R3, |R21|, -RZ ;  /* 0x800000ff15037221 */ /* 0x000fe20000000200 */
[----:B0123--:R-:W-:-:S11]  /*1350*/  FADD R21, |R2|, -RZ ;  /* 0x800000ff02157221 */ /* 0x00ffd60000000200 */
[----:B------:R-:W-:-:S07]  /*1360*/  @!P1 IMAD.MOV.U32 R21, RZ, RZ, R3 ;  /* 0x000000ffff159224 */ /* 0x000fce00078e0003 */
.L_x_35:
[----:B------:R-:W-:Y:S05]  /*1370*/  BSYNC.RECONVERGENT B1 ;  /* 0x0000000000017941 */ /* 0x000fea0003800200 */
.L_x_34:
[----:B0123--:R0:W1:Y:S01]  /*1380*/  SHFL.DOWN PT, R0, R21, 0x10, R0 ;  /* 0x0a00000015007989 */ /* 0x00f06200000e0000 */
[----:B------:R-:W-:Y:S04]  /*1390*/  BSSY.RECONVERGENT B1, `(.L_x_36) ;  /* 0x0000006000017945 */ /* 0x000fe80003800200 */
[----:B------:R-:W-:Y:S05]  /*13a0*/  @P4 BRA `(.L_x_37) ;  /* 0x0000000000104947 */ /* 0x000fea0003800000 */
[C---:B-1----:R-:W-:Y:S01]  /*13b0*/  FSETP.GT.AND P1, PT, |R0|.reuse, |R21|, PT ;  /* 0x400000150000720b */ /* 0x042fe20003f24200 */
[----:B----4-:R-:W-:Y:S01]  /*13c0*/  FADD R2, |R21|, -RZ ;  /* 0x800000ff15027221 */ /* 0x010fe20000000200 */
[----:B0-----:R-:W-:-:S11]  /*13d0*/  FADD R21, |R0|, -RZ ;  /* 0x800000ff00157221 */ /* 0x001fd60000000200 */
[----:B------:R-:W-:-:S07]  /*13e0*/  @!P1 IMAD.MOV.U32 R21, RZ, RZ, R2 ;  /* 0x000000ffff159224 */ /* 0x000fce00078e0002 */
.L_x_37:
[----:B------:R-:W-:Y:S05]  /*13f0*/  BSYNC.RECONVERGENT B1 ;  /* 0x0000000000017941 */ /* 0x000fea0003800200 */
.L_x_36:
[----:B------:R2:W-:Y:S01]  /*1400*/  @!P0 STS [R4+0x8], R21 ;  /* 0x0000081504008388 */ /* 0x0005e20000000800 */
[----:B------:R-:W-:Y:S01]  /*1410*/  BAR.SYNC.DEFER_BLOCKING 0x0 ;  /* 0x0000000000007b1d */ /* 0x000fe20000010000 */
[----:B------:R-:W-:-:S04]  /*1420*/  ISETP.GE.AND P0, PT, R20, 0x21, PT ;  /* 0x000000211400780c */ /* 0x000fc80003f06270 */
[----:B------:R-:W-:-:S13]  /*1430*/  ISETP.NE.OR P0, PT, R7, RZ, !P0 ;  /* 0x000000ff0700720c */ /* 0x000fda0004705670 */
[----:B--2---:R-:W-:Y:S05]  /*1440*/  @P0 BRA `(.L_x_27) ;  /* 0x0000004000940947 */ /* 0x004fea0003800000 */
[----:B------:R-:W2:Y:S01]  /*1450*/  S2UR UR5, SR_CgaCtaId ;  /* 0x00000000000579c3 */ /* 0x000ea20000008800 */
[----:B------:R-:W-:Y:S01]  /*1460*/  UMOV UR4, 0x400 ;  /* 0x0000040000047882 */ /* 0x000fe20000000000 */
[----:B------:R-:W-:Y:S01]  /*1470*/  ISETP.GE.U32.AND P1, PT, R20, 0x41, PT ;  /* 0x000000411400780c */ /* 0x000fe20003f26070 */
[----:B--2---:R-:W-:-:S09]  /*1480*/  ULEA UR4, UR5, UR4, 0x18 ;  /* 0x0000000405047291 */ /* 0x004fd2000f8ec0ff */
[----:B-1----:R-:W1:Y:S02]  /*1490*/  LDS R0, [UR4+0xc] ;  /* 0x00000c04ff007984 */ /* 0x002e640008000800 */
[----:B-1----:R-:W-:-:S04]  /*14a0*/  FSETP.GT.AND P0, PT, |R0|, |R21|, PT ;  /* 0x400000150000720b */ /* 0x002fc80003f04200 */
[----:B0-----:R-:W-:Y:S01]  /*14b0*/  FSEL R21, |R0|, |R21|, P0 ;  /* 0x4000001500157208 */ /* 0x001fe20000000200 */
[----:B------:R-:W-:Y:S08]  /*14c0*/  @!P1 BRA `(.L_x_27) ;  /* 0x0000004000749947 */ /* 0x000ff00003800000 */
[----:B------:R-:W0:Y:S01]  /*14d0*/  LDS.128 R4, [UR4+0x10] ;  /* 0x00001004ff047984 */ /* 0x000e220008000c00 */
[----:B------:R-:W-:Y:S02]  /*14e0*/  ISETP.GE.U32.AND P1, PT, R20, 0x61, PT ;  /* 0x000000611400780c */ /* 0x000fe40003f26070 */
[----:B0-----:R-:W-:-:S04]  /*14f0*/  FSETP.GT.AND P0, PT, |R4|, |R21|, PT ;  /* 0x400000150400720b */ /* 0x001fc80003f04200 */
[----:B------:R-:W-:-:S07]  /*1500*/  FSEL R21, |R4|, |R21|, P0 ;  /* 0x4000001504157208 */ /* 0x000fce0000000200 */
[----:B------:R-:W-:Y:S05]  /*1510*/  @!P1 BRA `(.L_x_27) ;  /* 0x0000004000609947 */ /* 0x000fea0003800000 */
[----:B------:R-:W-:Y:S02]  /*1520*/  ISETP.GE.U32.AND P1, PT, R20, 0x81, PT ;  /* 0x000000811400780c */ /* 0x000fe40003f26070 */
[----:B------:R-:W-:-:S04]  /*1530*/  FSETP.GT.AND P0, PT, |R5|, |R21|, PT ;  /* 0x400000150500720b */ /* 0x000fc80003f04200 */
        /* <DEDUP_REMOVED lines=10> */
[----:B----4-:R-:W0:Y:S01]  /*15e0*/  LDS.64 R2, [UR4+0x20] ;  /* 0x00002004ff027984 */ /* 0x010e220008000a00 */
[----:B------:R-:W-:Y:S02]  /*15f0*/  ISETP.GE.U32.AND P1, PT, R20, 0xe1, PT ;  /* 0x000000e11400780c */ /* 0x000fe40003f26070 */
[----:B0-----:R-:W-:-:S04]  /*1600*/  FSETP.GT.AND P0, PT, |R2|, |R21|, PT ;  /* 0x400000150200720b */ /* 0x001fc80003f04200 */
[----:B------:R-:W-:-:S07]  /*1610*/  FSEL R21, |R2|, |R21|, P0 ;  /* 0x4000001502157208 */ /* 0x000fce0000000200 */
[----:B------:R-:W-:Y:S05]  /*1620*/  @!P1 BRA `(.L_x_27) ;  /* 0x00000040001c9947 */ /* 0x000fea0003800000 */
[----:B------:R-:W-:Y:S01]  /*1630*/  FSETP.GT.AND P0, PT, |R3|, |R21|, PT ;  /* 0x400000150300720b */ /* 0x000fe20003f04200 */
[----:B------:R-:W-:Y:S01]  /*1640*/  FADD R0, |R21|, -RZ ;  /* 0x800000ff15007221 */ /* 0x000fe20000000200 */
[----:B------:R-:W-:-:S11]  /*1650*/  FADD R21, |R3|, -RZ ;  /* 0x800000ff03157221 */ /* 0x000fd60000000200 */
[----:B------:R-:W-:Y:S05]  /*1660*/  @P0 BRA `(.L_x_27) ;  /* 0x00000040000c0947 */ /* 0x000fea0003800000 */
[----:B------:R-:W-:Y:S01]  /*1670*/  IMAD.MOV.U32 R21, RZ, RZ, R0 ;  /* 0x000000ffff157224 */ /* 0x000fe200078e0000 */
[----:B------:R-:W-:Y:S06]  /*1680*/  BRA `(.L_x_27) ;  /* 0x0000004000047947 */ /* 0x000fec0003800000 */
.L_x_3:
[----:B------:R-:W0:Y:S01]  /*1690*/  S2R R0, SR_TID.X ;  /* 0x0000000000007919 */ /* 0x000e220000002100 */
[----:B------:R-:W1:Y:S01]  /*16a0*/  LDC.64 R2, c[0x0][0x380] ;  /* 0x0000e000ff027b82 */ /* 0x000e620000000a00 */
[----:B0-----:R-:W-:-:S04]  /*16b0*/  IMAD.SHL.U32 R5, R0, 0x4, RZ ;  /* 0x0000000400057824 */ /* 0x001fc800078e00ff */
[----:B-1----:R-:W-:-:S05]  /*16c0*/  IMAD.WIDE.U32 R2, R5, 0x4, R2 ;  /* 0x0000000405027825 */ /* 0x002fca00078e0002 */
[----:B------:R-:W2:Y:S04]  /*16d0*/  LDG.E.128.CONSTANT R4, desc[UR6][R2.64] ;  /* 0x0000000602047981 */ /* 0x000ea8000c1e9d00 */
[----:B------:R-:W3:Y:S04]  /*16e0*/  LDG.E.128.CONSTANT R8, desc[UR6][R2.64+0x1000] ;  /* 0x0010000602087981 */ /* 0x000ee8000c1e9d00 */
[----:B------:R-:W4:Y:S04]  /*16f0*/  LDG.E.128.CONSTANT R12, desc[UR6][R2.64+0x2000] ;  /* 0x00200006020c7981 */ /* 0x000f28000c1e9d00 */
[----:B------:R-:W5:Y:S01]  /*1700*/  LDG.E.128.CONSTANT R16, desc[UR6][R2.64+0x3000] ;  /* 0x0030000602107981 */ /* 0x000f62000c1e9d00 */
[----:B------:R-:W-:Y:S01]  /*1710*/  ISETP.GE.U32.AND P1, PT, R20, 0x2000, PT ;  /* 0x000020001400780c */ /* 0x000fe20003f26070 */
[----:B------:R-:W-:Y:S01]  /*1720*/  IMAD.MOV.U32 R23, RZ, RZ, 0x1000 ;  /* 0x00001000ff177424 */ /* 0x000fe200078e00ff */
[----:B--2---:R-:W-:-:S04]  /*1730*/  FSETP.GT.AND P0, PT, |R5|, |R4|, PT ;  /* 0x400000040500720b */ /* 0x004fc80003f04200 */
[----:B------:R-:W-:-:S04]  /*1740*/  FSEL R5, |R5|, |R4|, P0 ;  /* 0x4000000405057208 */ /* 0x000fc80000000200 */
[----:B------:R-:W-:-:S04]  /*1750*/  FSETP.GT.AND P0, PT, |R6|, R5, PT ;  /* 0x000000050600720b */ /* 0x000fc80003f04200 */
[----:B------:R-:W-:-:S04]  /*1760*/  FSEL R5, |R6|, R5, P0 ;  /* 0x0000000506057208 */ /* 0x000fc80000000200 */
[----:B------:R-:W-:-:S04]  /*1770*/  FSETP.GT.AND P0, PT, |R7|, R5, PT ;  /* 0x000000050700720b */ /* 0x000fc80003f04200 */
[----:B------:R-:W-:-:S04]  /*1780*/  FSEL R5, |R7|, R5, P0 ;  /* 0x0000000507057208 */ /* 0x000fc80000000200 */
[----:B---3--:R-:W-:-:S04]  /*1790*/  FSETP.GT.AND P0, PT, |R8|, R5, PT ;  /* 0x000000050800720b */ /* 0x008fc80003f04200 */
[----:B------:R-:W-:-:S04]  /*17a0*/  FSEL R5, |R8|, R5, P0 ;  /* 0x0000000508057208 */ /* 0x000fc80000000200 */
[----:B------:R-:W-:-:S04]  /*17b0*/  FSETP.GT.AND P0, PT, |R9|, R5, PT ;  /* 0x000000050900720b */ /* 0x000fc80003f04200 */
[----:B------:R-:W-:-:S04]  /*17c0*/  FSEL R5, |R9|, R5, P0 ;  /* 0x0000000509057208 */ /* 0x000fc80000000200 */
[----:B------:R-:W-:-:S04]  /*17d0*/  FSETP.GT.AND P0, PT, |R10|, R5, PT ;  /* 0x000000050a00720b */ /* 0x000fc80003f04200 */
[----:B------:R-:W-:-:S04]  /*17e0*/  FSEL R5, |R10|, R5, P0 ;  /* 0x000000050a057208 */ /* 0x000fc80000000200 */
[----:B------:R-:W-:-:S04]  /*17f0*/  FSETP.GT.AND P0, PT, |R11|, R5, PT ;  /* 0x000000050b00720b */ /* 0x000fc80003f04200 */
        /* <DEDUP_REMOVED lines=9> */
[----:B-----5:R-:W-:-:S04]  /*1890*/  FSETP.GT.AND P0, PT, |R16|, R5, PT ;  /* 0x000000051000720b */ /* 0x020fc80003f04200 */
        /* <DEDUP_REMOVED lines=8> */
[----:B------:R-:W0:Y:S01]  /*1920*/  LDC R24, c[0x0][0x390] ;  /* 0x0000e400ff187b82 */ /* 0x000e220000000800 */
[----:B------:R-:W-:Y:S02]  /*1930*/  VIADD R22, R20, 0xfffff000 ;  /* 0xfffff00014167836 */ /* 0x000fe40000000000 */
[----:B------:R-:W-:-:S07]  /*1940*/  IMAD.MOV.U32 R23, RZ, RZ, 0x1000 ;  /* 0x00001000ff177424 */ /* 0x000fce00078e00ff */
.L_x_40:
[----:B------:R-:W-:-:S05]  /*1950*/  IMAD.WIDE R26, R23, 0x4, R2 ;  /* 0x00000004171a7825 */ /* 0x000fca00078e0202 */
[----:B------:R-:W2:Y:S04]  /*1960*/  LDG.E.128.CONSTANT R4, desc[UR6][R26.64] ;  /* 0x000000061a047981 */ /* 0x000ea8000c1e9d00 */
[----:B------:R-:W3:Y:S04]  /*1970*/  LDG.E.128.CONSTANT R8, desc[UR6][R26.64+0x1000] ;  /* 0x001000061a087981 */ /* 0x000ee8000c1e9d00 */
[----:B------:R-:W4:Y:S04]  /*1980*/  LDG.E.128.CONSTANT R12, desc[UR6][R26.64+0x2000] ;  /* 0x002000061a0c7981 */ /* 0x000f28000c1e9d00 */
[----:B------:R-:W5:Y:S01]  /*1990*/  LDG.E.128.CONSTANT R16, desc[UR6][R26.64+0x3000] ;  /* 0x003000061a107981 */ /* 0x000f62000c1e9d00 */
[----:B0-----:R-:W-:Y:S01]  /*19a0*/  IMAD.MOV.U32 R20, RZ, RZ, R24 ;  /* 0x000000ffff147224 */ /* 0x001fe200078e0018 */
[----:B--2---:R-:W-:-:S04]  /*19b0*/  FSETP.GT.AND P0, PT, |R4|, |R21|, PT ;  /* 0x400000150400720b */ /* 0x004fc80003f04200 */
[----:B------:R-:W-:Y:S01]  /*19c0*/  FSEL R21, |R4|, |R21|, P0 ;  /* 0x4000001504157208 */ /* 0x000fe20000000200 */
[----:B------:R-:W-:-:S03]  /*19d0*/  IMAD.IADD R4, R20, 0x1, -R23 ;  /* 0x0000000114047824 */ /* 0x000fc600078e0a17 */
[CC--:B------:R-:W-:Y:S02]  /*19e0*/  FSETP.GT.AND P0, PT, |R5|.reuse, R21.reuse, PT ;  /* 0x000000150500720b */ /* 0x0c0fe40003f04200 */
[----:B------:R-:W-:Y:S02]  /*19f0*/  ISETP.GE.AND P1, PT, R4, 0x1000, PT ;  /* 0x000010000400780c */ /* 0x000fe40003f26270 */
[----:B------:R-:W-:-:S04]  /*1a00*/  FSEL R5, |R5|, R21, P0 ;  /* 0x0000001505057208 */ /* 0x000fc80000000200 */
        /* <DEDUP_REMOVED lines=29> */
[----:B------:R-:W-:-:S05]  /*1be0*/  VIADD R23, R23, 0x1000 ;  /* 0x0000100017177836 */ /* 0x000fca0000000000 */
[----:B------:R-:W-:-:S13]  /*1bf0*/  ISETP.GT.AND P0, PT, R23, R22, PT ;  /* 0x000000161700720c */ /* 0x000fda0003f04270 */
[----:B------:R-:W-:Y:S05]  /*1c00*/  @!P0 BRA `(.L_x_40) ;  /* 0xfffffffc00508947 */ /* 0x000fea000383ffff */
.L_x_38:
[----:B------:R-:W-:-:S13]  /*1c10*/  ISETP.GE.AND P0, PT, R23, R20, PT ;  /* 0x000000141700720c */ /* 0x000fda0003f06270 */
[----:B------:R-:W-:Y:S05]  /*1c20*/  @P0 BRA `(.L_x_39) ;  /* 0x0000000800880947 */ /* 0x000fea0003800000 */
[----:B------:R-:W-:Y:S01]  /*1c30*/  IMAD.IADD R9, R20, 0x1, -R23 ;  /* 0x0000000114097824 */ /* 0x000fe200078e0a17 */
[----:B------:R-:W-:Y:S04]  /*1c40*/  BSSY.RECONVERGENT B1, `(.L_x_39) ;  /* 0x00000a0000017945 */ /* 0x000fe80003800200 */
[----:B------:R-:W-:-:S13]  /*1c50*/  ISETP.GE.AND P0, PT, R0, R9, PT ;  /* 0x000000090000720c */ /* 0x000fda0003f06270 */
[----:B------:R-:W-:Y:S05]  /*1c60*/  @P0 BRA `(.L_x_41) ;  /* 0x0000000800740947 */ /* 0x000fea0003800000 */
[----:B------:R-:W-:Y:S01]  /*1c70*/  LOP3.LUT R2, RZ, R0, RZ, 0x33, !PT ;  /* 0x00000000ff027212 */ /* 0x000fe200078e33ff */
[----:B------:R-:W-:Y:S01]  /*1c80*/  BSSY.RECONVERGENT B2, `(.L_x_42) ;  /* 0x0000016000027945 */ /* 0x000fe20003800200 */
[----:B------:R-:W-:Y:S02]  /*1c90*/  IMAD.MOV.U32 R8, RZ, RZ, R0 ;  /* 0x000000ffff087224 */ /* 0x000fe400078e0000 */
[----:B------:R-:W-:-:S04]  /*1ca0*/  IADD3 R2, PT, PT, -R23, R20, R2 ;  /* 0x0000001417027210 */ /* 0x000fc80007ffe102 */
[C---:B------:R-:W-:Y:S02]  /*1cb0*/  LOP3.LUT R3, R2.reuse, 0x300, RZ, 0xc0, !PT ;  /* 0x0000030002037812 */ /* 0x040fe400078ec0ff */
[----:B------:R-:W-:Y:S02]  /*1cc0*/  ISETP.GE.U32.AND P2, PT, R2, 0x300, PT ;  /* 0x000003000200780c */ /* 0x000fe40003f46070 */
[----:B------:R-:W-:-:S13]  /*1cd0*/  ISETP.NE.AND P0, PT, R3, 0x300, PT ;  /* 0x000003000300780c */ /* 0x000fda0003f05270 */
[----:B------:R-:W-:Y:S05]  /*1ce0*/  @!P0 BRA `(.L_x_43) ;  /* 0x00000000003c8947 */ /* 0x000fea0003800000 */
[----:B------:R-:W0:Y:S01]  /*1cf0*/  LDC.64 R4, c[0x0][0x380] ;  /* 0x0000e000ff047b82 */ /* 0x000e220000000a00 */
[----:B------:R-:W-:Y:S01]  /*1d00*/  LEA.HI R2, R2, 0x1, RZ, 0x18 ;  /* 0x0000000102027811 */ /* 0x000fe200078fc0ff */
[----:B------:R-:W-:Y:S02]  /*1d10*/  IMAD.IADD R7, R0, 0x1, R23 ;  /* 0x0000000100077824 */ /* 0x000fe400078e0217 */
[----:B------:R-:W-:Y:S01]  /*1d20*/  IMAD.MOV.U32 R8, RZ, RZ, R0 ;  /* 0x000000ffff087224 */ /* 0x000fe200078e0000 */
[----:B------:R-:W-:-:S05]  /*1d30*/  LOP3.LUT R2, R2, 0x3, RZ, 0xc0, !PT ;  /* 0x0000000302027812 */ /* 0x000fca00078ec0ff */
[----:B------:R-:W-:-:S07]  /*1d40*/  IMAD.MOV R6, RZ, RZ, -R2 ;  /* 0x000000ffff067224 */ /* 0x000fce00078e0a02 */
.L_x_44:
[----:B0-----:R-:W-:-:S06]  /*1d50*/  IMAD.WIDE.U32 R2, R7, 0x4, R4 ;  /* 0x0000000407027825 */ /* 0x001fcc00078e0004 */
[----:B------:R-:W2:Y:S01]  /*1d60*/  LDG.E.CONSTANT R2, desc[UR6][R2.64] ;  /* 0x0000000602027981 */ /* 0x000ea2000c1e9900 */
[----:B------:R-:W-:Y:S02]  /*1d70*/  VIADD R6, R6, 0x1 ;  /* 0x0000000106067836 */ /* 0x000fe40000000000 */
[----:B------:R-:W-:Y:S02]  /*1d80*/  VIADD R8, R8, 0x100 ;  /* 0x0000010008087836 */ /* 0x000fe40000000000 */
[----:B------:R-:W-:Y:S01]  /*1d90*/  VIADD R7, R7, 0x100 ;  /* 0x0000010007077836 */ /* 0x000fe20000000000 */
[----:B------:R-:W-:Y:S02]  /*1da0*/  ISETP.NE.AND P1, PT, R6, RZ, PT ;  /* 0x000000ff0600720c */ /* 0x000fe40003f25270 */
[----:B--2---:R-:W-:-:S04]  /*1db0*/  FSETP.GT.AND P0, PT, |R2|, |R21|, PT ;  /* 0x400000150200720b */ /* 0x004fc80003f04200 */
[----:B------:R-:W-:-:S07]  /*1dc0*/  FSEL R21, |R2|, |R21|, P0 ;  /* 0x4000001502157208 */ /* 0x000fce0000000200 */
[----:B------:R-:W-:Y:S05]  /*1dd0*/  @P1 BRA `(.L_x_44) ;  /* 0xfffffffc00dc1947 */ /* 0x000fea000383ffff */
.L_x_43:
[----:B------:R-:W-:Y:S05]  /*1de0*/  BSYNC.RECONVERGENT B2 ;  /* 0x0000000000027941 */ /* 0x000fea0003800200 */
.L_x_42:
[----:B------:R-:W-:Y:S05]  /*1df0*/  @!P2 BRA `(.L_x_41) ;  /* 0x000000080010a947 */ /* 0x000fea0003800000 */
[----:B------:R-:W0:Y:S01]  /*1e00*/  LDCU.64 UR4, c[0x0][0x380] ;  /* 0x00007000ff0477ac */ /* 0x000e220008000a00 */
[----:B------:R-:W-:Y:S01]  /*1e10*/  IMAD.IADD R5, R9, 0x1, -R8 ;  /* 0x0000000109057824 */ /* 0x000fe200078e0a08 */
[C---:B------:R-:W-:Y:S01]  /*1e20*/  IADD3 R3, P0, PT, R8.reuse, R23, RZ ;  /* 0x0000001708037210 */ /* 0x040fe20007f1e0ff */
[----:B------:R-:W-:Y:S01]  /*1e30*/  BSSY.RECONVERGENT B2, `(.L_x_45) ;  /* 0x000004a000027945 */ /* 0x000fe20003800200 */
[----:B------:R-:W-:Y:S02]  /*1e40*/  IMAD.IADD R23, R8, 0x1, R23 ;  /* 0x0000000108177824 */ /* 0x000fe400078e0217 */
[----:B------:R-:W-:Y:S01]  /*1e50*/  ISETP.GT.AND P1, PT, R5, 0xc00, PT ;  /* 0x00000c000500780c */ /* 0x000fe20003f24270 */
[----:B------:R-:W-:Y:S01]  /*1e60*/  IMAD.X R4, RZ, RZ, RZ, P0 ;  /* 0x000000ffff047224 */ /* 0x000fe200000e06ff */
[----:B0-----:R-:W-:-:S04]  /*1e70*/  LEA R2, P0, R3, UR4, 0x2 ;  /* 0x0000000403027c11 */ /* 0x001fc8000f8010ff */
[----:B------:R-:W-:Y:S02]  /*1e80*/  LEA.HI.X R3, R3, UR5, R4, 0x2, P0 ;  /* 0x0000000503037c11 */ /* 0x000fe400080f1404 */
[----:B------:R-:W-:-:S05]  /*1e90*/  IADD3 R2, P0, PT, R2, 0x800, RZ ;  /* 0x0000080002027810 */ /* 0x000fca0007f1e0ff */
[----:B------:R-:W-:Y:S01]  /*1ea0*/  IMAD.X R3, RZ, RZ, R3, P0 ;  /* 0x000000ffff037224 */ /* 0x000fe200000e0603 */
[----:B------:R-:W-:Y:S01]  /*1eb0*/  PLOP3.LUT P0, PT, PT, PT, PT, 0x80, 0x8 ;  /* 0x000000000008781c */ /* 0x000fe20003f0f070 */
[----:B------:R-:W-:-:S12]  /*1ec0*/  @!P1 BRA `(.L_x_46) ;  /* 0x0000000400009947 */ /* 0x000fd80003800000 */
[----:B------:R-:W-:Y:S01]  /*1ed0*/  PLOP3.LUT P0, PT, PT, PT, PT, 0x8, 0x80 ;  /* 0x000000000080781c */ /* 0x000fe20003f0e170 */
[----:B------:R-:W-:-:S12]  /*1ee0*/  VIADD R11, R9, 0xfffff400 ;  /* 0xfffff400090b7836 */ /* 0x000fd80000000000 */
.L_x_47:
[----:B------:R-:W0:Y:S01]  /*1ef0*/  LDC.64 R4, c[0x0][0x380] ;  /* 0x0000e000ff047b82 */ /* 0x000e220000000a00 */
[----:B------:R-:W2:Y:S04]  /*1f00*/  LDG.E.CONSTANT R12, desc[UR6][R2.64+-0x400] ;  /* 0xfffc0006020c7981 */ /* 0x000ea8000c1e9900 */
[----:B------:R-:W3:Y:S01]  /*1f10*/  LDG.E.CONSTANT R18, desc[UR6][R2.64] ;  /* 0x0000000602127981 */ /* 0x000ee2000c1e9900 */
[----:B------:R-:W-:-:S03]  /*1f20*/  VIADD R25, R23, 0x400 ;  /* 0x0000040017197836 */ /* 0x000fc60000000000 */
[----:B------:R-:W4:Y:S04]  /*1f30*/  LDG.E.CONSTANT R17, desc[UR6][R2.64+0x400] ;  /* 0x0004000602117981 */ /* 0x000f28000c1e9900 */
[----:B------:R-:W5:Y:S04]  /*1f40*/  LDG.E.CONSTANT R15, desc[UR6][R2.64+0xc00] ;  /* 0x000c0006020f7981 */ /* 0x000f68000c1e9900 */
[----:B------:R-:W5:Y:S01]  /*1f50*/  LDG.E.CONSTANT R14, desc[UR6][R2.64+0x1000] ;  /* 0x00100006020e7981 */ /* 0x000f62000c1e9900 */
[----:B------:R-:W-:-:S03]  /*1f60*/  VIADD R19, R23, 0x800 ;  /* 0x0000080017137836 */ /* 0x000fc60000000000 */
[----:B------:R-:W5:Y:S01]  /*1f70*/  LDG.E.CONSTANT R13, desc[UR6][R2.64+0x1400] ;  /* 0x00140006020d7981 */ /* 0x000f62000c1e9900 */
[----:B0-----:R-:W-:-:S03]  /*1f80*/  IMAD.WIDE.U32 R6, R23, 0x4, R4 ;  /* 0x0000000417067825 */ /* 0x001fc600078e0004 */
[----:B------:R-:W5:Y:S04]  /*1f90*/  LDG.E.CONSTANT R22, desc[UR6][R2.64+0x1c00] ;  /* 0x001c000602167981 */ /* 0x000f68000c1e9900 */
[----:B------:R0:W2:Y:S01]  /*1fa0*/  LDG.E.CONSTANT R10, desc[UR6][R6.64] ;  /* 0x00000006060a7981 */ /* 0x0000a2000c1e9900 */
[----:B------:R-:W-:-:S03]  /*1fb0*/  IMAD.WIDE.U32 R24, R25, 0x4, R4 ;  /* 0x0000000419187825 */ /* 0x000fc600078e0004 */
[----:B------:R-:W5:Y:S04]  /*1fc0*/  LDG.E.CONSTANT R20, desc[UR6][R2.64+0x2000] ;  /* 0x0020000602147981 */ /* 0x000f68000c1e9900 */
[----:B------:R-:W5:Y:S01]  /*1fd0*/  LDG.E.CONSTANT R16, desc[UR6][R24.64] ;  /* 0x0000000618107981 */ /* 0x000f62000c1e9900 */
[----:B0-----:R-:W-:-:S03]  /*1fe0*/  IMAD.WIDE.U32 R6, R19, 0x4, R4 ;  /* 0x0000000413067825 */ /* 0x001fc600078e0004 */
[----:B------:R-:W5:Y:S04]  /*1ff0*/  LDG.E.CONSTANT R19, desc[UR6][R2.64+0x2400] ;  /* 0x0024000602137981 */ /* 0x000f68000c1e9900 */
[----:B------:R-:W5:Y:S01]  /*2000*/  LDG.E.CONSTANT R6, desc[UR6][R6.64] ;  /* 0x0000000606067981 */ /* 0x000f62000c1e9900 */
[----:B------:R-:W-:-:S03]  /*2010*/  VIADD R27, R23, 0xc00 ;  /* 0x00000c00171b7836 */ /* 0x000fc60000000000 */
[----:B------:R-:W5:Y:S01]  /*2020*/  LDG.E.CONSTANT R26, desc[UR6][R2.64+0x2c00] ;  /* 0x002c0006021a7981 */ /* 0x000f62000c1e9900 */
[----:B------:R-:W-:-:S03]  /*2030*/  IMAD.WIDE.U32 R4, R27, 0x4, R4 ;  /* 0x000000041b047825 */ /* 0x000fc600078e0004 */
[----:B------:R-:W5:Y:S04]  /*2040*/  LDG.E.CONSTANT R25, desc[UR6][R2.64+0x3000] ;  /* 0x0030000602197981 */ /* 0x000f68000c1e9900 */
[----:B------:R-:W5:Y:S04]  /*2050*/  LDG.E.CONSTANT R4, desc[UR6][R4.64] ;  /* 0x0000000604047981 */ /* 0x000f68000c1e9900 */
[----:B------:R0:W5:Y:S01]  /*2060*/  LDG.E.CONSTANT R24, desc[UR6][R2.64+0x3400] ;  /* 0x0034000602187981 */ /* 0x000162000c1e9900 */
[----:B------:R-:W-:-:S05]  /*2070*/  VIADD R8, R8, 0x1000 ;  /* 0x0000100008087836 */ /* 0x000fca0000000000 */
[----:B------:R-:W-:Y:S02]  /*2080*/  ISETP.GE.AND P2, PT, R8, R11, PT ;  /* 0x0000000b0800720c */ /* 0x000fe40003f46270 */
[----:B0-----:R-:W-:Y:S01]  /*2090*/  IADD3 R2, P3, PT, R2, 0x4000, RZ ;  /* 0x0000400002027810 */ /* 0x001fe20007f7e0ff */
[----:B------:R-:W-:-:S04]  /*20a0*/  VIADD R23, R23, 0x1000 ;  /* 0x0000100017177836 */ /* 0x000fc80000000000 */
[----:B------:R-:W-:Y:S01]  /*20b0*/  IMAD.X R3, RZ, RZ, R3, P3 ;  /* 0x000000ffff037224 */ /* 0x000fe200018e0603 */
[----:B--2---:R-:W-:-:S04]  /*20c0*/  FSETP.GT.AND P1, PT, |R10|, |R21|, PT ;  /* 0x400000150a00720b */ /* 0x004fc80003f24200 */
[----:B------:R-:W-:-:S04]  /*20d0*/  FSEL R21, |R10|, |R21|, P1 ;  /* 0x400000150a157208 */ /* 0x000fc80000800200 */
[----:B------:R-:W-:-:S04]  /*20e0*/  FSETP.GT.AND P1, PT, |R12|, R21, PT ;  /* 0x000000150c00720b */ /* 0x000fc80003f24200 */
[----:B------:R-:W-:-:S04]  /*20f0*/  FSEL R21, |R12|, R21, P1 ;  /* 0x000000150c157208 */ /* 0x000fc80000800200 */
[----:B---3--:R-:W-:-:S04]  /*2100*/  FSETP.GT.AND P1, PT, |R18|, R21, PT ;  /* 0x000000151200720b */ /* 0x008fc80003f24200 */
[----:B------:R-:W-:-:S04]  /*2110*/  FSEL R18, |R18|, R21, P1 ;  /* 0x0000001512127208 */ /* 0x000fc80000800200 */
[----:B----4-:R-:W-:-:S04]  /*2120*/  FSETP.GT.AND P1, PT, |R17|, R18, PT ;  /* 0x000000121100720b */ /* 0x010fc80003f24200 */
        /* <DEDUP_REMOVED lines=26> */
.L_x_46:
[----:B------:R-:W-:Y:S05]  /*22d0*/  BSYNC.RECONVERGENT B2 ;  /* 0x0000000000027941 */ /* 0x000fea0003800200 */
.L_x_45:
[----:B------:R-:W-:Y:S01]  /*22e0*/  IMAD.IADD R4, R9, 0x1, -R8 ;  /* 0x0000000109047824 */ /* 0x000fe200078e0a08 */
[----:B------:R-:W-:Y:S04]  /*22f0*/  BSSY.RECONVERGENT B2, `(.L_x_48) ;  /* 0x0000024000027945 */ /* 0x000fe80003800200 */
[----:B------:R-:W-:-:S13]  /*2300*/  ISETP.GT.AND P1, PT, R4, 0x400, PT ;  /* 0x000004000400780c */ /* 0x000fda0003f24270 */
[----:B------:R-:W-:Y:S05]  /*2310*/  @!P1 BRA `(.L_x_49) ;  /* 0x0000000000849947 */ /* 0x000fea0003800000 */
[----:B------:R-:W0:Y:S01]  /*2320*/  LDC.64 R6, c[0x0][0x380] ;  /* 0x0000e000ff067b82 */ /* 0x000e220000000a00 */
[----:B------:R-:W2:Y:S04]  /*2330*/  LDG.E.CONSTANT R11, desc[UR6][R2.64+-0x400] ;  /* 0xfffc0006020b7981 */ /* 0x000ea8000c1e9900 */
[----:B------:R-:W3:Y:S01]  /*2340*/  LDG.E.CONSTANT R13, desc[UR6][R2.64] ;  /* 0x00000006020d7981 */ /* 0x000ee2000c1e9900 */
[----:B------:R-:W-:-:S03]  /*2350*/  VIADD R17, R23, 0x400 ;  /* 0x0000040017117836 */ /* 0x000fc60000000000 */
[----:B------:R-:W4:Y:S04]  /*2360*/  LDG.E.CONSTANT R15, desc[UR6][R2.64+0x400] ;  /* 0x00040006020f7981 */ /* 0x000f28000c1e9900 */
[----:B------:R-:W5:Y:S04]  /*2370*/  LDG.E.CONSTANT R19, desc[UR6][R2.64+0x1000] ;  /* 0x0010000602137981 */ /* 0x000f68000c1e9900 */
[----:B------:R-:W5:Y:S01]  /*2380*/  LDG.E.CONSTANT R25, desc[UR6][R2.64+0x1400] ;  /* 0x0014000602197981 */ /* 0x000f62000c1e9900 */
[----:B0-----:R-:W-:-:S06]  /*2390*/  IMAD.WIDE.U32 R4, R23, 0x4, R6 ;  /* 0x0000000417047825 */ /* 0x001fcc00078e0006 */
[----:B------:R-:W2:Y:S01]  /*23a0*/  LDG.E.CONSTANT R4, desc[UR6][R4.64] ;  /* 0x0000000604047981 */ /* 0x000ea2000c1e9900 */
[----:B------:R-:W-:-:S03]  /*23b0*/  IMAD.WIDE.U32 R6, R17, 0x4, R6 ;  /* 0x0000000411067825 */ /* 0x000fc600078e0006 */
[----:B------:R0:W5:Y:S04]  /*23c0*/  LDG.E.CONSTANT R17, desc[UR6][R2.64+0xc00] ;  /* 0x000c000602117981 */ /* 0x000168000c1e9900 */
[----:B------:R-:W5:Y:S01]  /*23d0*/  LDG.E.CONSTANT R7, desc[UR6][R6.64] ;  /* 0x0000000606077981 */ /* 0x000f62000c1e9900 */
[----:B------:R-:W-:Y:S01]  /*23e0*/  VIADD R8, R8, 0x800 ;  /* 0x0000080008087836 */ /* 0x000fe20000000000 */
        /* <DEDUP_REMOVED lines=17> */
[CC--:B------:R-:W-:Y:S02]  /*2500*/  FSETP.GT.AND P1, PT, |R25|.reuse, R4.reuse, PT ;  /* 0x000000041900720b */ /* 0x0c0fe40003f24200 */
[----:B------:R-:W-:Y:S02]  /*2510*/  PLOP3.LUT P0, PT, PT, PT, PT, 0x8, 0x80 ;  /* 0x000000000080781c */ /* 0x000fe40003f0e170 */
[----:B------:R-:W-:-:S11]  /*2520*/  FSEL R21, |R25|, R4, P1 ;  /* 0x0000000419157208 */ /* 0x000fd60000800200 */
.L_x_49:
[----:B------:R-:W-:Y:S05]  /*2530*/  BSYNC.RECONVERGENT B2 ;  /* 0x0000000000027941 */ /* 0x000fea0003800200 */
.L_x_48:
[----:B------:R-:W-:-:S13]  /*2540*/  ISETP.LT.OR P0, PT, R8, R9, P0 ;  /* 0x000000090800720c */ /* 0x000fda0000701670 */
[----:B------:R-:W-:Y:S05]  /*2550*/  @!P0 BRA `(.L_x_41) ;  /* 0x0000000000388947 */ /* 0x000fea0003800000 */
[----:B------:R-:W0:Y:S01]  /*2560*/  LDC.64 R4, c[0x0][0x380] ;  /* 0x0000e000ff047b82 */ /* 0x000e220000000a00 */
[----:B------:R-:W2:Y:S04]  /*2570*/  LDG.E.CONSTANT R6, desc[UR6][R2.64+-0x400] ;  /* 0xfffc000602067981 */ /* 0x000ea8000c1e9900 */
[----:B------:R-:W3:Y:S04]  /*2580*/  LDG.E.CONSTANT R7, desc[UR6][R2.64] ;  /* 0x0000000602077981 */ /* 0x000ee8000c1e9900 */
[----:B------:R-:W4:Y:S01]  /*2590*/  LDG.E.CONSTANT R9, desc[UR6][R2.64+0x400] ;  /* 0x0004000602097981 */ /* 0x000f22000c1e9900 */
[----:B0-----:R-:W-:-:S06]  /*25a0*/  IMAD.WIDE.U32 R4, R23, 0x4, R4 ;  /* 0x0000000417047825 */ /* 0x001fcc00078e0004 */
[----:B------:R-:W5:Y:S02]  /*25b0*/  LDG.E.CONSTANT R4, desc[UR6][R4.64] ;  /* 0x0000000604047981 */ /* 0x000f64000c1e9900 */
[----:B-----5:R-:W-:-:S04]  /*25c0*/  FSETP.GT.AND P0, PT, |R4|, |R21|, PT ;  /* 0x400000150400720b */ /* 0x020fc80003f04200 */
[----:B------:R-:W-:-:S04]  /*25d0*/  FSEL R21, |R4|, |R21|, P0 ;  /* 0x4000001504157208 */ /* 0x000fc80000000200 */
[----:B--2---:R-:W-:-:S04]  /*25e0*/  FSETP.GT.AND P0, PT, |R6|, R21, PT ;  /* 0x000000150600720b */ /* 0x004fc80003f04200 */
[----:B------:R-:W-:-:S04]  /*25f0*/  FSEL R6, |R6|, R21, P0 ;  /* 0x0000001506067208 */ /* 0x000fc80000000200 */
[----:B---3--:R-:W-:-:S04]  /*2600*/  FSETP.GT.AND P0, PT, |R7|, R6, PT ;  /* 0x000000060700720b */ /* 0x008fc80003f04200 */
[----:B------:R-:W-:-:S04]  /*2610*/  FSEL R6, |R7|, R6, P0 ;  /* 0x0000000607067208 */ /* 0x000fc80000000200 */
[----:B----4-:R-:W-:-:S04]  /*2620*/  FSETP.GT.AND P0, PT, |R9|, R6, PT ;  /* 0x000000060900720b */ /* 0x010fc80003f04200 */
[----:B------:R-:W-:-:S09]  /*2630*/  FSEL R21, |R9|, R6, P0 ;  /* 0x0000000609157208 */ /* 0x000fd20000000200 */
.L_x_41:
[----:B------:R-:W-:Y:S05]  /*2640*/  BSYNC.RECONVERGENT B1 ;  /* 0x0000000000017941 */ /* 0x000fea0003800200 */
.L_x_39:
[----:B------:R-:W0:Y:S01]  /*2650*/  S2R R4, SR_LANEID ;  /* 0x0000000000047919 */ /* 0x000e220000000000 */
[----:B------:R-:W-:Y:S01]  /*2660*/  BSSY.RECONVERGENT B1, `(.L_x_50) ;  /* 0x000000c000017945 */ /* 0x000fe20003800200 */
[----:B------:R1:W2:Y:S01]  /*2670*/  SHFL.DOWN PT, R2, R21, 0x1, 0x1f ;  /* 0x08201f0015027f89 */ /* 0x0002a200000e0000 */
        /* <DEDUP_REMOVED lines=10> */
.L_x_51:
[----:B------:R-:W-:Y:S05]  /*2720*/  BSYNC.RECONVERGENT B1 ;  /* 0x0000000000017941 */ /* 0x000fea0003800200 */
.L_x_50:
[----:B------:R0:W1:Y:S01]  /*2730*/  SHFL.DOWN PT, R2, R21, 0x2, 0x1f ;  /* 0x08401f0015027f89 */ /* 0x00006200000e0000 */
[----:B------:R-:W-:Y:S04]  /*2740*/  BSSY.RECONVERGENT B1, `(.L_x_52) ;  /* 0x0000006000017945 */ /* 0x000fe80003800200 */
[----:B------:R-:W-:Y:S05]  /*2750*/  @P4 BRA `(.L_x_53) ;  /* 0x0000000000104947 */ /* 0x000fea0003800000 */
[C---:B-1----:R-:W-:Y:S01]  /*2760*/  FSETP.GT.AND P3, PT, |R2|.reuse, |R21|, PT ;  /* 0x400000150200720b */ /* 0x042fe20003f64200 */
[----:B------:R-:W-:Y:S01]  /*2770*/  FADD R3, |R21|, -RZ ;  /* 0x800000ff15037221 */ /* 0x000fe20000000200 */
[----:B0-----:R-:W-:-:S11]  /*2780*/  FADD R21, |R2|, -RZ ;  /* 0x800000ff02157221 */ /* 0x001fd60000000200 */
[----:B------:R-:W-:-:S07]  /*2790*/  @!P3 IMAD.MOV.U32 R21, RZ, RZ, R3 ;  /* 0x000000ffff15b224 */ /* 0x000fce00078e0003 */
.L_x_53:
[----:B------:R-:W-:Y:S05]  /*27a0*/  BSYNC.RECONVERGENT B1 ;  /* 0x0000000000017941 */ /* 0x000fea0003800200 */
.L_x_52:
[----:B-1----:R1:W2:Y:S01]  /*27b0*/  SHFL.DOWN PT, R2, R21, 0x4, 0x1f ;  /* 0x08801f0015027f89 */ /* 0x0022a200000e0000 */
[----:B------:R-:W-:Y:S04]  /*27c0*/  BSSY.RECONVERGENT B1, `(.L_x_54) ;  /* 0x0000006000017945 */ /* 0x000fe80003800200 */
[----:B------:R-:W-:Y:S05]  /*27d0*/  @P2 BRA `(.L_x_55) ;  /* 0x0000000000102947 */ /* 0x000fea0003800000 */
[C---:B--2---:R-:W-:Y:S01]  /*27e0*/  FSETP.GT.AND P2, PT, |R2|.reuse, |R21|, PT ;  /* 0x400000150200720b */ /* 0x044fe20003f44200 */
[----:B------:R-:W-:Y:S01]  /*27f0*/  FADD R3, |R21|, -RZ ;  /* 0x800000ff15037221 */ /* 0x000fe20000000200 */
[----:B01----:R-:W-:-:S11]  /*2800*/  FADD R21, |R2|, -RZ ;  /* 0x800000ff02157221 */ /* 0x003fd60000000200 */
[----:B------:R-:W-:-:S07]  /*2810*/  @!P2 IMAD.MOV.U32 R21, RZ, RZ, R3 ;  /* 0x000000ffff15a224 */ /* 0x000fce00078e0003 */
.L_x_55:
[----:B------:R-:W-:Y:S05]  /*2820*/  BSYNC.RECONVERGENT B1 ;  /* 0x0000000000017941 */ /* 0x000fea0003800200 */
.L_x_54:
[----:B--2---:R2:W3:Y:S01]  /*2830*/  SHFL.DOWN PT, R2, R21, 0x8, 0x1f ;  /* 0x09001f0015027f89 */ /* 0x0044e200000e0000 */
[----:B------:R-:W-:Y:S04]  /*2840*/  BSSY.RECONVERGENT B1, `(.L_x_56) ;  /* 0x0000006000017945 */ /* 0x000fe80003800200 */
[----:B------:R-:W-:Y:S05]  /*2850*/  @P1 BRA `(.L_x_57) ;  /* 0x0000000000101947 */ /* 0x000fea0003800000 */
[C---:B---3--:R-:W-:Y:S01]  /*2860*/  FSETP.GT.AND P1, PT, |R2|.reuse, |R21|, PT ;  /* 0x400000150200720b */ /* 0x048fe20003f24200 */
[----:B------:R-:W-:Y:S01]  /*2870*/  FADD R3, |R21|, -RZ ;  /* 0x800000ff15037221 */ /* 0x000fe20000000200 */
[----:B012---:R-:W-:-:S11]  /*2880*/  FADD R21, |R2|, -RZ ;  /* 0x800000ff02157221 */ /* 0x007fd60000000200 */
[----:B------:R-:W-:-:S07]  /*2890*/  @!P1 IMAD.MOV.U32 R21, RZ, RZ, R3 ;  /* 0x000000ffff159224 */ /* 0x000fce00078e0003 */
.L_x_57:
[----:B------:R-:W-:Y:S05]  /*28a0*/  BSYNC.RECONVERGENT B1 ;  /* 0x0000000000017941 */ /* 0x000fea0003800200 */
.L_x_56:
[----:B---3--:R3:W4:Y:S01]  /*28b0*/  SHFL.DOWN PT, R2, R21, 0x10, 0x1f ;  /* 0x0a001f0015027f89 */ /* 0x00872200000e0000 */
[----:B------:R-:W-:Y:S04]  /*28c0*/  BSSY.RECONVERGENT B1, `(.L_x_58) ;  /* 0x000000c000017945 */ /* 0x000fe80003800200 */
[----:B------:R-:W-:Y:S05]  /*28d0*/  @P0 BRA `(.L_x_59) ;  /* 0x0000000000280947 */ /* 0x000fea0003800000 */
[----:B------:R-:W-:Y:S02]  /*28e0*/  ISETP.NE.AND P1, PT, R4, RZ, PT ;  /* 0x000000ff0400720c */ /* 0x000fe40003f25270 */
[----:B----4-:R-:W-:-:S04]  /*28f0*/  FSETP.GT.AND P0, PT, |R2|, |R21|, PT ;  /* 0x400000150200720b */ /* 0x010fc80003f04200 */
[----:B0123--:R-:W-:-:S07]  /*2900*/  FSEL R21, |R2|, |R21|, P0 ;  /* 0x4000001502157208 */ /* 0x00ffce0000000200 */
[----:B------:R-:W0:Y:S01]  /*2910*/  @!P1 S2R R5, SR_CgaCtaId ;  /* 0x0000000000059919 */ /* 0x000e220000008800 */
[----:B------:R-:W-:Y:S02]  /*2920*/  @!P1 MOV R4, 0x400 ;  /* 0x0000040000049802 */ /* 0x000fe40000000f00 */
[----:B------:R-:W-:-:S04]  /*2930*/  @!P1 SHF.R.U32.HI R3, RZ, 0x3, R0 ;  /* 0x00000003ff039819 */ /* 0x000fc80000011600 */
[----:B------:R-:W-:Y:S02]  /*2940*/  @!P1 LOP3.LUT R3, R3, 0x7c, RZ, 0xc0, !PT ;  /* 0x0000007c03039812 */ /* 0x000fe400078ec0ff */
[----:B0-----:R-:W-:-:S05]  /*2950*/  @!P1 LEA R4, R5, R4, 0x18 ;  /* 0x0000000405049211 */ /* 0x001fca00078ec0ff */
[----:B------:R-:W-:-:S05]  /*2960*/  @!P1 IMAD.IADD R4, R3, 0x1, R4 ;  /* 0x0000000103049824 */ /* 0x000fca00078e0204 */
[----:B------:R0:W-:Y:S02]  /*2970*/  @!P1 STS [R4+0x8], R21 ;  /* 0x0000081504009388 */ /* 0x0001e40000000800 */
.L_x_59:
[----:B------:R-:W-:Y:S05]  /*2980*/  BSYNC.RECONVERGENT B1 ;  /* 0x0000000000017941 */ /* 0x000fea0003800200 */
.L_x_58:
[----:B------:R-:W-:Y:S01]  /*2990*/  BAR.SYNC.DEFER_BLOCKING 0x0 ;  /* 0x0000000000007b1d */ /* 0x000fe20000010000 */
[----:B------:R-:W-:-:S13]  /*29a0*/  ISETP.NE.AND P0, PT, R0, RZ, PT ;  /* 0x000000ff0000720c */ /* 0x000fda0003f05270 */
[----:B------:R-:W-:Y:S05]  /*29b0*/  @P0 BRA `(.L_x_27) ;  /* 0x0000002c00380947 */ /* 0x000fea0003800000 */
[----:B------:R-:W5:Y:S01]  /*29c0*/  S2UR UR5, SR_CgaCtaId ;  /* 0x00000000000579c3 */ /* 0x000f620000008800 */
[----:B------:R-:W-:Y:S02]  /*29d0*/  UMOV UR4, 0x400 ;  /* 0x0000040000047882 */ /* 0x000fe40000000000 */
[----:B-----5:R-:W-:-:S09]  /*29e0*/  ULEA UR4, UR5, UR4, 0x18 ;  /* 0x0000000405047291 */ /* 0x020fd2000f8ec0ff */
[----:B------:R-:W5:Y:S04]  /*29f0*/  LDS R0, [UR4+0xc] ;  /* 0x00000c04ff007984 */ /* 0x000f680008000800 */
[----:B0-----:R-:W0:Y:S04]  /*2a00*/  LDS.128 R4, [UR4+0x10] ;  /* 0x00001004ff047984 */ /* 0x001e280008000c00 */
[----:B----4-:R-:W4:Y:S01]  /*2a10*/  LDS.64 R2, [UR4+0x20] ;  /* 0x00002004ff027984 */ /* 0x010f220008000a00 */
[----:B-----5:R-:W-:-:S04]  /*2a20*/  FSETP.GT.AND P0, PT, |R0|, |R21|, PT ;  /* 0x400000150000720b */ /* 0x020fc80003f04200 */
[----:B-123--:R-:W-:-:S04]  /*2a30*/  FSEL R21, |R0|, |R21|, P0 ;  /* 0x4000001500157208 */ /* 0x00efc80000000200 */
[----:B0-----:R-:W-:-:S04]  /*2a40*/  FSETP.GT.AND P0, PT, |R4|, R21, PT ;  /* 0x000000150400720b */ /* 0x001fc80003f04200 */
[----:B------:R-:W-:Y:S01]  /*2a50*/  FSEL R4, |R4|, R21, P0 ;  /* 0x0000001504047208 */ /* 0x000fe20000000200 */
[----:B----4-:R-:W-:-:S03]  /*2a60*/  FADD R21, |R3|, -RZ ;  /* 0x800000ff03157221 */ /* 0x010fc60000000200 */
        /* <DEDUP_REMOVED lines=12> */
.L_x_2:
        /* <DEDUP_REMOVED lines=12> */
.L_x_62:
[----:B------:R-:W-:Y:S05]  /*2bf0*/  BSYNC.RECONVERGENT B1 ;  /* 0x0000000000017941 */ /* 0x000fea0003800200 */
.L_x_61:
        /* <DEDUP_REMOVED lines=16> */
.L_x_67:
        /* <DEDUP_REMOVED lines=10> */
.L_x_66:
[----:B------:R-:W-:Y:S05]  /*2da0*/  BSYNC.RECONVERGENT B2 ;  /* 0x0000000000027941 */ /* 0x000fea0003800200 */
.L_x_65:
        /* <DEDUP_REMOVED lines=8> */
.L_x_70:
        /* <DEDUP_REMOVED lines=59> */
.L_x_69:
[----:B------:R-:W-:Y:S05]  /*31e0*/  BSYNC.RECONVERGENT B2 ;  /* 0x0000000000027941 */ /* 0x000fea0003800200 */
.L_x_68:
        /* <DEDUP_REMOVED lines=34> */
.L_x_72:
[----:B------:R-:W-:Y:S05]  /*3410*/  BSYNC.RECONVERGENT B2 ;  /* 0x0000000000027941 */ /* 0x000fea0003800200 */
.L_x_71:
        /* <DEDUP_REMOVED lines=16> */
.L_x_64:
[----:B------:R-:W-:Y:S05]  /*3520*/  BSYNC.RECONVERGENT B1 ;  /* 0x0000000000017941 */ /* 0x000fea0003800200 */
.L_x_63:
        /* <DEDUP_REMOVED lines=15> */
.L_x_75:
[----:B------:R-:W-:Y:S05]  /*3620*/  BSYNC.RECONVERGENT B1 ;  /* 0x0000000000017941 */ /* 0x000fea0003800200 */
.L_x_74:
[----:B------:R0:W1:Y:S01]  /*3630*/  SHFL.DOWN PT, R0, R21, 0x2, 0x1f ;  /* 0x08401f0015007f89 */ /* 0x00006200000e0000 */
[----:B------:R-:W-:Y:S04]  /*3640*/  BSSY.RECONVERGENT B1, `(.L_x_76) ;  /* 0x0000006000017945 */ /* 0x000fe80003800200 */
[----:B------:R-:W-:Y:S05]  /*3650*/  @P4 BRA `(.L_x_77) ;  /* 0x0000000000104947 */ /* 0x000fea0003800000 */
[C---:B-1----:R-:W-:Y:S01]  /*3660*/  FSETP.GT.AND P3, PT, |R0|.reuse, |R21|, PT ;  /* 0x400000150000720b */ /* 0x042fe20003f64200 */
[----:B------:R-:W-:Y:S01]  /*3670*/  FADD R2, |R21|, -RZ ;  /* 0x800000ff15027221 */ /* 0x000fe20000000200 */
[----:B0-----:R-:W-:-:S11]  /*3680*/  FADD R21, |R0|, -RZ ;  /* 0x800000ff00157221 */ /* 0x001fd60000000200 */
[----:B------:R-:W-:-:S07]  /*3690*/  @!P3 IMAD.MOV.U32 R21, RZ, RZ, R2 ;  /* 0x000000ffff15b224 */ /* 0x000fce00078e0002 */
.L_x_77:
[----:B------:R-:W-:Y:S05]  /*36a0*/  BSYNC.RECONVERGENT B1 ;  /* 0x0000000000017941 */ /* 0x000fea0003800200 */
.L_x_76:
[----:B-1----:R1:W2:Y:S01]  /*36b0*/  SHFL.DOWN PT, R0, R21, 0x4, 0x1f ;  /* 0x08801f0015007f89 */ /* 0x0022a200000e0000 */
[----:B------:R-:W-:Y:S04]  /*36c0*/  BSSY.RECONVERGENT B1, `(.L_x_78) ;  /* 0x0000006000017945 */ /* 0x000fe80003800200 */
[----:B------:R-:W-:Y:S05]  /*36d0*/  @P2 BRA `(.L_x_79) ;  /* 0x0000000000102947 */ /* 0x000fea0003800000 */
[C---:B--2---:R-:W-:Y:S01]  /*36e0*/  FSETP.GT.AND P2, PT, |R0|.reuse, |R21|, PT ;  /* 0x400000150000720b */ /* 0x044fe20003f44200 */
[----:B------:R-:W-:Y:S01]  /*36f0*/  FADD R2, |R21|, -RZ ;  /* 0x800000ff15027221 */ /* 0x000fe20000000200 */
[----:B01----:R-:W-:-:S11]  /*3700*/  FADD R21, |R0|, -RZ ;  /* 0x800000ff00157221 */ /* 0x003fd60000000200 */
[----:B------:R-:W-:-:S07]  /*3710*/  @!P2 IMAD.MOV.U32 R21, RZ, RZ, R2 ;  /* 0x000000ffff15a224 */ /* 0x000fce00078e0002 */
.L_x_79:
[----:B------:R-:W-:Y:S05]  /*3720*/  BSYNC.RECONVERGENT B1 ;  /* 0x0000000000017941 */ /* 0x000fea0003800200 */
.L_x_78:
[----:B--2---:R2:W3:Y:S01]  /*3730*/  SHFL.DOWN PT, R0, R21, 0x8, 0x1f ;  /* 0x09001f0015007f89 */ /* 0x0044e200000e0000 */
[----:B------:R-:W-:Y:S04]  /*3740*/  BSSY.RECONVERGENT B1, `(.L_x_80) ;  /* 0x0000006000017945 */ /* 0x000fe80003800200 */
[----:B------:R-:W-:Y:S05]  /*3750*/  @P1 BRA `(.L_x_81) ;  /* 0x0000000000101947 */ /* 0x000fea0003800000 */
[C---:B---3--:R-:W-:Y:S01]  /*3760*/  FSETP.GT.AND P1, PT, |R0|.reuse, |R21|, PT ;  /* 0x400000150000720b */ /* 0x048fe20003f24200 */
[----:B------:R-:W-:Y:S01]  /*3770*/  FADD R2, |R21|, -RZ ;  /* 0x800000ff15027221 */ /* 0x000fe20000000200 */
[----:B012---:R-:W-:-:S11]  /*3780*/  FADD R21, |R0|, -RZ ;  /* 0x800000ff00157221 */ /* 0x007fd60000000200 */
[----:B------:R-:W-:-:S07]  /*3790*/  @!P1 IMAD.MOV.U32 R21, RZ, RZ, R2 ;  /* 0x000000ffff159224 */ /* 0x000fce00078e0002 */
.L_x_81:
[----:B------:R-:W-:Y:S05]  /*37a0*/  BSYNC.RECONVERGENT B1 ;  /* 0x0000000000017941 */ /* 0x000fea0003800200 */
.L_x_80:
        /* <DEDUP_REMOVED lines=13> */
.L_x_83:
[----:B------:R-:W-:Y:S05]  /*3880*/  BSYNC.RECONVERGENT B1 ;  /* 0x0000000000017941 */ /* 0x000fea0003800200 */
.L_x_82:
[----:B------:R-:W-:Y:S01]  /*3890*/  BAR.SYNC.DEFER_BLOCKING 0x0 ;  /* 0x0000000000007b1d */ /* 0x000fe20000010000 */
[----:B------:R-:W-:-:S13]  /*38a0*/  ISETP.NE.AND P0, PT, R7, RZ, PT ;  /* 0x000000ff0700720c */ /* 0x000fda0003f05270 */
[----:B------:R-:W-:Y:S05]  /*38b0*/  @P0 BRA `(.L_x_27) ;  /* 0x0000001c00780947 */ /* 0x000fea0003800000 */
[----:B------:R-:W5:Y:S01]  /*38c0*/  S2UR UR5, SR_CgaCtaId ;  /* 0x00000000000579c3 */ /* 0x000f620000008800 */
[----:B------:R-:W-:Y:S02]  /*38d0*/  UMOV UR4, 0x400 ;  /* 0x0000040000047882 */ /* 0x000fe40000000000 */
[----:B-----5:R-:W-:-:S09]  /*38e0*/  ULEA UR4, UR5, UR4, 0x18 ;  /* 0x0000000405047291 */ /* 0x020fd2000f8ec0ff */
[----:B----4-:R-:W4:Y:S04]  /*38f0*/  LDS R0, [UR4+0xc] ;  /* 0x00000c04ff007984 */ /* 0x010f280008000800 */
[----:B------:R-:W5:Y:S04]  /*3900*/  LDS.128 R4, [UR4+0x10] ;  /* 0x00001004ff047984 */ /* 0x000f680008000c00 */
[----:B0-----:R-:W0:Y:S01]  /*3910*/  LDS.64 R2, [UR4+0x20] ;  /* 0x00002004ff027984 */ /* 0x001e220008000a00 */
[----:B----4-:R-:W-:-:S04]  /*3920*/  FSETP.GT.AND P0, PT, |R0|, |R21|, PT ;  /* 0x400000150000720b */ /* 0x010fc80003f04200 */
[----:B-123--:R-:W-:-:S04]  /*3930*/  FSEL R21, |R0|, |R21|, P0 ;  /* 0x4000001500157208 */ /* 0x00efc80000000200 */
[----:B-----5:R-:W-:-:S04]  /*3940*/  FSETP.GT.AND P0, PT, |R4|, R21, PT ;  /* 0x000000150400720b */ /* 0x020fc80003f04200 */
[----:B------:R-:W-:Y:S01]  /*3950*/  FSEL R4, |R4|, R21, P0 ;  /* 0x0000001504047208 */ /* 0x000fe20000000200 */
[----:B0-----:R-:W-:-:S03]  /*3960*/  FADD R21, |R3|, -RZ ;  /* 0x800000ff03157221 */ /* 0x001fc60000000200 */
        /* <DEDUP_REMOVED lines=12> */
.L_x_73:
[----:B------:R-:W1:Y:S01]  /*3a30*/  S2R R0, SR_LANEID ;  /* 0x0000000000007919 */ /* 0x000e620000000000 */
[----:B0-----:R-:W-:Y:S01]  /*3a40*/  LOP3.LUT R2, R7, 0x3e0, RZ, 0xc0, !PT ;  /* 0x000003e007027812 */ /* 0x001fe200078ec0ff */
[----:B------:R-:W-:Y:S03]  /*3a50*/  BSSY.RECONVERGENT B1, `(.L_x_84) ;  /* 0x000001c000017945 */ /* 0x000fe60003800200 */
[----:B------:R-:W-:Y:S01]  /*3a60*/  LOP3.LUT R5, RZ, R2, RZ, 0x33, !PT ;  /* 0x00000002ff057212 */ /* 0x000fe200078e33ff */
[----:B------:R-:W-:-:S04]  /*3a70*/  VIADD R3, R2, 0x20 ;  /* 0x0000002002037836 */ /* 0x000fc80000000000 */
        /* <DEDUP_REMOVED lines=8> */
[C---:B------:R-:W-:Y:S01]  /*3b00*/  VIADD R3, R0.reuse, 0x8 ;  /* 0x0000000800037836 */ /* 0x040fe20000000000 */
        /* <DEDUP_REMOVED lines=16> */
.L_x_85:
[----:B------:R-:W-:Y:S05]  /*3c10*/  BSYNC.RECONVERGENT B1 ;  /* 0x0000000000017941 */ /* 0x000fea0003800200 */
.L_x_84:
[----:B-1----:R1:W2:Y:S01]  /*3c20*/  SHFL.DOWN PT, R0, R21, 0x2, R2 ;  /* 0x0840000015007989 */ /* 0x0022a200000e0002 */
[----:B------:R-:W-:Y:S04]  /*3c30*/  BSSY.RECONVERGENT B1, `(.L_x_86) ;  /* 0x0000006000017945 */ /* 0x000fe80003800200 */
[----:B------:R-:W-:Y:S05]  /*3c40*/  @P4 BRA `(.L_x_87) ;  /* 0x0000000000104947 */ /* 0x000fea0003800000 */
[C---:B--2---:R-:W-:Y:S01]  /*3c50*/  FSETP.GT.AND P4, PT, |R0|.reuse, |R21|, PT ;  /* 0x400000150000720b */ /* 0x044fe20003f84200 */
[----:B------:R-:W-:Y:S01]  /*3c60*/  FADD R3, |R21|, -RZ ;  /* 0x800000ff15037221 */ /* 0x000fe20000000200 */
[----:B01----:R-:W-:-:S11]  /*3c70*/  FADD R21, |R0|, -RZ ;  /* 0x800000ff00157221 */ /* 0x003fd60000000200 */
[----:B------:R-:W-:-:S07]  /*3c80*/  @!P4 IMAD.MOV.U32 R21, RZ, RZ, R3 ;  /* 0x000000ffff15c224 */ /* 0x000fce00078e0003 */
.L_x_87:
[----:B------:R-:W-:Y:S05]  /*3c90*/  BSYNC.RECONVERGENT B1 ;  /* 0x0000000000017941 */ /* 0x000fea0003800200 */
.L_x_86:
[----:B--2---:R2:W3:Y:S01]  /*3ca0*/  SHFL.DOWN PT, R0, R21, 0x4, R2 ;  /* 0x0880000015007989 */ /* 0x0044e200000e0002 */
[----:B------:R-:W-:Y:S04]  /*3cb0*/  BSSY.RECONVERGENT B1, `(.L_x_88) ;  /* 0x0000006000017945 */ /* 0x000fe80003800200 */
[----:B------:R-:W-:Y:S05]  /*3cc0*/  @P1 BRA `(.L_x_89) ;  /* 0x0000000000101947 */ /* 0x000fea0003800000 */
[C---:B---3--:R-:W-:Y:S01]  /*3cd0*/  FSETP.GT.AND P1, PT, |R0|.reuse, |R21|, PT ;  /* 0x400000150000720b */ /* 0x048fe20003f24200 */
[----:B------:R-:W-:Y:S01]  /*3ce0*/  FADD R3, |R21|, -RZ ;  /* 0x800000ff15037221 */ /* 0x000fe20000000200 */
[----:B012---:R-:W-:-:S11]  /*3cf0*/  FADD R21, |R0|, -RZ ;  /* 0x800000ff00157221 */ /* 0x007fd60000000200 */
[----:B------:R-:W-:-:S07]  /*3d00*/  @!P1 IMAD.MOV.U32 R21, RZ, RZ, R3 ;  /* 0x000000ffff159224 */ /* 0x000fce00078e0003 */
.L_x_89:
[----:B------:R-:W-:Y:S05]  /*3d10*/  BSYNC.RECONVERGENT B1 ;  /* 0x0000000000017941 */ /* 0x000fea0003800200 */
.L_x_88:
[----:B---3--:R3:W4:Y:S01]  /*3d20*/  SHFL.DOWN PT, R0, R21, 0x8, R2 ;  /* 0x0900000015007989 */ /* 0x00872200000e0002 */
[----:B------:R-:W-:Y:S04]  /*3d30*/  BSSY.RECONVERGENT B1, `(.L_x_90) ;  /* 0x0000006000017945 */ /* 0x000fe80003800200 */
[----:B------:R-:W-:Y:S05]  /*3d40*/  @P2 BRA `(.L_x_91) ;  /* 0x0000000000102947 */ /* 0x000fea0003800000 */
[C---:B----4-:R-:W-:Y:S01]  /*3d50*/  FSETP.GT.AND P1, PT, |R0|.reuse, |R21|, PT ;  /* 0x400000150000720b */ /* 0x050fe20003f24200 */
[----:B------:R-:W-:Y:S01]  /*3d60*/  FADD R3, |R21|, -RZ ;  /* 0x800000ff15037221 */ /* 0x000fe20000000200 */
[----:B0123--:R-:W-:-:S11]  /*3d70*/  FADD R21, |R0|, -RZ ;  /* 0x800000ff00157221 */ /* 0x00ffd60000000200 */
[----:B------:R-:W-:-:S07]  /*3d80*/  @!P1 IMAD.MOV.U32 R21, RZ, RZ, R3 ;  /* 0x000000ffff159224 */ /* 0x000fce00078e0003 */
.L_x_91:
[----:B------:R-:W-:Y:S05]  /*3d90*/  BSYNC.RECONVERGENT B1 ;  /* 0x0000000000017941 */ /* 0x000fea0003800200 */
.L_x_90:
[----:B----4-:R4:W0:Y:S01]  /*3da0*/  SHFL.DOWN PT, R0, R21, 0x10, R2 ;  /* 0x0a00000015007989 */ /* 0x01082200000e0002 */
[----:B------:R-:W-:Y:S04]  /*3db0*/  BSSY.RECONVERGENT B1, `(.L_x_92) ;  /* 0x0000006000017945 */ /* 0x000fe80003800200 */
[----:B------:R-:W-:Y:S05]  /*3dc0*/  @P3 BRA `(.L_x_93) ;  /* 0x0000000000103947 */ /* 0x000fea0003800000 */
[C---:B0-----:R-:W-:Y:S01]  /*3dd0*/  FSETP.GT.AND P1, PT, |R0|.reuse, |R21|, PT ;  /* 0x400000150000720b */ /* 0x041fe20003f24200 */
[----:B-1234-:R-:W-:Y:S01]  /*3de0*/  FADD R2, |R21|, -RZ ;  /* 0x800000ff15027221 */ /* 0x01efe20000000200 */
[----:B------:R-:W-:-:S11]  /*3df0*/  FADD R21, |R0|, -RZ ;  /* 0x800000ff00157221 */ /* 0x000fd60000000200 */
[----:B------:R-:W-:-:S07]  /*3e00*/  @!P1 IMAD.MOV.U32 R21, RZ, RZ, R2 ;  /* 0x000000ffff159224 */ /* 0x000fce00078e0002 */
.L_x_93:
[----:B------:R-:W-:Y:S05]  /*3e10*/  BSYNC.RECONVERGENT B1 ;  /* 0x0000000000017941 */ /* 0x000fea0003800200 */
.L_x_92:
[----:B------:R0:W-:Y:S01]  /*3e20*/  @!P0 STS [R4+0x8], R21 ;  /* 0x0000081504008388 */ /* 0x0001e20000000800 */
[----:B------:R-:W-:Y:S01]  /*3e30*/  BAR.SYNC.DEFER_BLOCKING 0x0 ;  /* 0x0000000000007b1d */ /* 0x000fe20000010000 */
[----:B------:R-:W-:-:S04]  /*3e40*/  ISETP.GE.AND P0, PT, R20, 0x21, PT ;  /* 0x000000211400780c */ /* 0x000fc80003f06270 */
[----:B------:R-:W-:-:S13]  /*3e50*/  ISETP.NE.OR P0, PT, R7, RZ, !P0 ;  /* 0x000000ff0700720c */ /* 0x000fda0004705670 */
[----:B0-----:R-:W-:Y:S05]  /*3e60*/  @P0 BRA `(.L_x_27) ;  /* 0x00000018000c0947 */ /* 0x001fea0003800000 */
[----:B------:R-:W0:Y:S01]  /*3e70*/  S2UR UR5, SR_CgaCtaId ;  /* 0x00000000000579c3 */ /* 0x000e220000008800 */
[----:B------:R-:W-:Y:S01]  /*3e80*/  UMOV UR4, 0x400 ;  /* 0x0000040000047882 */ /* 0x000fe20000000000 */
[----:B------:R-:W-:Y:S01]  /*3e90*/  ISETP.GE.U32.AND P1, PT, R20, 0x41, PT ;  /* 0x000000411400780c */ /* 0x000fe20003f26070 */
[----:B0-----:R-:W-:-:S09]  /*3ea0*/  ULEA UR4, UR5, UR4, 0x18 ;  /* 0x0000000405047291 */ /* 0x001fd2000f8ec0ff */
[----:B------:R-:W0:Y:S02]  /*3eb0*/  LDS R0, [UR4+0xc] ;  /* 0x00000c04ff007984 */ /* 0x000e240008000800 */
[----:B0-----:R-:W-:-:S04]  /*3ec0*/  FSETP.GT.AND P0, PT, |R0|, |R21|, PT ;  /* 0x400000150000720b */ /* 0x001fc80003f04200 */
[----:B-1234-:R-:W-:Y:S01]  /*3ed0*/  FSEL R21, |R0|, |R21|, P0 ;  /* 0x4000001500157208 */ /* 0x01efe20000000200 */
        /* <DEDUP_REMOVED lines=18> */
[----:B------:R-:W0:Y:S01]  /*4000*/  LDS.64 R2, [UR4+0x20] ;  /* 0x00002004ff027984 */ /* 0x000e220008000a00 */
        /* <DEDUP_REMOVED lines=10> */
.L_x_60:
[----:B------:R-:W0:Y:S01]  /*40b0*/  S2R R0, SR_TID.X ;  /* 0x0000000000007919 */ /* 0x000e220000002100 */
[----:B------:R-:W0:Y:S02]  /*40c0*/  LDC.64 R2, c[0x0][0x380] ;  /* 0x0000e000ff027b82 */ /* 0x000e240000000a00 */
[----:B0-----:R-:W-:-:S05]  /*40d0*/  IMAD.WIDE.U32 R2, R0, 0x4, R2 ;  /* 0x0000000400027825 */ /* 0x001fca00078e0002 */
[----:B------:R-:W2:Y:S04]  /*40e0*/  LDG.E.CONSTANT R19, desc[UR6][R2.64] ;  /* 0x0000000602137981 */ /* 0x000ea8000c1e9900 */
[----:B------:R-:W2:Y:S04]  /*40f0*/  LDG.E.CONSTANT R8, desc[UR6][R2.64+0x400] ;  /* 0x0004000602087981 */ /* 0x000ea8000c1e9900 */
[----:B------:R-:W3:Y:S04]  /*4100*/  LDG.E.CONSTANT R9, desc[UR6][R2.64+0x800] ;  /* 0x0008000602097981 */ /* 0x000ee8000c1e9900 */
[----:B------:R-:W4:Y:S04]  /*4110*/  LDG.E.CONSTANT R10, desc[UR6][R2.64+0xc00] ;  /* 0x000c0006020a7981 */ /* 0x000f28000c1e9900 */
[----:B------:R-:W5:Y:S04]  /*4120*/  LDG.E.CONSTANT R11, desc[UR6][R2.64+0x1000] ;  /* 0x00100006020b7981 */ /* 0x000f68000c1e9900 */
        /* <DEDUP_REMOVED lines=10> */
[----:B------:R-:W5:Y:S01]  /*41d0*/  LDG.E.CONSTANT R21, desc[UR6][R2.64+0x3c00] ;  /* 0x003c000602157981 */ /* 0x000f62000c1e9900 */
[----:B------:R-:W-:-:S02]  /*41e0*/  ISETP.GE.U32.AND P1, PT, R20, 0x2000, PT ;  /* 0x000020001400780c */ /* 0x000fc40003f26070 */
[----:B--2---:R-:W-:-:S04]  /*41f0*/  FSETP.GT.AND P0, PT, |R8|, |R19|, PT ;  /* 0x400000130800720b */ /* 0x004fc80003f04200 */
[----:B------:R-:W-:-:S04]  /*4200*/  FSEL R8, |R8|, |R19|, P0 ;  /* 0x4000001308087208 */ /* 0x000fc80000000200 */
[----:B---3--:R-:W-:-:S04]  /*4210*/  FSETP.GT.AND P0, PT, |R9|, R8, PT ;  /* 0x000000080900720b */ /* 0x008fc80003f04200 */
[----:B------:R-:W-:-:S04]  /*4220*/  FSEL R9, |R9|, R8, P0 ;  /* 0x0000000809097208 */ /* 0x000fc80000000200 */
[----:B----4-:R-:W-:-:S04]  /*4230*/  FSETP.GT.AND P0, PT, |R10|, R9, PT ;  /* 0x000000090a00720b */ /* 0x010fc80003f04200 */
[----:B------:R-:W-:-:S04]  /*4240*/  FSEL R10, |R10|, R9, P0 ;  /* 0x000000090a0a7208 */ /* 0x000fc80000000200 */
[----:B-----5:R-:W-:-:S04]  /*4250*/  FSETP.GT.AND P0, PT, |R11|, R10, PT ;  /* 0x0000000a0b00720b */ /* 0x020fc80003f04200 */
[----:B------:R-:W-:-:S04]  /*4260*/  FSEL R11, |R11|, R10, P0 ;  /* 0x0000000a0b0b7208 */ /* 0x000fc80000000200 */
[----:B------:R-:W-:-:S04]  /*4270*/  FSETP.GT.AND P0, PT, |R12|, R11, PT ;  /* 0x0000000b0c00720b */ /* 0x000fc80003f04200 */
[----:B------:R-:W-:Y:S01]  /*4280*/  FSEL R12, |R12|, R11, P0 ;  /* 0x0000000b0c0c7208 */ /* 0x000fe20000000200 */
[----:B------:R-:W-:-:S03]  /*4290*/  IMAD.MOV.U32 R11, RZ, RZ, 0x1000 ;  /* 0x00001000ff0b7424 */ /* 0x000fc600078e00ff */
        /* <DEDUP_REMOVED lines=24> */
.L_x_96:
[----:B------:R-:W-:-:S05]  /*4420*/  IMAD.WIDE R4, R11, 0x4, R2 ;  /* 0x000000040b047825 */ /* 0x000fca00078e0202 */
        /* <DEDUP_REMOVED lines=15> */
[----:B------:R1:W5:Y:S01]  /*4520*/  LDG.E.CONSTANT R19, desc[UR6][R4.64+0x3c00] ;  /* 0x003c000604137981 */ /* 0x000362000c1e9900 */
[----:B--2---:R-:W-:-:S04]  /*4530*/  FSETP.GT.AND P0, PT, |R20|, |R21|, PT ;  /* 0x400000151400720b */ /* 0x004fc80003f04200 */
[----:B------:R-:W-:Y:S01]  /*4540*/  FSEL R21, |R20|, |R21|, P0 ;  /* 0x4000001514157208 */ /* 0x000fe20000000200 */
[----:B0-----:R-:W-:-:S03]  /*4550*/  IMAD.MOV.U32 R20, RZ, RZ, R7 ;  /* 0x000000ffff147224 */ /* 0x001fc600078e0007 */
[----:B---3--:R-:W-:Y:S01]  /*4560*/  FSETP.GT.AND P0, PT, |R22|, R21, PT ;  /* 0x000000151600720b */ /* 0x008fe20003f04200 */
[----:B-1----:R-:W-:-:S03]  /*4570*/  IMAD.IADD R4, R20, 0x1, -R11 ;  /* 0x0000000114047824 */ /* 0x002fc600078e0a0b */
[----:B------:R-:W-:Y:S02]  /*4580*/  FSEL R22, |R22|, R21, P0 ;  /* 0x0000001516167208 */ /* 0x000fe40000000200 */
[----:B------:R-:W-:Y:S02]  /*4590*/  ISETP.GE.AND P1, PT, R4, 0x1000, PT ;  /* 0x000010000400780c */ /* 0x000fe40003f26270 */
        /* <DEDUP_REMOVED lines=32> */
.L_x_94:
        /* <DEDUP_REMOVED lines=20> */
.L_x_100:
        /* <DEDUP_REMOVED lines=9> */
.L_x_99:
[----:B------:R-:W-:Y:S05]  /*4970*/  BSYNC.RECONVERGENT B2 ;  /* 0x0000000000027941 */ /* 0x000fea0003800200 */
.L_x_98:
        /* <DEDUP_REMOVED lines=16> */
.L_x_103:
        /* <DEDUP_REMOVED lines=62> */
.L_x_102:
[----:B------:R-:W-:Y:S05]  /*4e60*/  BSYNC.RECONVERGENT B2 ;  /* 0x0000000000027941 */ /* 0x000fea0003800200 */
.L_x_101:
        /* <DEDUP_REMOVED lines=37> */
.L_x_105:
[----:B------:R-:W-:Y:S05]  /*50c0*/  BSYNC.RECONVERGENT B2 ;  /* 0x0000000000027941 */ /* 0x000fea0003800200 */
.L_x_104:
        /* <DEDUP_REMOVED lines=16> */
.L_x_97:
[----:B------:R-:W-:Y:S05]  /*51d0*/  BSYNC.RECONVERGENT B1 ;  /* 0x0000000000017941 */ /* 0x000fea0003800200 */
.L_x_95:
        /* <DEDUP_REMOVED lines=13> */
.L_x_107:
[----:B------:R-:W-:Y:S05]  /*52b0*/  BSYNC.RECONVERGENT B1 ;  /* 0x0000000000017941 */ /* 0x000fea0003800200 */
.L_x_106:
[----:B------:R0:W1:Y:S01]  /*52c0*/  SHFL.DOWN PT, R2, R21, 0x2, 0x1f ;  /* 0x08401f0015027f89 */ /* 0x00006200000e0000 */
[----:B------:R-:W-:Y:S04]  /*52d0*/  BSSY.RECONVERGENT B1, `(.L_x_108) ;  /* 0x0000006000017945 */ /* 0x000fe80003800200 */
[----:B------:R-:W-:Y:S05]  /*52e0*/  @P4 BRA `(.L_x_109) ;  /* 0x0000000000104947 */ /* 0x000fea0003800000 */
[C---:B-1----:R-:W-:Y:S01]  /*52f0*/  FSETP.GT.AND P3, PT, |R2|.reuse, |R21|, PT ;  /* 0x400000150200720b */ /* 0x042fe20003f64200 */
[----:B------:R-:W-:Y:S01]  /*5300*/  FADD R3, |R21|, -RZ ;  /* 0x800000ff15037221 */ /* 0x000fe20000000200 */
[----:B0-----:R-:W-:-:S11]  /*5310*/  FADD R21, |R2|, -RZ ;  /* 0x800000ff02157221 */ /* 0x001fd60000000200 */
[----:B------:R-:W-:-:S07]  /*5320*/  @!P3 IMAD.MOV.U32 R21, RZ, RZ, R3 ;  /* 0x000000ffff15b224 */ /* 0x000fce00078e0003 */
.L_x_109:
[----:B------:R-:W-:Y:S05]  /*5330*/  BSYNC.RECONVERGENT B1 ;  /* 0x0000000000017941 */ /* 0x000fea0003800200 */
.L_x_108:
[----:B-1----:R1:W2:Y:S01]  /*5340*/  SHFL.DOWN PT, R2, R21, 0x4, 0x1f ;  /* 0x08801f0015027f89 */ /* 0x0022a200000e0000 */
[----:B------:R-:W-:Y:S04]  /*5350*/  BSSY.RECONVERGENT B1, `(.L_x_110) ;  /* 0x0000006000017945 */ /* 0x000fe80003800200 */
[----:B------:R-:W-:Y:S05]  /*5360*/  @P2 BRA `(.L_x_111) ;  /* 0x0000000000102947 */ /* 0x000fea0003800000 */
[C---:B--2---:R-:W-:Y:S01]  /*5370*/  FSETP.GT.AND P2, PT, |R2|.reuse, |R21|, PT ;  /* 0x400000150200720b */ /* 0x044fe20003f44200 */
[----:B------:R-:W-:Y:S01]  /*5380*/  FADD R3, |R21|, -RZ ;  /* 0x800000ff15037221 */ /* 0x000fe20000000200 */
[----:B01----:R-:W-:-:S11]  /*5390*/  FADD R21, |R2|, -RZ ;  /* 0x800000ff02157221 */ /* 0x003fd60000000200 */
[----:B------:R-:W-:-:S07]  /*53a0*/  @!P2 IMAD.MOV.U32 R21, RZ, RZ, R3 ;  /* 0x000000ffff15a224 */ /* 0x000fce00078e0003 */
.L_x_111:
[----:B------:R-:W-:Y:S05]  /*53b0*/  BSYNC.RECONVERGENT B1 ;  /* 0x0000000000017941 */ /* 0x000fea0003800200 */
.L_x_110:
[----:B--2---:R2:W3:Y:S01]  /*53c0*/  SHFL.DOWN PT, R2, R21, 0x8, 0x1f ;  /* 0x09001f0015027f89 */ /* 0x0044e200000e0000 */
[----:B------:R-:W-:Y:S04]  /*53d0*/  BSSY.RECONVERGENT B1, `(.L_x_112) ;  /* 0x0000006000017945 */ /* 0x000fe80003800200 */
[----:B------:R-:W-:Y:S05]  /*53e0*/  @P1 BRA `(.L_x_113) ;  /* 0x0000000000101947 */ /* 0x000fea0003800000 */
[C---:B---3--:R-:W-:Y:S01]  /*53f0*/  FSETP.GT.AND P1, PT, |R2|.reuse, |R21|, PT ;  /* 0x400000150200720b */ /* 0x048fe20003f24200 */
[----:B------:R-:W-:Y:S01]  /*5400*/  FADD R3, |R21|, -RZ ;  /* 0x800000ff15037221 */ /* 0x000fe20000000200 */
[----:B012---:R-:W-:-:S11]  /*5410*/  FADD R21, |R2|, -RZ ;  /* 0x800000ff02157221 */ /* 0x007fd60000000200 */
[----:B------:R-:W-:-:S07]  /*5420*/  @!P1 IMAD.MOV.U32 R21, RZ, RZ, R3 ;  /* 0x000000ffff159224 */ /* 0x000fce00078e0003 */
.L_x_113:
[----:B------:R-:W-:Y:S05]  /*5430*/  BSYNC.RECONVERGENT B1 ;  /* 0x0000000000017941 */ /* 0x000fea0003800200 */
.L_x_112:
        /* <DEDUP_REMOVED lines=13> */
.L_x_115:
[----:B------:R-:W-:Y:S05]  /*5510*/  BSYNC.RECONVERGENT B1 ;  /* 0x0000000000017941 */ /* 0x000fea0003800200 */
.L_x_114:
        /* <DEDUP_REMOVED lines=23> */
[----:B------:R-:W-:-:S07]  /*5690*/  @!P0 IMAD.MOV.U32 R21, RZ, RZ, R2 ;  /* 0x000000ffff158224 */ /* 0x000fce00078e0002 */
.L_x_27:
[----:B------:R-:W-:Y:S05]  /*56a0*/  BSYNC.RECONVERGENT B0 ;  /* 0x0000000000007941 */ /* 0x000fea0003800200 */
.L_x_1:
[----:B01-34-:R-:W0:Y:S02]  /*56b0*/  S2R R0, SR_TID.X ;  /* 0x0000000000007919 */ /* 0x01be240000002100 */
[----:B0-----:R-:W-:-:S13]  /*56c0*/  ISETP.NE.AND P0, PT, R0, RZ, PT ;  /* 0x000000ff0000720c */ /* 0x001fda0003f05270 */
[----:B------:R-:W-:Y:S05]  /*56d0*/  @P0 EXIT ;  /* 0x000000000000094d */ /* 0x000fea0003800000 */
[----:B------:R-:W0:Y:S01]  /*56e0*/  LDCU UR4, c[0x0][0x398] ;  /* 0x00007300ff0477ac */ /* 0x000e220008000800 */
[----:B--2---:R-:W1:Y:S01]  /*56f0*/  LDC.64 R2, c[0x0][0x388] ;  /* 0x0000e200ff027b82 */ /* 0x004e620000000a00 */
[----:B0-----:R-:W-:-:S04]  /*5700*/  FSETP.GT.AND P0, PT, |R21|, |UR4|, PT ;  /* 0x4000000415007c0b */ /* 0x001fc8000bf04200 */
[----:B------:R-:W-:-:S05]  /*5710*/  FSEL R21, |R21|, |UR4|, P0 ;  /* 0x4000000415157c08 */ /* 0x000fca0008000200 */
[----:B-1----:R-:W-:Y:S01]  /*5720*/  STG.E desc[UR6][R2.64], R21 ;  /* 0x0000001502007986 */ /* 0x002fe2000c101906 */
[----:B------:R-:W-:Y:S05]  /*5730*/  EXIT ;  /* 0x000000000000794d */ /* 0x000fea0003800000 */
.L_x_116:
[----:B------:R-:W-:-:S00]  /*5740*/  BRA `(.L_x_116) ;  /* 0xfffffffc00fc7947 */ /* 0x000fc0000383ffff */
[----:B------:R-:W-:-:S00]  /*5750*/  NOP ;  /* 0x0000000000007918 */ /* 0x000fc00000000000 */
        /* <DEDUP_REMOVED lines=10> */
.L_x_795:


//--------------------- .text._ZN3cub18CUB_300001_SM_10006detail6reduce18DeviceReduceKernelINS2_10policy_hubIfj6AbsMaxE10Policy1000EPfjS5_fN4cuda3std3__410__identityEEEvT0_PT3_T1_NS0_13GridEvenShareISG_EET2_T4_ --------------------------
	.section	.text._ZN3cub18CUB_300001_SM_10006detail6reduce18DeviceReduceKernelINS2_10policy_hubIfj6AbsMaxE10Policy1000EPfjS5_fN4cuda3std3__410__identityEEEvT0_PT3_T1_NS0_13GridEvenShareISG_EET2_T4_,"ax",@progbits
	.align	128
        .global         _ZN3cub18CUB_300001_SM_10006detail6reduce18DeviceReduceKernelINS2_10policy_hubIfj6AbsMaxE10Policy1000EPfjS5_fN4cuda3std3__410__identityEEEvT0_PT3_T1_NS0_13GridEvenShareISG_EET2_T4_
        .type           _ZN3cub18CUB_300001_SM_10006detail6reduce18DeviceReduceKernelINS2_10policy_hubIfj6AbsMaxE10Policy1000EPfjS5_fN4cuda3std3__410__identityEEEvT0_PT3_T1_NS0_13GridEvenShareISG_EET2_T4_,@function
        .size           _ZN3cub18CUB_300001_SM_10006detail6reduce18DeviceReduceKernelINS2_10policy_hubIfj6AbsMaxE10Policy1000EPfjS5_fN4cuda3std3__410__identityEEEvT0_PT3_T1_NS0_13GridEvenShareISG_EET2_T4_,(.L_x_796 - _ZN3cub18CUB_300001_SM_10006detail6reduce18DeviceReduceKernelINS2_10policy_hubIfj6AbsMaxE10Policy1000EPfjS5_fN4cuda3std3__410__identityEEEvT0_PT3_T1_NS0_13GridEvenShareISG_EET2_T4_)
        .other          _ZN3cub18CUB_300001_SM_10006detail6reduce18DeviceReduceKernelINS2_10policy_hubIfj6AbsMaxE10Policy1000EPfjS5_fN4cuda3std3__410__identityEEEvT0_PT3_T1_NS0_13GridEvenShareISG_EET2_T4_,@"STO_CUDA_ENTRY STV_DEFAULT"
_ZN3cub18CUB_300001_SM_10006detail6reduce18DeviceReduceKernelINS2_10policy_hubIfj6AbsMaxE10Policy1000EPfjS5_fN4cuda3std3__410__identityEEEvT0_PT3_T1_NS0_13GridEvenShareISG_EET2_T4_:
.text._ZN3cub18CUB_300001_SM_10006detail6reduce18DeviceReduceKernelINS2_10policy_hubIfj6AbsMaxE10Policy1000EPfjS5_fN4cuda3std3__410__identityEEEvT0_PT3_T1_NS0_13GridEvenShareISG_EET2_T4_:
[----:B------:R-:W-:Y:S01]  /*0000*/  LDC R1, c[0x0][0x37c] ;  /* 0x0000df00ff017b82 */ /* 0x000fe20000000800 */
[----:B------:R-:W0:Y:S01]  /*0010*/  S2R R0, SR_CTAID.X ;  /* 0x0000000000007919 */ /* 0x000e220000002500 */
[----:B------:R-:W1:Y:S01]  /*0020*/  LDCU UR4, c[0x0][0x380] ;  /* 0x00007000ff0477ac */ /* 0x000e620008000800 */
[----:B------:R-:W-:Y:S01]  /*0030*/  BSSY.RECONVERGENT B0, `(.L_x_117) ;  /* 0x00003fc000007945 */ /* 0x000fe20003800200 */
[----:B------:R-:W2:Y:S01]  /*0040*/  LDCU UR5, c[0x0][0x3ac] ;  /* 0x00007580ff0577ac */ /* 0x000ea20008000800 */
[----:B------:R-:W3:Y:S01]  /*0050*/  LDCU.64 UR8, c[0x0][0x358] ;  /* 0x00006b00ff0877ac */ /* 0x000ee20008000a00 */
[----:B-1----:R-:W-:Y:S02]  /*0060*/  ULOP3.LUT UP0, URZ, UR4, 0xf, URZ, 0xc0, !UPT ;  /* 0x0000000f04ff7892 */ /* 0x002fe4000f80c0ff */
[----:B--2---:R-:W-:Y:S01]  /*0070*/  USHF.L.U32 UR5, UR5, 0xc, URZ ;  /* 0x0000000c05057899 */ /* 0x004fe200080006ff */
[----:B0-----:R-:W-:-:S06]  /*0080*/  IMAD.SHL.U32 R3, R0, 0x1000, RZ ;  /* 0x0000100000037824 */ /* 0x001fcc00078e00ff */
[----:B---3--:R-:W-:Y:S05]  /*0090*/  BRA.U UP0, `(.L_x_118) ;  /* 0x0000001d00bc7547 */ /* 0x008fea000b800000 */
[----:B------:R-:W0:Y:S02]  /*00a0*/  LDC R24, c[0x0][0x3a8] ;  /* 0x0000ea00ff187b82 */ /* 0x000e240000000800 */
[----:B0-----:R-:W-:-:S05]  /*00b0*/  IMAD R22, R0, -0x1000, R24 ;  /* 0xfffff00000167824 */ /* 0x001fca00078e0218 */
[----:B------:R-:W-:-:S13]  /*00c0*/  ISETP.GT.U32.AND P0, PT, R22, 0xfff, PT ;  /* 0x00000fff1600780c */ /* 0x000fda0003f04070 */
[----:B------:R-:W-:Y:S05]  /*00d0*/  @P0 BRA `(.L_x_119) ;  /* 0x0000000c00ec0947 */ /* 0x000fea0003800000 */
[----:B------:R-:W0:Y:S01]  /*00e0*/  S2R R3, SR_TID.X ;  /* 0x0000000000037919 */ /* 0x000e220000002100 */
[----:B------:R-:W-:Y:S01]  /*00f0*/  BSSY.RECONVERGENT B1, `(.L_x_120) ;  /* 0x000000a000017945 */ /* 0x000fe20003800200 */
[----:B------:R-:W-:Y:S01]  /*0100*/  IMAD.MOV.U32 R27, RZ, RZ, RZ ;  /* 0x000000ffff1b7224 */ /* 0x000fe200078e00ff */
[----:B0-----:R-:W-:Y:S01]  /*0110*/  ISETP.GE.U32.AND P0, PT, R3, R22, PT ;  /* 0x000000160300720c */ /* 0x001fe20003f06070 */
[----:B------:R-:W-:-:S12]  /*0120*/  IMAD.MOV.U32 R9, RZ, RZ, R3 ;  /* 0x000000ffff097224 */ /* 0x000fd800078e0003 */
[----:B------:R-:W-:Y:S05]  /*0130*/  @P0 BRA `(.L_x_121) ;  /* 0x0000000000140947 */ /* 0x000fea0003800000 */
[----:B------:R-:W0:Y:S01]  /*0140*/  LDC.64 R4, c[0x0][0x380] ;  /* 0x0000e000ff047b82 */ /* 0x000e220000000a00 */
[----:B------:R-:W-:-:S04]  /*0150*/  IMAD R7, R0, 0x1000, R3 ;  /* 0x0000100000077824 */ /* 0x000fc800078e0203 */
[----:B0-----:R-:W-:-:S05]  /*0160*/  IMAD.WIDE.U32 R4, R7, 0x4, R4 ;  /* 0x0000000407047825 */ /* 0x001fca00078e0004 */
[----:B------:R0:W5:Y:S01]  /*0170*/  LDG.E.CONSTANT R27, desc[UR8][R4.64] ;  /* 0x00000008041b7981 */ /* 0x000162000c1e9900 */
[----:B------:R-:W-:-:S07]  /*0180*/  VIADD R9, R3, 0x100 ;  /* 0x0000010003097836 */ /* 0x000fce0000000000 */
.L_x_121:
[----:B------:R-:W-:Y:S05]  /*0190*/  BSYNC.RECONVERGENT B1 ;  /* 0x0000000000017941 */ /* 0x000fea0003800200 */
.L_x_120:
[----:B------:R-:W-:Y:S01]  /*01a0*/  ISETP.GE.U32.AND P0, PT, R9, R22, PT ;  /* 0x000000160900720c */ /* 0x000fe20003f06070 */
[----:B------:R-:W-:-:S12]  /*01b0*/  BSSY.RECONVERGENT B1, `(.L_x_122) ;  /* 0x0000035000017945 */ /* 0x000fd80003800200 */
[----:B------:R-:W-:Y:S05]  /*01c0*/  @P0 BRA `(.L_x_123) ;  /* 0x0000000000cc0947 */ /* 0x000fea0003800000 */
[----:B0-----:R-:W-:Y:S01]  /*01d0*/  LOP3.LUT R5, RZ, R9, RZ, 0x33, !PT ;  /* 0x00000009ff057212 */ /* 0x001fe200078e33ff */
[----:B------:R-:W-:Y:S04]  /*01e0*/  BSSY.RECONVERGENT B2, `(.L_x_124) ;  /* 0x0000015000027945 */ /* 0x000fe80003800200 */
[----:B------:R-:W-:-:S04]  /*01f0*/  IMAD.IADD R5, R5, 0x1, R24 ;  /* 0x0000000105057824 */ /* 0x000fc800078e0218 */
[----:B------:R-:W-:Y:S01]  /*0200*/  IMAD R4, R0, -0x1000, R5 ;  /* 0xfffff00000047824 */ /* 0x000fe200078e0205 */
[----:B------:R-:W-:-:S04]  /*0210*/  LOP3.LUT R2, R5, 0x300, RZ, 0xc0, !PT ;  /* 0x0000030005027812 */ /* 0x000fc800078ec0ff */
[----:B------:R-:W-:Y:S02]  /*0220*/  ISETP.NE.AND P0, PT, R2, 0x300, PT ;  /* 0x000003000200780c */ /* 0x000fe40003f05270 */
[----:B------:R-:W-:-:S11]  /*0230*/  ISETP.GE.U32.AND P2, PT, R4, 0x300, PT ;  /* 0x000003000400780c */ /* 0x000fd60003f46070 */
[----:B------:R-:W-:Y:S05]  /*0240*/  @!P0 BRA `(.L_x_125) ;  /* 0x0000000000388947 */ /* 0x000fea0003800000 */
[----:B------:R-:W0:Y:S01]  /*0250*/  LDC.64 R6, c[0x0][0x380] ;  /* 0x0000e000ff067b82 */ /* 0x000e220000000a00 */
[----:B------:R-:W-:Y:S01]  /*0260*/  LEA.HI R2, R5, 0x1, RZ, 0x18 ;  /* 0x0000000105027811 */ /* 0x000fe200078fc0ff */
[----:B------:R-:W-:-:S03]  /*0270*/  IMAD R11, R0, 0x1000, R9 ;  /* 0x00001000000b7824 */ /* 0x000fc600078e0209 */
[----:B------:R-:W-:-:S05]  /*0280*/  LOP3.LUT R2, R2, 0x3, RZ, 0xc0, !PT ;  /* 0x0000000302027812 */ /* 0x000fca00078ec0ff */
[----:B------:R-:W-:-:S07]  /*0290*/  IMAD.MOV R2, RZ, RZ, -R2 ;  /* 0x000000ffff027224 */ /* 0x000fce00078e0a02 */
.L_x_126:
[----:B0-----:R-:W-:-:S06]  /*02a0*/  IMAD.WIDE.U32 R4, R11, 0x4, R6 ;  /* 0x000000040b047825 */ /* 0x001fcc00078e0006 */
[----:B------:R-:W2:Y:S01]  /*02b0*/  LDG.E.CONSTANT R4, desc[UR8][R4.64] ;  /* 0x0000000804047981 */ /* 0x000ea2000c1e9900 */
[----:B------:R-:W-:Y:S02]  /*02c0*/  VIADD R2, R2, 0x1 ;  /* 0x0000000102027836 */ /* 0x000fe40000000000 */
[----:B------:R-:W-:Y:S02]  /*02d0*/  VIADD R9, R9, 0x100 ;  /* 0x0000010009097836 */ /* 0x000fe40000000000 */
[----:B------:R-:W-:Y:S01]  /*02e0*/  VIADD R11, R11, 0x100 ;  /* 0x000001000b0b7836 */ /* 0x000fe20000000000 */
[----:B------:R-:W-:Y:S02]  /*02f0*/  ISETP.NE.AND P1, PT, R2, RZ, PT ;  /* 0x000000ff0200720c */ /* 0x000fe40003f25270 */
[----:B--2--5:R-:W-:-:S04]  /*0300*/  FSETP.GT.AND P0, PT, |R4|, |R27|, PT ;  /* 0x4000001b0400720b */ /* 0x024fc80003f04200 */
[----:B------:R-:W-:-:S07]  /*0310*/  FSEL R27, |R4|, |R27|, P0 ;  /* 0x4000001b041b7208 */ /* 0x000fce0000000200 */
[----:B------:R-:W-:Y:S05]  /*0320*/  @P1 BRA `(.L_x_126) ;  /* 0xfffffffc00dc1947 */ /* 0x000fea000383ffff */
.L_x_125:
[----:B------:R-:W-:Y:S05]  /*0330*/  BSYNC.RECONVERGENT B2 ;  /* 0x0000000000027941 */ /* 0x000fea0003800200 */
.L_x_124:
[----:B------:R-:W-:Y:S05]  /*0340*/  @!P2 BRA `(.L_x_123) ;  /* 0x00000000006ca947 */ /* 0x000fea0003800000 */
[----:B------:R-:W0:Y:S01]  /*0350*/  LDC.64 R4, c[0x0][0x380] ;  /* 0x0000e000ff047b82 */ /* 0x000e220000000a00 */
[----:B------:R-:W-:Y:S02]  /*0360*/  VIADD R2, R9, 0x200 ;  /* 0x0000020009027836 */ /* 0x000fe40000000000 */
[----:B------:R-:W-:-:S07]  /*0370*/  IMAD R15, R0, 0x1000, R9 ;  /* 0x00001000000f7824 */ /* 0x000fce00078e0209 */
.L_x_127:
[----:B0-----:R-:W-:-:S04]  /*0380*/  IMAD.WIDE.U32 R6, R15, 0x4, R4 ;  /* 0x000000040f067825 */ /* 0x001fc800078e0004 */
[C---:B------:R-:W-:Y:S02]  /*0390*/  VIADD R9, R15.reuse, 0x100 ;  /* 0x000001000f097836 */ /* 0x040fe40000000000 */
[----:B------:R0:W2:Y:S01]  /*03a0*/  LDG.E.CONSTANT R6, desc[UR8][R6.64] ;  /* 0x0000000806067981 */ /* 0x0000a2000c1e9900 */
[----:B------:R-:W-:Y:S02]  /*03b0*/  VIADD R11, R15, 0x200 ;  /* 0x000002000f0b7836 */ /* 0x000fe40000000000 */
[----:B------:R-:W-:-:S04]  /*03c0*/  IMAD.WIDE.U32 R8, R9, 0x4, R4 ;  /* 0x0000000409087825 */ /* 0x000fc800078e0004 */
[--C-:B------:R-:W-:Y:S02]  /*03d0*/  IMAD.WIDE.U32 R10, R11, 0x4, R4.reuse ;  /* 0x000000040b0a7825 */ /* 0x100fe400078e0004 */
[----:B------:R-:W3:Y:S02]  /*03e0*/  LDG.E.CONSTANT R8, desc[UR8][R8.64] ;  /* 0x0000000808087981 */ /* 0x000ee4000c1e9900 */
[----:B------:R-:W-:Y:S02]  /*03f0*/  VIADD R13, R15, 0x300 ;  /* 0x000003000f0d7836 */ /* 0x000fe40000000000 */
[----:B------:R-:W4:Y:S02]  /*0400*/  LDG.E.CONSTANT R10, desc[UR8][R10.64] ;  /* 0x000000080a0a7981 */ /* 0x000f24000c1e9900 */
[----:B------:R-:W-:-:S06]  /*0410*/  IMAD.WIDE.U32 R12, R13, 0x4, R4 ;  /* 0x000000040d0c7825 */ /* 0x000fcc00078e0004 */
[----:B------:R-:W4:Y:S01]  /*0420*/  LDG.E.CONSTANT R12, desc[UR8][R12.64] ;  /* 0x000000080c0c7981 */ /* 0x000f22000c1e9900 */
[C---:B0-----:R-:W-:Y:S02]  /*0430*/  VIADD R7, R2.reuse, 0x200 ;  /* 0x0000020002077836 */ /* 0x041fe40000000000 */
[----:B------:R-:W-:Y:S02]  /*0440*/  VIADD R2, R2, 0x400 ;  /* 0x0000040002027836 */ /* 0x000fe40000000000 */
[----:B------:R-:W-:Y:S01]  /*0450*/  VIADD R15, R15, 0x400 ;  /* 0x000004000f0f7836 */ /* 0x000fe20000000000 */
        /* <DEDUP_REMOVED lines=8> */
[----:B------:R-:W-:Y:S01]  /*04e0*/  FSEL R27, |R12|, R27, P0 ;  /* 0x0000001b0c1b7208 */ /* 0x000fe20000000200 */
[----:B------:R-:W-:Y:S08]  /*04f0*/  @!P1 BRA `(.L_x_127) ;  /* 0xfffffffc00a09947 */ /* 0x000ff0000383ffff */
.L_x_123:
[----:B------:R-:W-:Y:S05]  /*0500*/  BSYNC.RECONVERGENT B1 ;  /* 0x0000000000017941 */ /* 0x000fea0003800200 */
.L_x_122:
[----:B------:R-:W-:-:S13]  /*0510*/  ISETP.GE.U32.AND P0, PT, R22, 0x100, PT ;  /* 0x000001001600780c */ /* 0x000fda0003f06070 */
        /* <DEDUP_REMOVED lines=14> */
.L_x_130:
[----:B------:R-:W-:Y:S05]  /*0600*/  BSYNC.RECONVERGENT B1 ;  /* 0x0000000000017941 */ /* 0x000fea0003800200 */
.L_x_129:
[----:B------:R0:W1:Y:S01]  /*0610*/  SHFL.DOWN PT, R2, R27, 0x2, 0x1f ;  /* 0x08401f001b027f89 */ /* 0x00006200000e0000 */
[----:B------:R-:W-:Y:S04]  /*0620*/  BSSY.RECONVERGENT B1, `(.L_x_131) ;  /* 0x0000006000017945 */ /* 0x000fe80003800200 */
[----:B------:R-:W-:Y:S05]  /*0630*/  @P4 BRA `(.L_x_132) ;  /* 0x0000000000104947 */ /* 0x000fea0003800000 */
[C---:B-1----:R-:W-:Y:S01]  /*0640*/  FSETP.GT.AND P3, PT, |R2|.reuse, |R27|, PT ;  /* 0x4000001b0200720b */ /* 0x042fe20003f64200 */
[----:B------:R-:W-:Y:S01]  /*0650*/  FADD R4, |R27|, -RZ ;  /* 0x800000ff1b047221 */ /* 0x000fe20000000200 */
[----:B0-----:R-:W-:-:S11]  /*0660*/  FADD R27, |R2|, -RZ ;  /* 0x800000ff021b7221 */ /* 0x001fd60000000200 */
[----:B------:R-:W-:-:S07]  /*0670*/  @!P3 IMAD.MOV.U32 R27, RZ, RZ, R4 ;  /* 0x000000ffff1bb224 */ /* 0x000fce00078e0004 */
.L_x_132:
[----:B------:R-:W-:Y:S05]  /*0680*/  BSYNC.RECONVERGENT B1 ;  /* 0x0000000000017941 */ /* 0x000fea0003800200 */
.L_x_131:
[----:B-1----:R1:W2:Y:S01]  /*0690*/  SHFL.DOWN PT, R2, R27, 0x4, 0x1f ;  /* 0x08801f001b027f89 */ /* 0x0022a200000e0000 */
[----:B------:R-:W-:Y:S04]  /*06a0*/  BSSY.RECONVERGENT B1, `(.L_x_133) ;  /* 0x0000006000017945 */ /* 0x000fe80003800200 */
[----:B------:R-:W-:Y:S05]  /*06b0*/  @P0 BRA `(.L_x_134) ;  /* 0x0000000000100947 */ /* 0x000fea0003800000 */
[C---:B--2---:R-:W-:Y:S01]  /*06c0*/  FSETP.GT.AND P0, PT, |R2|.reuse, |R27|, PT ;  /* 0x4000001b0200720b */ /* 0x044fe20003f04200 */
[----:B------:R-:W-:Y:S01]  /*06d0*/  FADD R4, |R27|, -RZ ;  /* 0x800000ff1b047221 */ /* 0x000fe20000000200 */
[----:B01----:R-:W-:-:S11]  /*06e0*/  FADD R27, |R2|, -RZ ;  /* 0x800000ff021b7221 */ /* 0x003fd60000000200 */
[----:B------:R-:W-:-:S07]  /*06f0*/  @!P0 IMAD.MOV.U32 R27, RZ, RZ, R4 ;  /* 0x000000ffff1b8224 */ /* 0x000fce00078e0004 */
.L_x_134:
[----:B------:R-:W-:Y:S05]  /*0700*/  BSYNC.RECONVERGENT B1 ;  /* 0x0000000000017941 */ /* 0x000fea0003800200 */
.L_x_133:
[----:B--2---:R2:W3:Y:S01]  /*0710*/  SHFL.DOWN PT, R2, R27, 0x8, 0x1f ;  /* 0x09001f001b027f89 */ /* 0x0044e200000e0000 */
[----:B------:R-:W-:Y:S04]  /*0720*/  BSSY.RECONVERGENT B1, `(.L_x_135) ;  /* 0x0000006000017945 */ /* 0x000fe80003800200 */
[----:B------:R-:W-:Y:S05]  /*0730*/  @P1 BRA `(.L_x_136) ;  /* 0x0000000000101947 */ /* 0x000fea0003800000 */
[C---:B---3--:R-:W-:Y:S01]  /*0740*/  FSETP.GT.AND P0, PT, |R2|.reuse, |R27|, PT ;  /* 0x4000001b0200720b */ /* 0x048fe20003f04200 */
[----:B------:R-:W-:Y:S01]  /*0750*/  FADD R4, |R27|, -RZ ;  /* 0x800000ff1b047221 */ /* 0x000fe20000000200 */
[----:B012---:R-:W-:-:S11]  /*0760*/  FADD R27, |R2|, -RZ ;  /* 0x800000ff021b7221 */ /* 0x007fd60000000200 */
[----:B------:R-:W-:-:S07]  /*0770*/  @!P0 IMAD.MOV.U32 R27, RZ, RZ, R4 ;  /* 0x000000ffff1b8224 */ /* 0x000fce00078e0004 */
.L_x_136:
[----:B------:R-:W-:Y:S05]  /*0780*/  BSYNC.RECONVERGENT B1 ;  /* 0x0000000000017941 */ /* 0x000fea0003800200 */
.L_x_135:
        /* <DEDUP_REMOVED lines=13> */
.L_x_138:
[----:B------:R-:W-:Y:S05]  /*0860*/  BSYNC.RECONVERGENT B1 ;  /* 0x0000000000017941 */ /* 0x000fea0003800200 */
.L_x_137:
        /* <DEDUP_REMOVED lines=26> */
.L_x_128:
[----:B------:R-:W1:Y:S01]  /*0a10*/  S2R R9, SR_LANEID ;  /* 0x0000000000097919 */ /* 0x000e620000000000 */
[----:B------:R-:W-:Y:S01]  /*0a20*/  LOP3.LUT R2, R3, 0x3e0, RZ, 0xc0, !PT ;  /* 0x000003e003027812 */ /* 0x000fe200078ec0ff */
[----:B------:R-:W-:Y:S03]  /*0a30*/  BSSY.RECONVERGENT B1, `(.L_x_140) ;  /* 0x000001c000017945 */ /* 0x000fe60003800200 */
[----:B------:R-:W-:Y:S01]  /*0a40*/  LOP3.LUT R7, RZ, R2, RZ, 0x33, !PT ;  /* 0x00000002ff077212 */ /* 0x000fe200078e33ff */
[----:B0-----:R-:W-:-:S04]  /*0a50*/  VIADD R5, R2, 0x20 ;  /* 0x0000002002057836 */ /* 0x001fc80000000000 */
[----:B------:R-:W-:Y:S01]  /*0a60*/  IMAD.IADD R7, R22, 0x1, R7 ;  /* 0x0000000116077824 */ /* 0x000fe200078e0207 */
[----:B------:R-:W-:-:S04]  /*0a70*/  ISETP.GT.U32.AND P1, PT, R5, R22, PT ;  /* 0x000000160500720c */ /* 0x000fc80003f24070 */
        /* <DEDUP_REMOVED lines=23> */
.L_x_141:
[----:B------:R-:W-:Y:S05]  /*0bf0*/  BSYNC.RECONVERGENT B1 ;  /* 0x0000000000017941 */ /* 0x000fea0003800200 */
.L_x_140:
[----:B-1----:R1:W2:Y:S01]  /*0c00*/  SHFL.DOWN PT, R4, R27, 0x2, R2 ;  /* 0x084000001b047989 */ /* 0x0022a200000e0002 */
[----:B------:R-:W-:Y:S04]  /*0c10*/  BSSY.RECONVERGENT B1, `(.L_x_142) ;  /* 0x0000006000017945 */ /* 0x000fe80003800200 */
[----:B------:R-:W-:Y:S05]  /*0c20*/  @P1 BRA `(.L_x_143) ;  /* 0x0000000000101947 */ /* 0x000fea0003800000 */
[C---:B--2---:R-:W-:Y:S01]  /*0c30*/  FSETP.GT.AND P1, PT, |R4|.reuse, |R27|, PT ;  /* 0x4000001b0400720b */ /* 0x044fe20003f24200 */
[----:B------:R-:W-:Y:S01]  /*0c40*/  FADD R5, |R27|, -RZ ;  /* 0x800000ff1b057221 */ /* 0x000fe20000000200 */
[----:B01----:R-:W-:-:S11]  /*0c50*/  FADD R27, |R4|, -RZ ;  /* 0x800000ff041b7221 */ /* 0x003fd60000000200 */
[----:B------:R-:W-:-:S07]  /*0c60*/  @!P1 IMAD.MOV.U32 R27, RZ, RZ, R5 ;  /* 0x000000ffff1b9224 */ /* 0x000fce00078e0005 */
.L_x_143:
[----:B------:R-:W-:Y:S05]  /*0c70*/  BSYNC.RECONVERGENT B1 ;  /* 0x0000000000017941 */ /* 0x000fea0003800200 */
.L_x_142:
[----:B--2---:R2:W3:Y:S01]  /*0c80*/  SHFL.DOWN PT, R4, R27, 0x4, R2 ;  /* 0x088000001b047989 */ /* 0x0044e200000e0002 */
[----:B------:R-:W-:Y:S04]  /*0c90*/  BSSY.RECONVERGENT B1, `(.L_x_144) ;  /* 0x0000006000017945 */ /* 0x000fe80003800200 */
[----:B------:R-:W-:Y:S05]  /*0ca0*/  @P2 BRA `(.L_x_145) ;  /* 0x0000000000102947 */ /* 0x000fea0003800000 */
[C---:B---3--:R-:W-:Y:S01]  /*0cb0*/  FSETP.GT.AND P1, PT, |R4|.reuse, |R27|, PT ;  /* 0x4000001b0400720b */ /* 0x048fe20003f24200 */
[----:B------:R-:W-:Y:S01]  /*0cc0*/  FADD R5, |R27|, -RZ ;  /* 0x800000ff1b057221 */ /* 0x000fe20000000200 */
[----:B012---:R-:W-:-:S11]  /*0cd0*/  FADD R27, |R4|, -RZ ;  /* 0x800000ff041b7221 */ /* 0x007fd60000000200 */
[----:B------:R-:W-:-:S07]  /*0ce0*/  @!P1 IMAD.MOV.U32 R27, RZ, RZ, R5 ;  /* 0x000000ffff1b9224 */ /* 0x000fce00078e0005 */
.L_x_145:
[----:B------:R-:W-:Y:S05]  /*0cf0*/  BSYNC.RECONVERGENT B1 ;  /* 0x0000000000017941 */ /* 0x000fea0003800200 */
.L_x_144:
[----:B---3--:R3:W4:Y:S01]  /*0d00*/  SHFL.DOWN PT, R4, R27, 0x8, R2 ;  /* 0x090000001b047989 */ /* 0x00872200000e0002 */
[----:B------:R-:W-:Y:S04]  /*0d10*/  BSSY.RECONVERGENT B1, `(.L_x_146) ;  /* 0x0000006000017945 */ /* 0x000fe80003800200 */
[----:B------:R-:W-:Y:S05]  /*0d20*/  @P3 BRA `(.L_x_147) ;  /* 0x0000000000103947 */ /* 0x000fea0003800000 */
[C---:B----4-:R-:W-:Y:S01]  /*0d30*/  FSETP.GT.AND P1, PT, |R4|.reuse, |R27|, PT ;  /* 0x4000001b0400720b */ /* 0x050fe20003f24200 */
[----:B------:R-:W-:Y:S01]  /*0d40*/  FADD R5, |R27|, -RZ ;  /* 0x800000ff1b057221 */ /* 0x000fe20000000200 */
[----:B0123--:R-:W-:-:S11]  /*0d50*/  FADD R27, |R4|, -RZ ;  /* 0x800000ff041b7221 */ /* 0x00ffd60000000200 */
[----:B------:R-:W-:-:S07]  /*0d60*/  @!P1 IMAD.MOV.U32 R27, RZ, RZ, R5 ;  /* 0x000000ffff1b9224 */ /* 0x000fce00078e0005 */
.L_x_147:
[----:B------:R-:W-:Y:S05]  /*0d70*/  BSYNC.RECONVERGENT B1 ;  /* 0x0000000000017941 */ /* 0x000fea0003800200 */
.L_x_146:
[----:B0123--:R0:W1:Y:S01]  /*0d80*/  SHFL.DOWN PT, R2, R27, 0x10, R2 ;  /* 0x0a0000001b027989 */ /* 0x00f06200000e0002 */
[----:B------:R-:W-:Y:S04]  /*0d90*/  BSSY.RECONVERGENT B1, `(.L_x_148) ;  /* 0x0000006000017945 */ /* 0x000fe80003800200 */
[----:B------:R-:W-:Y:S05]  /*0da0*/  @P4 BRA `(.L_x_149) ;  /* 0x0000000000104947 */ /* 0x000fea0003800000 */
[C---:B-1----:R-:W-:Y:S01]  /*0db0*/  FSETP.GT.AND P1, PT, |R2|.reuse, |R27|, PT ;  /* 0x4000001b0200720b */ /* 0x042fe20003f24200 */
[----:B----4-:R-:W-:Y:S01]  /*0dc0*/  FADD R4, |R27|, -RZ ;  /* 0x800000ff1b047221 */ /* 0x010fe20000000200 */
[----:B0-----:R-:W-:-:S11]  /*0dd0*/  FADD R27, |R2|, -RZ ;  /* 0x800000ff021b7221 */ /* 0x001fd60000000200 */
[----:B------:R-:W-:-:S07]  /*0de0*/  @!P1 IMAD.MOV.U32 R27, RZ, RZ, R4 ;  /* 0x000000ffff1b9224 */ /* 0x000fce00078e0004 */
.L_x_149:
[----:B------:R-:W-:Y:S05]  /*0df0*/  BSYNC.RECONVERGENT B1 ;  /* 0x0000000000017941 */ /* 0x000fea0003800200 */
.L_x_148:
[----:B------:R2:W-:Y:S01]  /*0e00*/  @!P0 STS [R6+0x8], R27 ;  /* 0x0000081b06008388 */ /* 0x0005e20000000800 */
[----:B------:R-:W-:Y:S01]  /*0e10*/  BAR.SYNC.DEFER_BLOCKING 0x0 ;  /* 0x0000000000007b1d */ /* 0x000fe20000010000 */
[----:B------:R-:W-:-:S04]  /*0e20*/  ISETP.GE.U32.AND P0, PT, R22, 0x21, PT ;  /* 0x000000211600780c */ /* 0x000fc80003f06070 */
        /* <DEDUP_REMOVED lines=10> */
[----:B----4-:R-:W0:Y:S01]  /*0ed0*/  LDS.128 R4, [UR4+0x10] ;  /* 0x00001004ff047984 */ /* 0x010e220008000c00 */
        /* <DEDUP_REMOVED lines=27> */
.L_x_119:
[----:B------:R-:W0:Y:S01]  /*1090*/  S2R R2, SR_TID.X ;  /* 0x0000000000027919 */ /* 0x000e220000002100 */
[----:B------:R-:W1:Y:S02]  /*10a0*/  LDCU.64 UR6, c[0x0][0x380] ;  /* 0x00007000ff0677ac */ /* 0x000e640008000a00 */
[----:B-1----:R-:W-:Y:S02]  /*10b0*/  IMAD.U32 R20, RZ, RZ, UR6 ;  /* 0x00000006ff147e24 */ /* 0x002fe4000f8e00ff */
[----:B------:R-:W-:Y:S02]  /*10c0*/  IMAD.U32 R21, RZ, RZ, UR7 ;  /* 0x00000007ff157e24 */ /* 0x000fe4000f8e00ff */
[----:B0-----:R-:W-:-:S04]  /*10d0*/  IMAD R27, R2, 0x4, R3 ;  /* 0x00000004021b7824 */ /* 0x001fc800078e0203 */
[----:B------:R-:W-:-:S05]  /*10e0*/  IMAD.WIDE.U32 R26, R27, 0x4, R20 ;  /* 0x000000041b1a7825 */ /* 0x000fca00078e0014 */
[----:B------:R-:W2:Y:S04]  /*10f0*/  LDG.E.128.CONSTANT R4, desc[UR8][R26.64] ;  /* 0x000000081a047981 */ /* 0x000ea8000c1e9d00 */
[----:B------:R-:W3:Y:S04]  /*1100*/  LDG.E.128.CONSTANT R8, desc[UR8][R26.64+0x1000] ;  /* 0x001000081a087981 */ /* 0x000ee8000c1e9d00 */
[----:B------:R-:W4:Y:S04]  /*1110*/  LDG.E.128.CONSTANT R12, desc[UR8][R26.64+0x2000] ;  /* 0x002000081a0c7981 */ /* 0x000f28000c1e9d00 */
[----:B------:R-:W5:Y:S01]  /*1120*/  LDG.E.128.CONSTANT R16, desc[UR8][R26.64+0x3000] ;  /* 0x003000081a107981 */ /* 0x000f62000c1e9d00 */
[----:B------:R-:W-:-:S02]  /*1130*/  ISETP.GE.U32.AND P1, PT, R22, UR5, PT ;  /* 0x0000000516007c0c */ /* 0x000fc4000bf26070 */
        /* <DEDUP_REMOVED lines=31> */
[----:B------:R-:W-:Y:S01]  /*1330*/  VIADD R3, R3, UR5 ;  /* 0x0000000503037c36 */ /* 0x000fe20008000000 */
[----:B------:R-:W-:Y:S01]  /*1340*/  UMOV UR4, URZ ;  /* 0x000000ff00047c82 */ /* 0x000fe20008000000 */
[----:B------:R-:W-:Y:S02]  /*1350*/  VIADD R22, R24, 0xfffff000 ;  /* 0xfffff00018167836 */ /* 0x000fe40000000000 */
[C---:B------:R-:W-:Y:S02]  /*1360*/  VIADD R23, R3.reuse, 0x100 ;  /* 0x0000010003177836 */ /* 0x040fe40000000000 */
[C---:B------:R-:W-:Y:S01]  /*1370*/  IMAD.IADD R25, R3.reuse, 0x1, R2 ;  /* 0x0000000103197824 */ /* 0x040fe200078e0202 */
[----:B------:R-:W-:-:S13]  /*1380*/  ISETP.GT.U32.AND P0, PT, R3, R22, PT ;  /* 0x000000160300720c */ /* 0x000fda0003f04070 */
[----:B------:R-:W-:Y:S05]  /*1390*/  @P0 BRA `(.L_x_151) ;  /* 0x0000000000c40947 */ /* 0x000fea0003800000 */
[----:B------:R-:W0:Y:S08]  /*13a0*/  LDC R24, c[0x0][0x3a8] ;  /* 0x0000ea00ff187b82 */ /* 0x000e300000000800 */
[----:B------:R-:W1:Y:S02]  /*13b0*/  LDC.64 R20, c[0x0][0x380] ;  /* 0x0000e000ff147b82 */ /* 0x000e640000000a00 */
.L_x_152:
[----:B------:R-:W-:-:S04]  /*13c0*/  IMAD R29, R2, 0x4, R3 ;  /* 0x00000004021d7824 */ /* 0x000fc800078e0203 */
[----:B-1----:R-:W-:-:S05]  /*13d0*/  IMAD.WIDE.U32 R28, R29, 0x4, R20 ;  /* 0x000000041d1c7825 */ /* 0x002fca00078e0014 */
[----:B------:R-:W2:Y:S04]  /*13e0*/  LDG.E.128.CONSTANT R4, desc[UR8][R28.64] ;  /* 0x000000081c047981 */ /* 0x000ea8000c1e9d00 */
[----:B------:R-:W3:Y:S04]  /*13f0*/  LDG.E.128.CONSTANT R8, desc[UR8][R28.64+0x1000] ;  /* 0x001000081c087981 */ /* 0x000ee8000c1e9d00 */
[----:B------:R-:W4:Y:S04]  /*1400*/  LDG.E.128.CONSTANT R12, desc[UR8][R28.64+0x2000] ;  /* 0x002000081c0c7981 */ /* 0x000f28000c1e9d00 */
[----:B------:R-:W5:Y:S01]  /*1410*/  LDG.E.128.CONSTANT R16, desc[UR8][R28.64+0x3000] ;  /* 0x003000081c107981 */ /* 0x000f62000c1e9d00 */
[----:B--2---:R-:W-:-:S04]  /*1420*/  FSETP.GT.AND P0, PT, |R4|, |R27|, PT ;  /* 0x4000001b0400720b */ /* 0x004fc80003f04200 */
[----:B------:R-:W-:Y:S01]  /*1430*/  FSEL R27, |R4|, |R27|, P0 ;  /* 0x4000001b041b7208 */ /* 0x000fe20000000200 */
[----:B0-----:R-:W-:-:S03]  /*1440*/  IMAD.IADD R4, R24, 0x1, -R3 ;  /* 0x0000000118047824 */ /* 0x001fc600078e0a03 */
[CC--:B------:R-:W-:Y:S02]  /*1450*/  FSETP.GT.AND P0, PT, |R5|.reuse, R27.reuse, PT ;  /* 0x0000001b0500720b */ /* 0x0c0fe40003f04200 */
[----:B------:R-:W-:Y:S02]  /*1460*/  ISETP.GE.U32.AND P1, PT, R4, UR5, PT ;  /* 0x0000000504007c0c */ /* 0x000fe4000bf26070 */
        /* <DEDUP_REMOVED lines=31> */
[----:B------:R-:W-:Y:S01]  /*1660*/  UIADD3 UR4, UPT, UPT, UR4, 0x1, URZ ;  /* 0x0000000104047890 */ /* 0x000fe2000fffe0ff */
[----:B------:R-:W-:Y:S02]  /*1670*/  VIADD R23, R23, UR5 ;  /* 0x0000000517177c36 */ /* 0x000fe40008000000 */
[----:B------:R-:W-:Y:S01]  /*1680*/  VIADD R25, R25, UR5 ;  /* 0x0000000519197c36 */ /* 0x000fe20008000000 */
[----:B------:R-:W-:-:S13]  /*1690*/  ISETP.GT.U32.AND P0, PT, R3, R22, PT ;  /* 0x000000160300720c */ /* 0x000fda0003f04070 */
[----:B------:R-:W-:Y:S05]  /*16a0*/  @!P0 BRA `(.L_x_152) ;  /* 0xfffffffc00448947 */ /* 0x000fea000383ffff */
.L_x_151:
[----:B------:R-:W-:-:S13]  /*16b0*/  ISETP.GE.U32.AND P0, PT, R3, R24, PT ;  /* 0x000000180300720c */ /* 0x000fda0003f06070 */
[----:B------:R-:W-:Y:S05]  /*16c0*/  @P0 BRA `(.L_x_150) ;  /* 0x0000000000f80947 */ /* 0x000fea0003800000 */
[----:B------:R-:W-:Y:S01]  /*16d0*/  IMAD.IADD R3, R24, 0x1, -R3 ;  /* 0x0000000118037824 */ /* 0x000fe200078e0a03 */
[----:B------:R-:W-:Y:S04]  /*16e0*/  BSSY.RECONVERGENT B1, `(.L_x_150) ;  /* 0x000003c000017945 */ /* 0x000fe80003800200 */
[----:B------:R-:W-:-:S13]  /*16f0*/  ISETP.GE.AND P0, PT, R2, R3, PT ;  /* 0x000000030200720c */ /* 0x000fda0003f06270 */
[----:B------:R-:W-:Y:S05]  /*1700*/  @P0 BRA `(.L_x_153) ;  /* 0x0000000000e40947 */ /* 0x000fea0003800000 */
[----:B------:R-:W0:Y:S01]  /*1710*/  LDCU UR5, c[0x0][0x3ac] ;  /* 0x00007580ff0577ac */ /* 0x000e220008000800 */
[----:B------:R-:W1:Y:S01]  /*1720*/  LDC R7, c[0x0][0x3ac] ;  /* 0x0000eb00ff077b82 */ /* 0x000e620000000800 */
[----:B------:R-:W-:Y:S01]  /*1730*/  LOP3.LUT R5, RZ, R2, RZ, 0x33, !PT ;  /* 0x00000002ff057212 */ /* 0x000fe200078e33ff */
[----:B------:R-:W-:Y:S01]  /*1740*/  IMAD.SHL.U32 R4, R0, 0x1000, RZ ;  /* 0x0000100000047824 */ /* 0x000fe200078e00ff */
[----:B------:R-:W-:Y:S03]  /*1750*/  BSSY.RECONVERGENT B2, `(.L_x_154) ;  /* 0x0000019000027945 */ /* 0x000fe60003800200 */
[----:B------:R-:W-:-:S05]  /*1760*/  IMAD.IADD R5, R5, 0x1, R24 ;  /* 0x0000000105057824 */ /* 0x000fca00078e0218 */
[----:B------:R-:W-:-:S04]  /*1770*/  LOP3.LUT R6, R5, 0x300, RZ, 0xc0, !PT ;  /* 0x0000030005067812 */ /* 0x000fc800078ec0ff */
[----:B------:R-:W-:Y:S01]  /*1780*/  ISETP.NE.AND P0, PT, R6, 0x300, PT ;  /* 0x000003000600780c */ /* 0x000fe20003f05270 */
[----:B------:R-:W-:Y:S01]  /*1790*/  IMAD.MOV.U32 R6, RZ, RZ, R2 ;  /* 0x000000ffff067224 */ /* 0x000fe200078e0002 */
[----:B0-----:R-:W-:-:S06]  /*17a0*/  USHF.L.U32 UR5, UR5, 0xc, URZ ;  /* 0x0000000c05057899 */ /* 0x001fcc00080006ff */
[----:B------:R-:W-:Y:S02]  /*17b0*/  VIADD R4, R4, UR5 ;  /* 0x0000000504047c36 */ /* 0x000fe40008000000 */
[----:B-1----:R-:W-:Y:S02]  /*17c0*/  IMAD R7, R7, UR4, RZ ;  /* 0x0000000407077c24 */ /* 0x002fe4000f8e02ff */
[C---:B------:R-:W-:Y:S01]  /*17d0*/  IMAD.IADD R4, R5.reuse, 0x1, -R4 ;  /* 0x0000000105047824 */ /* 0x040fe200078e0a04 */
[----:B------:R-:W-:-:S03]  /*17e0*/  LEA.HI R5, R5, 0x1, RZ, 0x18 ;  /* 0x0000000105057811 */ /* 0x000fc600078fc0ff */
[----:B------:R-:W-:-:S05]  /*17f0*/  IMAD R4, R7, -0x1000, R4 ;  /* 0xfffff00007047824 */ /* 0x000fca00078e0204 */
[----:B------:R-:W-:Y:S01]  /*1800*/  ISETP.GE.U32.AND P2, PT, R4, 0x300, PT ;  /* 0x000003000400780c */ /* 0x000fe20003f46070 */
[----:B------:R-:W-:-:S12]  /*1810*/  @!P0 BRA `(.L_x_155) ;  /* 0x0000000000308947 */ /* 0x000fd80003800000 */
[----:B------:R-:W-:Y:S01]  /*1820*/  LOP3.LUT R5, R5, 0x3, RZ, 0xc0, !PT ;  /* 0x0000000305057812 */ /* 0x000fe200078ec0ff */
[----:B------:R-:W-:-:S04]  /*1830*/  IMAD.MOV.U32 R6, RZ, RZ, R2 ;  /* 0x000000ffff067224 */ /* 0x000fc800078e0002 */
[----:B------:R-:W-:-:S07]  /*1840*/  IMAD.MOV R7, RZ, RZ, -R5 ;  /* 0x000000ffff077224 */ /* 0x000fce00078e0a05 */
.L_x_156:
[----:B------:R-:W-:-:S06]  /*1850*/  IMAD.WIDE.U32 R4, R25, 0x4, R20 ;  /* 0x0000000419047825 */ /* 0x000fcc00078e0014 */
        /* <DEDUP_REMOVED lines=8> */
.L_x_155:
[----:B------:R-:W-:Y:S05]  /*18e0*/  BSYNC.RECONVERGENT B2 ;  /* 0x0000000000027941 */ /* 0x000fea0003800200 */
.L_x_154:
[----:B------:R-:W-:Y:S05]  /*18f0*/  @!P2 BRA `(.L_x_153) ;  /* 0x000000000068a947 */ /* 0x000fea0003800000 */
[C---:B------:R-:W-:Y:S02]  /*1900*/  IMAD.IADD R23, R6.reuse, 0x1, R23 ;  /* 0x0000000106177824 */ /* 0x040fe400078e0217 */
[----:B------:R-:W-:-:S07]  /*1910*/  VIADD R12, R6, 0x200 ;  /* 0x00000200060c7836 */ /* 0x000fce0000000000 */
.L_x_157:
[----:B------:R-:W-:-:S04]  /*1920*/  VIADD R5, R23, 0xffffff00 ;  /* 0xffffff0017057836 */ /* 0x000fc80000000000 */
[----:B------:R-:W-:-:S04]  /*1930*/  IMAD.WIDE.U32 R4, R5, 0x4, R20 ;  /* 0x0000000405047825 */ /* 0x000fc800078e0014 */
[C-C-:B------:R-:W-:Y:S02]  /*1940*/  IMAD.WIDE.U32 R6, R23.reuse, 0x4, R20.reuse ;  /* 0x0000000417067825 */ /* 0x140fe400078e0014 */
[----:B------:R-:W2:Y:S02]  /*1950*/  LDG.E.CONSTANT R4, desc[UR8][R4.64] ;  /* 0x0000000804047981 */ /* 0x000ea4000c1e9900 */
[C---:B------:R-:W-:Y:S02]  /*1960*/  VIADD R9, R23.reuse, 0x100 ;  /* 0x0000010017097836 */ /* 0x040fe40000000000 */
[----:B------:R-:W3:Y:S01]  /*1970*/  LDG.E.CONSTANT R6, desc[UR8][R6.64] ;  /* 0x0000000806067981 */ /* 0x000ee2000c1e9900 */
[----:B------:R-:W-:Y:S02]  /*1980*/  VIADD R11, R23, 0x200 ;  /* 0x00000200170b7836 */ /* 0x000fe40000000000 */
[----:B------:R-:W-:-:S04]  /*1990*/  IMAD.WIDE.U32 R8, R9, 0x4, R20 ;  /* 0x0000000409087825 */ /* 0x000fc800078e0014 */
[----:B------:R-:W-:Y:S02]  /*19a0*/  IMAD.WIDE.U32 R10, R11, 0x4, R20 ;  /* 0x000000040b0a7825 */ /* 0x000fe400078e0014 */
[----:B------:R-:W4:Y:S04]  /*19b0*/  LDG.E.CONSTANT R8, desc[UR8][R8.64] ;  /* 0x0000000808087981 */ /* 0x000f28000c1e9900 */
[----:B------:R-:W5:Y:S01]  /*19c0*/  LDG.E.CONSTANT R10, desc[UR8][R10.64] ;  /* 0x000000080a0a7981 */ /* 0x000f62000c1e9900 */
[----:B------:R-:W-:Y:S01]  /*19d0*/  VIADD R23, R23, 0x400 ;  /* 0x0000040017177836 */ /* 0x000fe20000000000 */
[----:B--2---:R-:W-:-:S04]  /*19e0*/  FSETP.GT.AND P0, PT, |R4|, |R27|, PT ;  /* 0x4000001b0400720b */ /* 0x004fc80003f04200 */
[----:B------:R-:W-:Y:S01]  /*19f0*/  FSEL R27, |R4|, |R27|, P0 ;  /* 0x4000001b041b7208 */ /* 0x000fe20000000200 */
[C---:B------:R-:W-:Y:S02]  /*1a00*/  VIADD R4, R12.reuse, 0x200 ;  /* 0x000002000c047836 */ /* 0x040fe40000000000 */
[----:B------:R-:W-:Y:S01]  /*1a10*/  VIADD R12, R12, 0x400 ;  /* 0x000004000c0c7836 */ /* 0x000fe20000000000 */
[----:B---3--:R-:W-:Y:S02]  /*1a20*/  FSETP.GT.AND P0, PT, |R6|, R27, PT ;  /* 0x0000001b0600720b */ /* 0x008fe40003f04200 */
[----:B------:R-:W-:Y:S02]  /*1a30*/  ISETP.GE.AND P1, PT, R4, R3, PT ;  /* 0x000000030400720c */ /* 0x000fe40003f26270 */
[----:B------:R-:W-:-:S04]  /*1a40*/  FSEL R27, |R6|, R27, P0 ;  /* 0x0000001b061b7208 */ /* 0x000fc80000000200 */
[----:B----4-:R-:W-:-:S04]  /*1a50*/  FSETP.GT.AND P0, PT, |R8|, R27, PT ;  /* 0x0000001b0800720b */ /* 0x010fc80003f04200 */
[----:B------:R-:W-:-:S04]  /*1a60*/  FSEL R27, |R8|, R27, P0 ;  /* 0x0000001b081b7208 */ /* 0x000fc80000000200 */
[----:B-----5:R-:W-:-:S04]  /*1a70*/  FSETP.GT.AND P0, PT, |R10|, R27, PT ;  /* 0x0000001b0a00720b */ /* 0x020fc80003f04200 */
[----:B------:R-:W-:Y:S01]  /*1a80*/  FSEL R27, |R10|, R27, P0 ;  /* 0x0000001b0a1b7208 */ /* 0x000fe20000000200 */
[----:B------:R-:W-:Y:S08]  /*1a90*/  @!P1 BRA `(.L_x_157) ;  /* 0xfffffffc00a09947 */ /* 0x000ff0000383ffff */
.L_x_153:
[----:B------:R-:W-:Y:S05]  /*1aa0*/  BSYNC.RECONVERGENT B1 ;  /* 0x0000000000017941 */ /* 0x000fea0003800200 */
.L_x_150:
        /* <DEDUP_REMOVED lines=13> */
.L_x_159:
[----:B------:R-:W-:Y:S05]  /*1b80*/  BSYNC.RECONVERGENT B1 ;  /* 0x0000000000017941 */ /* 0x000fea0003800200 */
.L_x_158:
[----:B------:R0:W1:Y:S01]  /*1b90*/  SHFL.DOWN PT, R4, R27, 0x2, 0x1f ;  /* 0x08401f001b047f89 */ /* 0x00006200000e0000 */
[----:B------:R-:W-:Y:S04]  /*1ba0*/  BSSY.RECONVERGENT B1, `(.L_x_160) ;  /* 0x0000006000017945 */ /* 0x000fe80003800200 */
[----:B------:R-:W-:Y:S05]  /*1bb0*/  @P4 BRA `(.L_x_161) ;  /* 0x0000000000104947 */ /* 0x000fea0003800000 */
[C---:B-1----:R-:W-:Y:S01]  /*1bc0*/  FSETP.GT.AND P3, PT, |R4|.reuse, |R27|, PT ;  /* 0x4000001b0400720b */ /* 0x042fe20003f64200 */
[----:B------:R-:W-:Y:S01]  /*1bd0*/  FADD R3, |R27|, -RZ ;  /* 0x800000ff1b037221 */ /* 0x000fe20000000200 */
[----:B0-----:R-:W-:-:S11]  /*1be0*/  FADD R27, |R4|, -RZ ;  /* 0x800000ff041b7221 */ /* 0x001fd60000000200 */
[----:B------:R-:W-:-:S07]  /*1bf0*/  @!P3 IMAD.MOV.U32 R27, RZ, RZ, R3 ;  /* 0x000000ffff1bb224 */ /* 0x000fce00078e0003 */
.L_x_161:
[----:B------:R-:W-:Y:S05]  /*1c00*/  BSYNC.RECONVERGENT B1 ;  /* 0x0000000000017941 */ /* 0x000fea0003800200 */
.L_x_160:
[----:B-1----:R1:W2:Y:S01]  /*1c10*/  SHFL.DOWN PT, R4, R27, 0x4, 0x1f ;  /* 0x08801f001b047f89 */ /* 0x0022a200000e0000 */
[----:B------:R-:W-:Y:S04]  /*1c20*/  BSSY.RECONVERGENT B1, `(.L_x_162) ;  /* 0x0000006000017945 */ /* 0x000fe80003800200 */
[----:B------:R-:W-:Y:S05]  /*1c30*/  @P2 BRA `(.L_x_163) ;  /* 0x0000000000102947 */ /* 0x000fea0003800000 */
[C---:B--2---:R-:W-:Y:S01]  /*1c40*/  FSETP.GT.AND P2, PT, |R4|.reuse, |R27|, PT ;  /* 0x4000001b0400720b */ /* 0x044fe20003f44200 */
[----:B------:R-:W-:Y:S01]  /*1c50*/  FADD R3, |R27|, -RZ ;  /* 0x800000ff1b037221 */ /* 0x000fe20000000200 */
[----:B01----:R-:W-:-:S11]  /*1c60*/  FADD R27, |R4|, -RZ ;  /* 0x800000ff041b7221 */ /* 0x003fd60000000200 */
[----:B------:R-:W-:-:S07]  /*1c70*/  @!P2 IMAD.MOV.U32 R27, RZ, RZ, R3 ;  /* 0x000000ffff1ba224 */ /* 0x000fce00078e0003 */
.L_x_163:
[----:B------:R-:W-:Y:S05]  /*1c80*/  BSYNC.RECONVERGENT B1 ;  /* 0x0000000000017941 */ /* 0x000fea0003800200 */
.L_x_162:
[----:B--2---:R2:W3:Y:S01]  /*1c90*/  SHFL.DOWN PT, R4, R27, 0x8, 0x1f ;  /* 0x09001f001b047f89 */ /* 0x0044e200000e0000 */
[----:B------:R-:W-:Y:S04]  /*1ca0*/  BSSY.RECONVERGENT B1, `(.L_x_164) ;  /* 0x0000006000017945 */ /* 0x000fe80003800200 */
[----:B------:R-:W-:Y:S05]  /*1cb0*/  @P1 BRA `(.L_x_165) ;  /* 0x0000000000101947 */ /* 0x000fea0003800000 */
[C---:B---3--:R-:W-:Y:S01]  /*1cc0*/  FSETP.GT.AND P1, PT, |R4|.reuse, |R27|, PT ;  /* 0x4000001b0400720b */ /* 0x048fe20003f24200 */
[----:B------:R-:W-:Y:S01]  /*1cd0*/  FADD R3, |R27|, -RZ ;  /* 0x800000ff1b037221 */ /* 0x000fe20000000200 */
[----:B012---:R-:W-:-:S11]  /*1ce0*/  FADD R27, |R4|, -RZ ;  /* 0x800000ff041b7221 */ /* 0x007fd60000000200 */
[----:B------:R-:W-:-:S07]  /*1cf0*/  @!P1 IMAD.MOV.U32 R27, RZ, RZ, R3 ;  /* 0x000000ffff1b9224 */ /* 0x000fce00078e0003 */
.L_x_165:
[----:B------:R-:W-:Y:S05]  /*1d00*/  BSYNC.RECONVERGENT B1 ;  /* 0x0000000000017941 */ /* 0x000fea0003800200 */
.L_x_164:
        /* <DEDUP_REMOVED lines=13> */
.L_x_167:
[----:B------:R-:W-:Y:S05]  /*1de0*/  BSYNC.RECONVERGENT B1 ;  /* 0x0000000000017941 */ /* 0x000fea0003800200 */
.L_x_166:
[----:B------:R-:W-:Y:S01]  /*1df0*/  BAR.SYNC.DEFER_BLOCKING 0x0 ;  /* 0x0000000000007b1d */ /* 0x000fe20000010000 */
[----:B------:R-:W-:-:S13]  /*1e00*/  ISETP.NE.AND P0, PT, R2, RZ, PT ;  /* 0x000000ff0200720c */ /* 0x000fda0003f05270 */
[----:B------:R-:W-:Y:S05]  /*1e10*/  @P0 BRA `(.L_x_139) ;  /* 0x0000002000740947 */ /* 0x000fea0003800000 */
[----:B------:R-:W5:Y:S01]  /*1e20*/  S2UR UR5, SR_CgaCtaId ;  /* 0x00000000000579c3 */ /* 0x000f620000008800 */
[----:B------:R-:W-:Y:S02]  /*1e30*/  UMOV UR4, 0x400 ;  /* 0x0000040000047882 */ /* 0x000fe40000000000 */
[----:B-----5:R-:W-:-:S09]  /*1e40*/  ULEA UR4, UR5, UR4, 0x18 ;  /* 0x0000000405047291 */ /* 0x020fd2000f8ec0ff */
[----:B------:R-:W5:Y:S04]  /*1e50*/  LDS R2, [UR4+0xc] ;  /* 0x00000c04ff027984 */ /* 0x000f680008000800 */
[----:B0---4-:R-:W0:Y:S04]  /*1e60*/  LDS.128 R4, [UR4+0x10] ;  /* 0x00001004ff047984 */ /* 0x011e280008000c00 */
[----:B------:R-:W4:Y:S01]  /*1e70*/  LDS.64 R8, [UR4+0x20] ;  /* 0x00002004ff087984 */ /* 0x000f220008000a00 */
        /* <DEDUP_REMOVED lines=17> */
.L_x_118:
[----:B------:R-:W0:Y:S02]  /*1f90*/  LDCU UR6, c[0x0][0x3a8] ;  /* 0x00007500ff0677ac */ /* 0x000e240008000800 */
[----:B0-----:R-:W-:-:S04]  /*1fa0*/  IADD3 R6, PT, PT, -R3, UR6, RZ ;  /* 0x0000000603067c10 */ /* 0x001fc8000fffe1ff */
        /* <DEDUP_REMOVED lines=9> */
[----:B------:R-:W-:-:S04]  /*2040*/  IMAD.IADD R7, R3, 0x1, R2 ;  /* 0x0000000103077824 */ /* 0x000fc800078e0202 */
[----:B0-----:R-:W-:-:S05]  /*2050*/  IMAD.WIDE.U32 R4, R7, 0x4, R4 ;  /* 0x0000000407047825 */ /* 0x001fca00078e0004 */
[----:B------:R0:W5:Y:S01]  /*2060*/  LDG.E.CONSTANT R27, desc[UR8][R4.64] ;  /* 0x00000008041b7981 */ /* 0x000162000c1e9900 */
[----:B------:R-:W-:-:S07]  /*2070*/  VIADD R10, R2, 0x100 ;  /* 0x00000100020a7836 */ /* 0x000fce0000000000 */
.L_x_170:
[----:B------:R-:W-:Y:S05]  /*2080*/  BSYNC.RECONVERGENT B1 ;  /* 0x0000000000017941 */ /* 0x000fea0003800200 */
.L_x_169:
[----:B------:R-:W-:Y:S01]  /*2090*/  ISETP.GE.U32.AND P0, PT, R10, R6, PT ;  /* 0x000000060a00720c */ /* 0x000fe20003f06070 */
[----:B------:R-:W-:-:S12]  /*20a0*/  BSSY.RECONVERGENT B1, `(.L_x_171) ;  /* 0x0000035000017945 */ /* 0x000fd80003800200 */
[----:B------:R-:W-:Y:S05]  /*20b0*/  @P0 BRA `(.L_x_172) ;  /* 0x0000000000cc0947 */ /* 0x000fea0003800000 */
[----:B0-----:R-:W-:Y:S01]  /*20c0*/  LOP3.LUT R4, RZ, R10, RZ, 0x33, !PT ;  /* 0x0000000aff047212 */ /* 0x001fe200078e33ff */
[----:B------:R-:W-:Y:S04]  /*20d0*/  BSSY.RECONVERGENT B2, `(.L_x_173) ;  /* 0x0000015000027945 */ /* 0x000fe80003800200 */
[----:B------:R-:W-:-:S04]  /*20e0*/  VIADD R4, R4, UR6 ;  /* 0x0000000604047c36 */ /* 0x000fc80008000000 */
[C---:B------:R-:W-:Y:S01]  /*20f0*/  IMAD.IADD R7, R4.reuse, 0x1, -R3 ;  /* 0x0000000104077824 */ /* 0x040fe200078e0a03 */
[----:B------:R-:W-:-:S04]  /*2100*/  LOP3.LUT R5, R4, 0x300, RZ, 0xc0, !PT ;  /* 0x0000030004057812 */ /* 0x000fc800078ec0ff */
[----:B------:R-:W-:Y:S02]  /*2110*/  ISETP.NE.AND P0, PT, R5, 0x300, PT ;  /* 0x000003000500780c */ /* 0x000fe40003f05270 */
[----:B------:R-:W-:-:S11]  /*2120*/  ISETP.GE.U32.AND P2, PT, R7, 0x300, PT ;  /* 0x000003000700780c */ /* 0x000fd60003f46070 */
[----:B------:R-:W-:Y:S05]  /*2130*/  @!P0 BRA `(.L_x_174) ;  /* 0x0000000000388947 */ /* 0x000fea0003800000 */
[----:B------:R-:W0:Y:S01]  /*2140*/  LDC.64 R8, c[0x0][0x380] ;  /* 0x0000e000ff087b82 */ /* 0x000e220000000a00 */
[----:B------:R-:W-:Y:S01]  /*2150*/  LEA.HI R4, R4, 0x1, RZ, 0x18 ;  /* 0x0000000104047811 */ /* 0x000fe200078fc0ff */
[----:B------:R-:W-:-:S03]  /*2160*/  IMAD.IADD R7, R3, 0x1, R10 ;  /* 0x0000000103077824 */ /* 0x000fc600078e020a */
[----:B------:R-:W-:-:S05]  /*2170*/  LOP3.LUT R4, R4, 0x3, RZ, 0xc0, !PT ;  /* 0x0000000304047812 */ /* 0x000fca00078ec0ff */
[----:B------:R-:W-:-:S07]  /*2180*/  IMAD.MOV R11, RZ, RZ, -R4 ;  /* 0x000000ffff0b7224 */ /* 0x000fce00078e0a04 */
.L_x_175:
        /* <DEDUP_REMOVED lines=9> */
.L_x_174:
[----:B------:R-:W-:Y:S05]  /*2220*/  BSYNC.RECONVERGENT B2 ;  /* 0x0000000000027941 */ /* 0x000fea0003800200 */
.L_x_173:
[----:B------:R-:W-:Y:S05]  /*2230*/  @!P2 BRA `(.L_x_172) ;  /* 0x00000000006ca947 */ /* 0x000fea0003800000 */
[----:B------:R-:W0:Y:S01]  /*2240*/  LDC.64 R4, c[0x0][0x380] ;  /* 0x0000e000ff047b82 */ /* 0x000e220000000a00 */
[----:B------:R-:W-:Y:S02]  /*2250*/  IMAD.IADD R7, R3, 0x1, R10 ;  /* 0x0000000103077824 */ /* 0x000fe400078e020a */
[----:B------:R-:W-:-:S07]  /*2260*/  VIADD R3, R10, 0x200 ;  /* 0x000002000a037836 */ /* 0x000fce0000000000 */
.L_x_176:
        /* <DEDUP_REMOVED lines=24> */
.L_x_172:
[----:B------:R-:W-:Y:S05]  /*23f0*/  BSYNC.RECONVERGENT B1 ;  /* 0x0000000000017941 */ /* 0x000fea0003800200 */
.L_x_171:
        /* <DEDUP_REMOVED lines=15> */
.L_x_179:
[----:B------:R-:W-:Y:S05]  /*24f0*/  BSYNC.RECONVERGENT B1 ;  /* 0x0000000000017941 */ /* 0x000fea0003800200 */
.L_x_178:
[----:B------:R0:W1:Y:S01]  /*2500*/  SHFL.DOWN PT, R4, R27, 0x2, 0x1f ;  /* 0x08401f001b047f89 */ /* 0x00006200000e0000 */
[----:B------:R-:W-:Y:S04]  /*2510*/  BSSY.RECONVERGENT B1, `(.L_x_180) ;  /* 0x0000006000017945 */ /* 0x000fe80003800200 */
[----:B------:R-:W-:Y:S05]  /*2520*/  @P4 BRA `(.L_x_181) ;  /* 0x0000000000104947 */ /* 0x000fea0003800000 */
[C---:B-1----:R-:W-:Y:S01]  /*2530*/  FSETP.GT.AND P3, PT, |R4|.reuse, |R27|, PT ;  /* 0x4000001b0400720b */ /* 0x042fe20003f64200 */
[----:B------:R-:W-:Y:S01]  /*2540*/  FADD R3, |R27|, -RZ ;  /* 0x800000ff1b037221 */ /* 0x000fe20000000200 */
[----:B0-----:R-:W-:-:S11]  /*2550*/  FADD R27, |R4|, -RZ ;  /* 0x800000ff041b7221 */ /* 0x001fd60000000200 */
[----:B------:R-:W-:-:S07]  /*2560*/  @!P3 IMAD.MOV.U32 R27, RZ, RZ, R3 ;  /* 0x000000ffff1bb224 */ /* 0x000fce00078e0003 */
.L_x_181:
[----:B------:R-:W-:Y:S05]  /*2570*/  BSYNC.RECONVERGENT B1 ;  /* 0x0000000000017941 */ /* 0x000fea0003800200 */
.L_x_180:
[----:B-1----:R1:W2:Y:S01]  /*2580*/  SHFL.DOWN PT, R4, R27, 0x4, 0x1f ;  /* 0x08801f001b047f89 */ /* 0x0022a200000e0000 */
[----:B------:R-:W-:Y:S04]  /*2590*/  BSSY.RECONVERGENT B1, `(.L_x_182) ;  /* 0x0000006000017945 */ /* 0x000fe80003800200 */
[----:B------:R-:W-:Y:S05]  /*25a0*/  @P2 BRA `(.L_x_183) ;  /* 0x0000000000102947 */ /* 0x000fea0003800000 */
[C---:B--2---:R-:W-:Y:S01]  /*25b0*/  FSETP.GT.AND P2, PT, |R4|.reuse, |R27|, PT ;  /* 0x4000001b0400720b */ /* 0x044fe20003f44200 */
[----:B------:R-:W-:Y:S01]  /*25c0*/  FADD R3, |R27|, -RZ ;  /* 0x800000ff1b037221 */ /* 0x000fe20000000200 */
[----:B01----:R-:W-:-:S11]  /*25d0*/  FADD R27, |R4|, -RZ ;  /* 0x800000ff041b7221 */ /* 0x003fd60000000200 */
[----:B------:R-:W-:-:S07]  /*25e0*/  @!P2 IMAD.MOV.U32 R27, RZ, RZ, R3 ;  /* 0x000000ffff1ba224 */ /* 0x000fce00078e0003 */
.L_x_183:
[----:B------:R-:W-:Y:S05]  /*25f0*/  BSYNC.RECONVERGENT B1 ;  /* 0x0000000000017941 */ /* 0x000fea0003800200 */
.L_x_182:
[----:B--2---:R2:W3:Y:S01]  /*2600*/  SHFL.DOWN PT, R4, R27, 0x8, 0x1f ;  /* 0x09001f001b047f89 */ /* 0x0044e200000e0000 */
[----:B------:R-:W-:Y:S04]  /*2610*/  BSSY.RECONVERGENT B1, `(.L_x_184) ;  /* 0x0000006000017945 */ /* 0x000fe80003800200 */
[----:B------:R-:W-:Y:S05]  /*2620*/  @P1 BRA `(.L_x_185) ;  /* 0x0000000000101947 */ /* 0x000fea0003800000 */
[C---:B---3--:R-:W-:Y:S01]  /*2630*/  FSETP.GT.AND P1, PT, |R4|.reuse, |R27|, PT ;  /* 0x4000001b0400720b */ /* 0x048fe20003f24200 */
[----:B------:R-:W-:Y:S01]  /*2640*/  FADD R3, |R27|, -RZ ;  /* 0x800000ff1b037221 */ /* 0x000fe20000000200 */
[----:B012---:R-:W-:-:S11]  /*2650*/  FADD R27, |R4|, -RZ ;  /* 0x800000ff041b7221 */ /* 0x007fd60000000200 */
[----:B------:R-:W-:-:S07]  /*2660*/  @!P1 IMAD.MOV.U32 R27, RZ, RZ, R3 ;  /* 0x000000ffff1b9224 */ /* 0x000fce00078e0003 */
.L_x_185:
[----:B------:R-:W-:Y:S05]  /*2670*/  BSYNC.RECONVERGENT B1 ;  /* 0x0000000000017941 */ /* 0x000fea0003800200 */
.L_x_184:
        /* <DEDUP_REMOVED lines=13> */
.L_x_187:
[----:B------:R-:W-:Y:S05]  /*2750*/  BSYNC.RECONVERGENT B1 ;  /* 0x0000000000017941 */ /* 0x000fea0003800200 */
.L_x_186:
        /* <DEDUP_REMOVED lines=26> */
.L_x_177:
[----:B0-----:R-:W0:Y:S01]  /*2900*/  S2R R5, SR_LANEID ;  /* 0x0000000000057919 */ /* 0x001e220000000000 */
[----:B------:R-:W-:Y:S01]  /*2910*/  LOP3.LUT R3, R2, 0x3e0, RZ, 0xc0, !PT ;  /* 0x000003e002037812 */ /* 0x000fe200078ec0ff */
[----:B------:R-:W-:Y:S04]  /*2920*/  BSSY.RECONVERGENT B1, `(.L_x_188) ;  /* 0x000001c000017945 */ /* 0x000fe80003800200 */
[----:B------:R-:W-:Y:S01]  /*2930*/  VIADD R7, R3, 0x20 ;  /* 0x0000002003077836 */ /* 0x000fe20000000000 */
[----:B------:R-:W-:-:S04]  /*2940*/  LOP3.LUT R3, RZ, R3, RZ, 0x33, !PT ;  /* 0x00000003ff037212 */ /* 0x000fc800078e33ff */
[----:B------:R-:W-:Y:S01]  /*2950*/  ISETP.GT.U32.AND P1, PT, R7, R6, PT ;  /* 0x000000060700720c */ /* 0x000fe20003f24070 */
[----:B------:R-:W-:-:S05]  /*2960*/  IMAD.IADD R3, R3, 0x1, R6 ;  /* 0x0000000103037824 */ /* 0x000fca00078e0206 */
[----:B------:R-:W-:Y:S02]  /*2970*/  SEL R4, R3, 0x1f, P1 ;  /* 0x0000001f03047807 */ /* 0x000fe40000800000 */
[C---:B0-----:R-:W-:Y:S01]  /*2980*/  ISETP.NE.AND P0, PT, R5.reuse, RZ, PT ;  /* 0x000000ff0500720c */ /* 0x041fe20003f05270 */
[C---:B------:R-:W-:Y:S01]  /*2990*/  VIADD R7, R5.reuse, 0x2 ;  /* 0x0000000205077836 */ /* 0x040fe20000000000 */
[C---:B------:R-:W-:Y:S01]  /*29a0*/  ISETP.GE.AND P5, PT, R5.reuse, R4, PT ;  /* 0x000000040500720c */ /* 0x040fe20003fa6270 */
[----:B------:R-:W-:-:S03]  /*29b0*/  VIADD R3, R5, 0x4 ;  /* 0x0000000405037836 */ /* 0x000fc60000000000 */
[-C--:B------:R-:W-:Y:S02]  /*29c0*/  ISETP.GT.AND P1, PT, R7, R4.reuse, PT ;  /* 0x000000040700720c */ /* 0x080fe40003f24270 */
[----:B------:R-:W-:Y:S01]  /*29d0*/  ISETP.GT.AND P2, PT, R3, R4, PT ;  /* 0x000000040300720c */ /* 0x000fe20003f44270 */
[C---:B------:R-:W-:Y:S02]  /*29e0*/  VIADD R3, R5.reuse, 0x8 ;  /* 0x0000000805037836 */ /* 0x040fe40000000000 */
[----:B------:R-:W-:Y:S02]  /*29f0*/  VIADD R5, R5, 0x10 ;  /* 0x0000001005057836 */ /* 0x000fe40000000000 */
[----:B------:R-:W0:Y:S01]  /*2a00*/  @!P0 S2R R9, SR_CgaCtaId ;  /* 0x0000000000098919 */ /* 0x000e220000008800 */
[----:B------:R-:W-:Y:S02]  /*2a10*/  @!P0 MOV R8, 0x400 ;  /* 0x0000040000088802 */ /* 0x000fe40000000f00 */
[----:B------:R-:W-:-:S02]  /*2a20*/  @!P0 SHF.R.U32.HI R7, RZ, 0x3, R2 ;  /* 0x00000003ff078819 */ /* 0x000fc40000011602 */
[-C--:B------:R-:W-:Y:S02]  /*2a30*/  ISETP.GT.AND P3, PT, R3, R4.reuse, PT ;  /* 0x000000040300720c */ /* 0x080fe40003f64270 */
[----:B------:R-:W-:Y:S02]  /*2a40*/  @!P0 LOP3.LUT R7, R7, 0x7c, RZ, 0xc0, !PT ;  /* 0x0000007c07078812 */ /* 0x000fe400078ec0ff */
[----:B------:R-:W-:Y:S02]  /*2a50*/  ISETP.GT.AND P4, PT, R5, R4, PT ;  /* 0x000000040500720c */ /* 0x000fe40003f84270 */
        /* <DEDUP_REMOVED lines=8> */
.L_x_189:
[----:B------:R-:W-:Y:S05]  /*2ae0*/  BSYNC.RECONVERGENT B1 ;  /* 0x0000000000017941 */ /* 0x000fea0003800200 */
.L_x_188:
[----:B-1----:R1:W2:Y:S01]  /*2af0*/  SHFL.DOWN PT, R8, R27, 0x2, R4 ;  /* 0x084000001b087989 */ /* 0x0022a200000e0004 */
[----:B------:R-:W-:Y:S04]  /*2b00*/  BSSY.RECONVERGENT B1, `(.L_x_190) ;  /* 0x0000006000017945 */ /* 0x000fe80003800200 */
[----:B------:R-:W-:Y:S05]  /*2b10*/  @P1 BRA `(.L_x_191) ;  /* 0x0000000000101947 */ /* 0x000fea0003800000 */
[C---:B--2---:R-:W-:Y:S01]  /*2b20*/  FSETP.GT.AND P1, PT, |R8|.reuse, |R27|, PT ;  /* 0x4000001b0800720b */ /* 0x044fe20003f24200 */
[----:B------:R-:W-:Y:S01]  /*2b30*/  FADD R3, |R27|, -RZ ;  /* 0x800000ff1b037221 */ /* 0x000fe20000000200 */
[----:B01----:R-:W-:-:S11]  /*2b40*/  FADD R27, |R8|, -RZ ;  /* 0x800000ff081b7221 */ /* 0x003fd60000000200 */
[----:B------:R-:W-:-:S07]  /*2b50*/  @!P1 IMAD.MOV.U32 R27, RZ, RZ, R3 ;  /* 0x000000ffff1b9224 */ /* 0x000fce00078e0003 */
.L_x_191:
[----:B------:R-:W-:Y:S05]  /*2b60*/  BSYNC.RECONVERGENT B1 ;  /* 0x0000000000017941 */ /* 0x000fea0003800200 */
.L_x_190:
[----:B--2---:R2:W3:Y:S01]  /*2b70*/  SHFL.DOWN PT, R8, R27, 0x4, R4 ;  /* 0x088000001b087989 */ /* 0x0044e200000e0004 */
[----:B------:R-:W-:Y:S04]  /*2b80*/  BSSY.RECONVERGENT B1, `(.L_x_192) ;  /* 0x0000006000017945 */ /* 0x000fe80003800200 */
[----:B------:R-:W-:Y:S05]  /*2b90*/  @P2 BRA `(.L_x_193) ;  /* 0x0000000000102947 */ /* 0x000fea0003800000 */
[C---:B---3--:R-:W-:Y:S01]  /*2ba0*/  FSETP.GT.AND P1, PT, |R8|.reuse, |R27|, PT ;  /* 0x4000001b0800720b */ /* 0x048fe20003f24200 */
[----:B------:R-:W-:Y:S01]  /*2bb0*/  FADD R3, |R27|, -RZ ;  /* 0x800000ff1b037221 */ /* 0x000fe20000000200 */
[----:B012---:R-:W-:-:S11]  /*2bc0*/  FADD R27, |R8|, -RZ ;  /* 0x800000ff081b7221 */ /* 0x007fd60000000200 */
[----:B------:R-:W-:-:S07]  /*2bd0*/  @!P1 IMAD.MOV.U32 R27, RZ, RZ, R3 ;  /* 0x000000ffff1b9224 */ /* 0x000fce00078e0003 */
.L_x_193:
[----:B------:R-:W-:Y:S05]  /*2be0*/  BSYNC.RECONVERGENT B1 ;  /* 0x0000000000017941 */ /* 0x000fea0003800200 */
.L_x_192:
[----:B---3--:R3:W4:Y:S01]  /*2bf0*/  SHFL.DOWN PT, R8, R27, 0x8, R4 ;  /* 0x090000001b087989 */ /* 0x00872200000e0004 */
[----:B------:R-:W-:Y:S04]  /*2c00*/  BSSY.RECONVERGENT B1, `(.L_x_194) ;  /* 0x0000006000017945 */ /* 0x000fe80003800200 */
[----:B------:R-:W-:Y:S05]  /*2c10*/  @P3 BRA `(.L_x_195) ;  /* 0x0000000000103947 */ /* 0x000fea0003800000 */
[C---:B----4-:R-:W-:Y:S01]  /*2c20*/  FSETP.GT.AND P1, PT, |R8|.reuse, |R27|, PT ;  /* 0x4000001b0800720b */ /* 0x050fe20003f24200 */
[----:B------:R-:W-:Y:S01]  /*2c30*/  FADD R3, |R27|, -RZ ;  /* 0x800000ff1b037221 */ /* 0x000fe20000000200 */
[----:B0123--:R-:W-:-:S11]  /*2c40*/  FADD R27, |R8|, -RZ ;  /* 0x800000ff081b7221 */ /* 0x00ffd60000000200 */
[----:B------:R-:W-:-:S07]  /*2c50*/  @!P1 IMAD.MOV.U32 R27, RZ, RZ, R3 ;  /* 0x000000ffff1b9224 */ /* 0x000fce00078e0003 */
.L_x_195:
[----:B------:R-:W-:Y:S05]  /*2c60*/  BSYNC.RECONVERGENT B1 ;  /* 0x0000000000017941 */ /* 0x000fea0003800200 */
.L_x_194:
[----:B0123--:R0:W1:Y:S01]  /*2c70*/  SHFL.DOWN PT, R4, R27, 0x10, R4 ;  /* 0x0a0000001b047989 */ /* 0x00f06200000e0004 */
[----:B------:R-:W-:Y:S04]  /*2c80*/  BSSY.RECONVERGENT B1, `(.L_x_196) ;  /* 0x0000006000017945 */ /* 0x000fe80003800200 */
[----:B------:R-:W-:Y:S05]  /*2c90*/  @P4 BRA `(.L_x_197) ;  /* 0x0000000000104947 */ /* 0x000fea0003800000 */
[C---:B-1----:R-:W-:Y:S01]  /*2ca0*/  FSETP.GT.AND P1, PT, |R4|.reuse, |R27|, PT ;  /* 0x4000001b0400720b */ /* 0x042fe20003f24200 */
[----:B------:R-:W-:Y:S01]  /*2cb0*/  FADD R3, |R27|, -RZ ;  /* 0x800000ff1b037221 */ /* 0x000fe20000000200 */
[----:B0-----:R-:W-:-:S11]  /*2cc0*/  FADD R27, |R4|, -RZ ;  /* 0x800000ff041b7221 */ /* 0x001fd60000000200 */
[----:B------:R-:W-:-:S07]  /*2cd0*/  @!P1 IMAD.MOV.U32 R27, RZ, RZ, R3 ;  /* 0x000000ffff1b9224 */ /* 0x000fce00078e0003 */
.L_x_197:
[----:B------:R-:W-:Y:S05]  /*2ce0*/  BSYNC.RECONVERGENT B1 ;  /* 0x0000000000017941 */ /* 0x000fea0003800200 */
.L_x_196:
        /* <DEDUP_REMOVED lines=9> */
[----:B------:R-:W2:Y:S02]  /*2d80*/  LDS R2, [UR4+0xc] ;  /* 0x00000c04ff027984 */ /* 0x000ea40008000800 */
[----:B--2---:R-:W-:-:S04]  /*2d90*/  FSETP.GT.AND P0, PT, |R2|, |R27|, PT ;  /* 0x4000001b0200720b */ /* 0x004fc80003f04200 */
        /* <DEDUP_REMOVED lines=30> */
.L_x_168:
[----:B------:R-:W0:Y:S01]  /*2f80*/  S2R R2, SR_TID.X ;  /* 0x0000000000027919 */ /* 0x000e220000002100 */
[----:B------:R-:W1:Y:S02]  /*2f90*/  LDCU.64 UR10, c[0x0][0x380] ;  /* 0x00007000ff0a77ac */ /* 0x000e640008000a00 */
[----:B-1----:R-:W-:Y:S02]  /*2fa0*/  IMAD.U32 R4, RZ, RZ, UR10 ;  /* 0x0000000aff047e24 */ /* 0x002fe4000f8e00ff */
[----:B------:R-:W-:Y:S02]  /*2fb0*/  IMAD.U32 R5, RZ, RZ, UR11 ;  /* 0x0000000bff057e24 */ /* 0x000fe4000f8e00ff */
[----:B0-----:R-:W-:-:S04]  /*2fc0*/  IMAD.IADD R9, R3, 0x1, R2 ;  /* 0x0000000103097824 */ /* 0x001fc800078e0202 */
[----:B------:R-:W-:-:S05]  /*2fd0*/  IMAD.WIDE.U32 R8, R9, 0x4, R4 ;  /* 0x0000000409087825 */ /* 0x000fca00078e0004 */
        /* <DEDUP_REMOVED lines=16> */
[----:B------:R-:W-:-:S02]  /*30e0*/  ISETP.GE.U32.AND P1, PT, R6, UR5, PT ;  /* 0x0000000506007c0c */ /* 0x000fc4000bf26070 */
        /* <DEDUP_REMOVED lines=31> */
[----:B------:R-:W-:Y:S01]  /*32e0*/  UIADD3 UR7, UPT, UPT, UR6, -0x1000, URZ ;  /* 0xfffff00006077890 */ /* 0x000fe2000fffe0ff */
[----:B------:R-:W-:Y:S01]  /*32f0*/  VIADD R11, R3, UR5 ;  /* 0x00000005030b7c36 */ /* 0x000fe20008000000 */
[----:B------:R-:W-:-:S03]  /*3300*/  UMOV UR4, URZ ;  /* 0x000000ff00047c82 */ /* 0x000fc60008000000 */
[C---:B------:R-:W-:Y:S01]  /*3310*/  VIADD R3, R11.reuse, 0x100 ;  /* 0x000001000b037836 */ /* 0x040fe20000000000 */
[C---:B------:R-:W-:Y:S01]  /*3320*/  ISETP.GT.U32.AND P0, PT, R11.reuse, UR7, PT ;  /* 0x000000070b007c0c */ /* 0x040fe2000bf04070 */
[----:B------:R-:W-:-:S12]  /*3330*/  IMAD.IADD R9, R11, 0x1, R2 ;  /* 0x000000010b097824 */ /* 0x000fd800078e0202 */
[----:B------:R-:W-:Y:S05]  /*3340*/  @P0 BRA `(.L_x_199) ;  /* 0x0000000000f80947 */ /* 0x000fea0003800000 */
[----:B------:R-:W0:Y:S01]  /*3350*/  LDC.64 R4, c[0x0][0x380] ;  /* 0x0000e000ff047b82 */ /* 0x000e220000000a00 */
[----:B------:R-:W1:Y:S01]  /*3360*/  LDCU UR6, c[0x0][0x3a8] ;  /* 0x00007500ff0677ac */ /* 0x000e620008000800 */
[----:B------:R-:W-:Y:S01]  /*3370*/  NOP ;  /* 0x0000000000007918 */ /* 0x000fe20000000000 */
.L_x_200:
[----:B------:R-:W-:-:S04]  /*3380*/  IMAD.IADD R7, R2, 0x1, R11 ;  /* 0x0000000102077824 */ /* 0x000fc800078e020b */
[----:B0-----:R-:W-:-:S05]  /*3390*/  IMAD.WIDE.U32 R6, R7, 0x4, R4 ;  /* 0x0000000407067825 */ /* 0x001fca00078e0004 */
        /* <DEDUP_REMOVED lines=14> */
[----:B--2---:R-:W-:-:S04]  /*3480*/  FSETP.GT.AND P0, PT, |R22|, |R27|, PT ;  /* 0x4000001b1600720b */ /* 0x004fc80003f04200 */
[----:B------:R-:W-:Y:S02]  /*3490*/  FSEL R24, |R22|, |R27|, P0 ;  /* 0x4000001b16187208 */ /* 0x000fe40000000200 */
[----:B------:R-:W2:Y:S04]  /*34a0*/  LDG.E.CONSTANT R22, desc[UR8][R6.64+0x3800] ;  /* 0x0038000806167981 */ /* 0x000ea8000c1e9900 */
[----:B------:R1:W2:Y:S01]  /*34b0*/  LDG.E.CONSTANT R27, desc[UR8][R6.64+0x3c00] ;  /* 0x003c0008061b7981 */ /* 0x0002a2000c1e9900 */
[----:B---3--:R-:W-:-:S04]  /*34c0*/  FSETP.GT.AND P0, PT, |R23|, R24, PT ;  /* 0x000000181700720b */ /* 0x008fc80003f04200 */
[----:B------:R-:W-:-:S04]  /*34d0*/  FSEL R24, |R23|, R24, P0 ;  /* 0x0000001817187208 */ /* 0x000fc80000000200 */
[-C--:B----4-:R-:W-:Y:S02]  /*34e0*/  FSETP.GT.AND P0, PT, |R21|, R24.reuse, PT ;  /* 0x000000181500720b */ /* 0x090fe40003f04200 */
[----:B-1----:R-:W-:Y:S02]  /*34f0*/  IADD3 R6, PT, PT, -R11, UR6, RZ ;  /* 0x000000060b067c10 */ /* 0x002fe4000fffe1ff */
[----:B------:R-:W-:Y:S02]  /*3500*/  FSEL R21, |R21|, R24, P0 ;  /* 0x0000001815157208 */ /* 0x000fe40000000200 */
[----:B------:R-:W-:Y:S02]  /*3510*/  ISETP.GE.U32.AND P1, PT, R6, UR5, PT ;  /* 0x0000000506007c0c */ /* 0x000fe4000bf26070 */
        /* <DEDUP_REMOVED lines=22> */
[----:B--2---:R-:W-:-:S04]  /*3680*/  FSETP.GT.AND P0, PT, |R22|, R13, PT ;  /* 0x0000000d1600720b */ /* 0x004fc80003f04200 */
        /* <DEDUP_REMOVED lines=8> */
[----:B------:R-:W-:-:S13]  /*3710*/  ISETP.GT.U32.AND P0, PT, R11, UR7, PT ;  /* 0x000000070b007c0c */ /* 0x000fda000bf04070 */
[----:B------:R-:W-:Y:S05]  /*3720*/  @!P0 BRA `(.L_x_200) ;  /* 0xfffffffc00148947 */ /* 0x000fea000383ffff */
.L_x_199:
[----:B------:R-:W-:-:S13]  /*3730*/  ISETP.GE.U32.AND P0, PT, R11, UR6, PT ;  /* 0x000000060b007c0c */ /* 0x000fda000bf06070 */
[----:B------:R-:W-:Y:S05]  /*3740*/  @P0 BRA `(.L_x_198) ;  /* 0x0000000000f80947 */ /* 0x000fea0003800000 */
[----:B------:R-:W-:Y:S01]  /*3750*/  IADD3 R11, PT, PT, -R11, UR6, RZ ;  /* 0x000000060b0b7c10 */ /* 0x000fe2000fffe1ff */
[----:B------:R-:W-:Y:S03]  /*3760*/  BSSY.RECONVERGENT B1, `(.L_x_198) ;  /* 0x000003c000017945 */ /* 0x000fe60003800200 */
[----:B------:R-:W-:-:S13]  /*3770*/  ISETP.GE.AND P0, PT, R2, R11, PT ;  /* 0x0000000b0200720c */ /* 0x000fda0003f06270 */
[----:B------:R-:W-:Y:S05]  /*3780*/  @P0 BRA `(.L_x_201) ;  /* 0x0000000000e40947 */ /* 0x000fea0003800000 */
[----:B------:R-:W0:Y:S01]  /*3790*/  LDC R8, c[0x0][0x3ac] ;  /* 0x0000eb00ff087b82 */ /* 0x000e220000000800 */
[----:B------:R-:W1:Y:S01]  /*37a0*/  LDCU UR5, c[0x0][0x3ac] ;  /* 0x00007580ff0577ac */ /* 0x000e620008000800 */
[----:B------:R-:W-:Y:S01]  /*37b0*/  LOP3.LUT R6, RZ, R2, RZ, 0x33, !PT ;  /* 0x00000002ff067212 */ /* 0x000fe200078e33ff */
[----:B------:R-:W-:Y:S01]  /*37c0*/  IMAD.SHL.U32 R10, R0, 0x1000, RZ ;  /* 0x00001000000a7824 */ /* 0x000fe200078e00ff */
[----:B------:R-:W-:Y:S03]  /*37d0*/  BSSY.RECONVERGENT B2, `(.L_x_202) ;  /* 0x0000019000027945 */ /* 0x000fe60003800200 */
[----:B------:R-:W-:Y:S01]  /*37e0*/  VIADD R7, R6, UR6 ;  /* 0x0000000606077c36 */ /* 0x000fe20008000000 */
[----:B-1----:R-:W-:Y:S01]  /*37f0*/  USHF.L.U32 UR5, UR5, 0xc, URZ ;  /* 0x0000000c05057899 */ /* 0x002fe200080006ff */
[----:B0-----:R-:W-:-:S03]  /*3800*/  IMAD R6, R8, UR4, RZ ;  /* 0x0000000408067c24 */ /* 0x001fc6000f8e02ff */
[C---:B------:R-:W-:Y:S02]  /*3810*/  LOP3.LUT R8, R7.reuse, 0x300, RZ, 0xc0, !PT ;  /* 0x0000030007087812 */ /* 0x040fe400078ec0ff */
[----:B------:R-:W-:Y:S02]  /*3820*/  VIADD R10, R10, UR5 ;  /* 0x000000050a0a7c36 */ /* 0x000fe40008000000 */
[----:B------:R-:W-:Y:S02]  /*3830*/  ISETP.NE.AND P0, PT, R8, 0x300, PT ;  /* 0x000003000800780c */ /* 0x000fe40003f05270 */
[C---:B------:R-:W-:Y:S01]  /*3840*/  IMAD.IADD R13, R7.reuse, 0x1, -R10 ;  /* 0x00000001070d7824 */ /* 0x040fe200078e0a0a */
[----:B------:R-:W-:Y:S01]  /*3850*/  LEA.HI R7, R7, 0x1, RZ, 0x18 ;  /* 0x0000000107077811 */ /* 0x000fe200078fc0ff */
[----:B------:R-:W-:Y:S02]  /*3860*/  IMAD.MOV.U32 R8, RZ, RZ, R2 ;  /* 0x000000ffff087224 */ /* 0x000fe400078e0002 */
[----:B------:R-:W-:-:S05]  /*3870*/  IMAD R6, R6, -0x1000, R13 ;  /* 0xfffff00006067824 */ /* 0x000fca00078e020d */
[----:B------:R-:W-:Y:S02]  /*3880*/  ISETP.GE.U32.AND P2, PT, R6, 0x300, PT ;  /* 0x000003000600780c */ /* 0x000fe40003f46070 */
[----:B------:R-:W-:Y:S11]  /*3890*/  @!P0 BRA `(.L_x_203) ;  /* 0x0000000000308947 */ /* 0x000ff60003800000 */
[----:B------:R-:W-:Y:S01]  /*38a0*/  LOP3.LUT R7, R7, 0x3, RZ, 0xc0, !PT ;  /* 0x0000000307077812 */ /* 0x000fe200078ec0ff */
[----:B------:R-:W-:-:S04]  /*38b0*/  IMAD.MOV.U32 R8, RZ, RZ, R2 ;  /* 0x000000ffff087224 */ /* 0x000fc800078e0002 */
[----:B------:R-:W-:-:S07]  /*38c0*/  IMAD.MOV R10, RZ, RZ, -R7 ;  /* 0x000000ffff0a7224 */ /* 0x000fce00078e0a07 */
.L_x_204:
        /* <DEDUP_REMOVED lines=9> */
.L_x_203:
[----:B------:R-:W-:Y:S05]  /*3960*/  BSYNC.RECONVERGENT B2 ;  /* 0x0000000000027941 */ /* 0x000fea0003800200 */
.L_x_202:
[----:B------:R-:W-:Y:S05]  /*3970*/  @!P2 BRA `(.L_x_201) ;  /* 0x000000000068a947 */ /* 0x000fea0003800000 */
[C---:B------:R-:W-:Y:S02]  /*3980*/  IMAD.IADD R17, R8.reuse, 0x1, R3 ;  /* 0x0000000108117824 */ /* 0x040fe400078e0203 */
[----:B------:R-:W-:-:S07]  /*3990*/  VIADD R3, R8, 0x200 ;  /* 0x0000020008037836 */ /* 0x000fce0000000000 */
.L_x_205:
        /* <DEDUP_REMOVED lines=24> */
.L_x_201:
[----:B------:R-:W-:Y:S05]  /*3b20*/  BSYNC.RECONVERGENT B1 ;  /* 0x0000000000017941 */ /* 0x000fea0003800200 */
.L_x_198:
        /* <DEDUP_REMOVED lines=13> */
.L_x_207:
[----:B------:R-:W-:Y:S05]  /*3c00*/  BSYNC.RECONVERGENT B1 ;  /* 0x0000000000017941 */ /* 0x000fea0003800200 */
.L_x_206:
[----:B------:R0:W1:Y:S01]  /*3c10*/  SHFL.DOWN PT, R4, R27, 0x2, 0x1f ;  /* 0x08401f001b047f89 */ /* 0x00006200000e0000 */
[----:B------:R-:W-:Y:S04]  /*3c20*/  BSSY.RECONVERGENT B1, `(.L_x_208) ;  /* 0x0000006000017945 */ /* 0x000fe80003800200 */
[----:B------:R-:W-:Y:S05]  /*3c30*/  @P4 BRA `(.L_x_209) ;  /* 0x0000000000104947 */ /* 0x000fea0003800000 */
[C---:B-1----:R-:W-:Y:S01]  /*3c40*/  FSETP.GT.AND P3, PT, |R4|.reuse, |R27|, PT ;  /* 0x4000001b0400720b */ /* 0x042fe20003f64200 */
[----:B------:R-:W-:Y:S01]  /*3c50*/  FADD R3, |R27|, -RZ ;  /* 0x800000ff1b037221 */ /* 0x000fe20000000200 */
[----:B0-----:R-:W-:-:S11]  /*3c60*/  FADD R27, |R4|, -RZ ;  /* 0x800000ff041b7221 */ /* 0x001fd60000000200 */
[----:B------:R-:W-:-:S07]  /*3c70*/  @!P3 IMAD.MOV.U32 R27, RZ, RZ, R3 ;  /* 0x000000ffff1bb224 */ /* 0x000fce00078e0003 */
.L_x_209:
[----:B------:R-:W-:Y:S05]  /*3c80*/  BSYNC.RECONVERGENT B1 ;  /* 0x0000000000017941 */ /* 0x000fea0003800200 */
.L_x_208:
[----:B-1----:R1:W2:Y:S01]  /*3c90*/  SHFL.DOWN PT, R4, R27, 0x4, 0x1f ;  /* 0x08801f001b047f89 */ /* 0x0022a200000e0000 */
[----:B------:R-:W-:Y:S04]  /*3ca0*/  BSSY.RECONVERGENT B1, `(.L_x_210) ;  /* 0x0000006000017945 */ /* 0x000fe80003800200 */
[----:B------:R-:W-:Y:S05]  /*3cb0*/  @P2 BRA `(.L_x_211) ;  /* 0x0000000000102947 */ /* 0x000fea0003800000 */
[C---:B--2---:R-:W-:Y:S01]  /*3cc0*/  FSETP.GT.AND P2, PT, |R4|.reuse, |R27|, PT ;  /* 0x4000001b0400720b */ /* 0x044fe20003f44200 */
[----:B------:R-:W-:Y:S01]  /*3cd0*/  FADD R3, |R27|, -RZ ;  /* 0x800000ff1b037221 */ /* 0x000fe20000000200 */
[----:B01----:R-:W-:-:S11]  /*3ce0*/  FADD R27, |R4|, -RZ ;  /* 0x800000ff041b7221 */ /* 0x003fd60000000200 */
[----:B------:R-:W-:-:S07]  /*3cf0*/  @!P2 IMAD.MOV.U32 R27, RZ, RZ, R3 ;  /* 0x000000ffff1ba224 */ /* 0x000fce00078e0003 */
.L_x_211:
[----:B------:R-:W-:Y:S05]  /*3d00*/  BSYNC.RECONVERGENT B1 ;  /* 0x0000000000017941 */ /* 0x000fea0003800200 */
.L_x_210:
[----:B--2---:R2:W3:Y:S01]  /*3d10*/  SHFL.DOWN PT, R4, R27, 0x8, 0x1f ;  /* 0x09001f001b047f89 */ /* 0x0044e200000e0000 */
[----:B------:R-:W-:Y:S04]  /*3d20*/  BSSY.RECONVERGENT B1, `(.L_x_212) ;  /* 0x0000006000017945 */ /* 0x000fe80003800200 */
[----:B------:R-:W-:Y:S05]  /*3d30*/  @P1 BRA `(.L_x_213) ;  /* 0x0000000000101947 */ /* 0x000fea0003800000 */
[C---:B---3--:R-:W-:Y:S01]  /*3d40*/  FSETP.GT.AND P1, PT, |R4|.reuse, |R27|, PT ;  /* 0x4000001b0400720b */ /* 0x048fe20003f24200 */
[----:B------:R-:W-:Y:S01]  /*3d50*/  FADD R3, |R27|, -RZ ;  /* 0x800000ff1b037221 */ /* 0x000fe20000000200 */
[----:B012---:R-:W-:-:S11]  /*3d60*/  FADD R27, |R4|, -RZ ;  /* 0x800000ff041b7221 */ /* 0x007fd60000000200 */
[----:B------:R-:W-:-:S07]  /*3d70*/  @!P1 IMAD.MOV.U32 R27, RZ, RZ, R3 ;  /* 0x000000ffff1b9224 */ /* 0x000fce00078e0003 */
.L_x_213:
[----:B------:R-:W-:Y:S05]  /*3d80*/  BSYNC.RECONVERGENT B1 ;  /* 0x0000000000017941 */ /* 0x000fea0003800200 */
.L_x_212:
        /* <DEDUP_REMOVED lines=13> */
.L_x_215:
[----:B------:R-:W-:Y:S05]  /*3e60*/  BSYNC.RECONVERGENT B1 ;  /* 0x0000000000017941 */ /* 0x000fea0003800200 */
.L_x_214:
        /* <DEDUP_REMOVED lines=24> */
.L_x_139:
[----:B------:R-:W-:Y:S05]  /*3ff0*/  BSYNC.RECONVERGENT B0 ;  /* 0x0000000000007941 */ /* 0x000fea0003800200 */
.L_x_117:
[----:B01-3--:R-:W0:Y:S02]  /*4000*/  S2R R2, SR_TID.X ;  /* 0x0000000000027919 */ /* 0x00be240000002100 */
[----:B0-----:R-:W-:-:S13]  /*4010*/  ISETP.NE.AND P0, PT, R2, RZ, PT ;  /* 0x000000ff0200720c */ /* 0x001fda0003f05270 */
[----:B------:R-:W-:Y:S05]  /*4020*/  @P0 EXIT ;  /* 0x000000000000094d */ /* 0x000fea0003800000 */
[----:B------:R-:W0:Y:S02]  /*4030*/  LDC.64 R2, c[0x0][0x388] ;  /* 0x0000e200ff027b82 */ /* 0x000e240000000a00 */
[----:B0-----:R-:W-:-:S05]  /*4040*/  IMAD.WIDE.U32 R2, R0, 0x4, R2 ;  /* 0x0000000400027825 */ /* 0x001fca00078e0002 */
[----:B------:R-:W-:Y:S01]  /*4050*/  STG.E desc[UR8][R2.64], R27 ;  /* 0x0000001b02007986 */ /* 0x000fe2000c101908 */
[----:B------:R-:W-:Y:S05]  /*4060*/  EXIT ;  /* 0x000000000000794d */ /* 0x000fea0003800000 */
.L_x_216:
        /* <DEDUP_REMOVED lines=9> */
.L_x_796:


//--------------------- .text._ZN3cub18CUB_300001_SM_10006detail6reduce28DeviceReduceSingleTileKernelINS2_10policy_hubIfj6AbsMaxE10Policy1000EPfS8_jS5_ffN4cuda3std3__410__identityEEEvT0_T1_T2_T3_T4_T6_ --------------------------
	.section	.text._ZN3cub18CUB_300001_SM_10006detail6reduce28DeviceReduceSingleTileKernelINS2_10policy_hubIfj6AbsMaxE10Policy1000EPfS8_jS5_ffN4cuda3std3__410__identityEEEvT0_T1_T2_T3_T4_T6_,"ax",@progbits
	.align	128
        .global         _ZN3cub18CUB_300001_SM_10006detail6reduce28DeviceReduceSingleTileKernelINS2_10policy_hubIfj6AbsMaxE10Policy1000EPfS8_jS5_ffN4cuda3std3__410__identityEEEvT0_T1_T2_T3_T4_T6_
        .type           _ZN3cub18CUB_300001_SM_10006detail6reduce28DeviceReduceSingleTileKernelINS2_10policy_hubIfj6AbsMaxE10Policy1000EPfS8_jS5_ffN4cuda3std3__410__identityEEEvT0_T1_T2_T3_T4_T6_,@function
        .size           _ZN3cub18CUB_300001_SM_10006detail6reduce28DeviceReduceSingleTileKernelINS2_10policy_hubIfj6AbsMaxE10Policy1000EPfS8_jS5_ffN4cuda3std3__410__identityEEEvT0_T1_T2_T3_T4_T6_,(.L_x_797 - _ZN3cub18CUB_300001_SM_10006detail6reduce28DeviceReduceSingleTileKernelINS2_10policy_hubIfj6AbsMaxE10Policy1000EPfS8_jS5_ffN4cuda3std3__410__identityEEEvT0_T1_T2_T3_T4_T6_)
        .other          _ZN3cub18CUB_300001_SM_10006detail6reduce28DeviceReduceSingleTileKernelINS2_10policy_hubIfj6AbsMaxE10Policy1000EPfS8_jS5_ffN4cuda3std3__410__identityEEEvT0_T1_T2_T3_T4_T6_,@"STO_CUDA_ENTRY STV_DEFAULT"
_ZN3cub18CUB_300001_SM_10006detail6reduce28DeviceReduceSingleTileKernelINS2_10policy_hubIfj6AbsMaxE10Policy1000EPfS8_jS5_ffN4cuda3std3__410__identityEEEvT0_T1_T2_T3_T4_T6_:
.text._ZN3cub18CUB_300001_SM_10006detail6reduce28DeviceReduceSingleTileKernelINS2_10policy_hubIfj6AbsMaxE10Policy1000EPfS8_jS5_ffN4cuda3std3__410__identityEEEvT0_T1_T2_T3_T4_T6_:
        /* <DEDUP_REMOVED lines=13> */
.L_x_217:
[----:B------:R-:W0:Y:S01]  /*00d0*/  LDCU UR4, c[0x0][0x380] ;  /* 0x00007000ff0477ac */ /* 0x000e220008000800 */
[----:B------:R-:W-:Y:S01]  /*00e0*/  BSSY.RECONVERGENT B0, `(.L_x_218) ;  /* 0x0000479000007945 */ /* 0x000fe20003800200 */
[----:B0-----:R-:W-:-:S09]  /*00f0*/  ULOP3.LUT UP0, URZ, UR4, 0xf, URZ, 0xc0, !UPT ;  /* 0x0000000f04ff7892 */ /* 0x001fd2000f80c0ff */
[----:B------:R-:W-:Y:S05]  /*0100*/  BRA.U UP0, `(.L_x_219) ;  /* 0x0000002100c07547 */ /* 0x000fea000b800000 */
        /* <DEDUP_REMOVED lines=8> */
[----:B------:R-:W0:Y:S02]  /*0190*/  LDC.64 R2, c[0x0][0x380] ;  /* 0x0000e000ff027b82 */ /* 0x000e240000000a00 */
[----:B0-----:R-:W-:-:S06]  /*01a0*/  IMAD.WIDE.U32 R2, R7, 0x4, R2 ;  /* 0x0000000407027825 */ /* 0x001fcc00078e0002 */
[----:B------:R0:W5:Y:S01]  /*01b0*/  LDG.E.CONSTANT R3, desc[UR6][R2.64] ;  /* 0x0000000602037981 */ /* 0x000162000c1e9900 */
[----:B------:R-:W-:-:S07]  /*01c0*/  VIADD R9, R7, 0x100 ;  /* 0x0000010007097836 */ /* 0x000fce0000000000 */
.L_x_222:
[----:B------:R-:W-:Y:S05]  /*01d0*/  BSYNC.RECONVERGENT B1 ;  /* 0x0000000000017941 */ /* 0x000fea0003800200 */
.L_x_221:
[----:B------:R-:W-:Y:S01]  /*01e0*/  ISETP.GE.U32.AND P0, PT, R9, R22, PT ;  /* 0x000000160900720c */ /* 0x000fe20003f06070 */
[----:B------:R-:W-:-:S12]  /*01f0*/  BSSY.RECONVERGENT B1, `(.L_x_223) ;  /* 0x0000087000017945 */ /* 0x000fd80003800200 */
[----:B------:R-:W-:Y:S05]  /*0200*/  @P0 BRA `(.L_x_224) ;  /* 0x0000000800140947 */ /* 0x000fea0003800000 */
[----:B------:R-:W-:Y:S01]  /*0210*/  LOP3.LUT R5, RZ, R9, RZ, 0x33, !PT ;  /* 0x00000009ff057212 */ /* 0x000fe200078e33ff */
[----:B------:R-:W-:Y:S04]  /*0220*/  BSSY.RECONVERGENT B2, `(.L_x_225) ;  /* 0x0000014000027945 */ /* 0x000fe80003800200 */
[----:B------:R-:W-:-:S05]  /*0230*/  IMAD.IADD R0, R5, 0x1, R22 ;  /* 0x0000000105007824 */ /* 0x000fca00078e0216 */
[C---:B0-----:R-:W-:Y:S02]  /*0240*/  LOP3.LUT R2, R0.reuse, 0x300, RZ, 0xc0, !PT ;  /* 0x0000030000027812 */ /* 0x041fe400078ec0ff */
[----:B------:R-:W-:Y:S02]  /*0250*/  ISETP.GE.U32.AND P2, PT, R0, 0x300, PT ;  /* 0x000003000000780c */ /* 0x000fe40003f46070 */
[----:B------:R-:W-:-:S13]  /*0260*/  ISETP.NE.AND P0, PT, R2, 0x300, PT ;  /* 0x000003000200780c */ /* 0x000fda0003f05270 */
[----:B------:R-:W-:Y:S05]  /*0270*/  @!P0 BRA `(.L_x_226) ;  /* 0x0000000000388947 */ /* 0x000fea0003800000 */
[----:B------:R-:W0:Y:S01]  /*0280*/  LDC.64 R4, c[0x0][0x380] ;  /* 0x0000e000ff047b82 */ /* 0x000e220000000a00 */
[----:B------:R-:W-:-:S04]  /*0290*/  LEA.HI R0, R0, 0x1, RZ, 0x18 ;  /* 0x0000000100007811 */ /* 0x000fc800078fc0ff */
[----:B------:R-:W-:-:S05]  /*02a0*/  LOP3.LUT R0, R0, 0x3, RZ, 0xc0, !PT ;  /* 0x0000000300007812 */ /* 0x000fca00078ec0ff */
[----:B------:R-:W-:Y:S02]  /*02b0*/  IMAD.MOV R0, RZ, RZ, -R0 ;  /* 0x000000ffff007224 */ /* 0x000fe400078e0a00 */
[----:B0-----:R-:W-:-:S07]  /*02c0*/  IMAD.WIDE.U32 R4, R9, 0x4, R4 ;  /* 0x0000000409047825 */ /* 0x001fce00078e0004 */
.L_x_227:
[----:B------:R0:W2:Y:S01]  /*02d0*/  LDG.E.CONSTANT R2, desc[UR6][R4.64] ;  /* 0x0000000604027981 */ /* 0x0000a2000c1e9900 */
[----:B------:R-:W-:Y:S02]  /*02e0*/  VIADD R0, R0, 0x1 ;  /* 0x0000000100007836 */ /* 0x000fe40000000000 */
[----:B------:R-:W-:-:S03]  /*02f0*/  VIADD R9, R9, 0x100 ;  /* 0x0000010009097836 */ /* 0x000fc60000000000 */
[----:B------:R-:W-:Y:S02]  /*0300*/  ISETP.NE.AND P1, PT, R0, RZ, PT ;  /* 0x000000ff0000720c */ /* 0x000fe40003f25270 */
[----:B0-----:R-:W-:-:S05]  /*0310*/  IADD3 R4, P3, PT, R4, 0x400, RZ ;  /* 0x0000040004047810 */ /* 0x001fca0007f7e0ff */
[----:B------:R-:W-:Y:S01]  /*0320*/  IMAD.X R5, RZ, RZ, R5, P3 ;  /* 0x000000ffff057224 */ /* 0x000fe200018e0605 */
[----:B--2--5:R-:W-:-:S04]  /*0330*/  FSETP.GT.AND P0, PT, |R2|, |R3|, PT ;  /* 0x400000030200720b */ /* 0x024fc80003f04200 */
[----:B------:R-:W-:Y:S01]  /*0340*/  FSEL R3, |R2|, |R3|, P0 ;  /* 0x4000000302037208 */ /* 0x000fe20000000200 */
[----:B------:R-:W-:Y:S08]  /*0350*/  @P1 BRA `(.L_x_227) ;  /* 0xfffffffc00dc1947 */ /* 0x000ff0000383ffff */
.L_x_226:
[----:B------:R-:W-:Y:S05]  /*0360*/  BSYNC.RECONVERGENT B2 ;  /* 0x0000000000027941 */ /* 0x000fea0003800200 */
.L_x_225:
[----:B------:R-:W-:Y:S05]  /*0370*/  @!P2 BRA `(.L_x_224) ;  /* 0x0000000400b8a947 */ /* 0x000fea0003800000 */
[----:B------:R-:W0:Y:S01]  /*0380*/  LDC.64 R4, c[0x0][0x380] ;  /* 0x0000e000ff047b82 */ /* 0x000e220000000a00 */
[----:B------:R-:W-:Y:S01]  /*0390*/  IMAD.IADD R0, R22, 0x1, -R9 ;  /* 0x0000000116007824 */ /* 0x000fe200078e0a09 */
[----:B------:R-:W-:Y:S01]  /*03a0*/  BSSY.RECONVERGENT B2, `(.L_x_228) ;  /* 0x000003c000027945 */ /* 0x000fe20003800200 */
[----:B------:R-:W-:-:S03]  /*03b0*/  PLOP3.LUT P0, PT, PT, PT, PT, 0x80, 0x8 ;  /* 0x000000000008781c */ /* 0x000fc60003f0f070 */
[----:B------:R-:W-:Y:S01]  /*03c0*/  ISETP.GT.AND P1, PT, R0, 0xc00, PT ;  /* 0x00000c000000780c */ /* 0x000fe20003f24270 */
[----:B0-----:R-:W-:-:S12]  /*03d0*/  IMAD.WIDE.U32 R4, R9, 0x4, R4 ;  /* 0x0000000409047825 */ /* 0x001fd800078e0004 */
[----:B------:R-:W-:Y:S05]  /*03e0*/  @!P1 BRA `(.L_x_229) ;  /* 0x0000000000dc9947 */ /* 0x000fea0003800000 */
[----:B------:R-:W-:Y:S01]  /*03f0*/  PLOP3.LUT P0, PT, PT, PT, PT, 0x8, 0x80 ;  /* 0x000000000080781c */ /* 0x000fe20003f0e170 */
[----:B------:R-:W-:-:S12]  /*0400*/  VIADD R2, R22, 0xfffff400 ;  /* 0xfffff40016027836 */ /* 0x000fd80000000000 */
.L_x_230:
[----:B------:R-:W2:Y:S04]  /*0410*/  LDG.E.CONSTANT R16, desc[UR6][R4.64] ;  /* 0x0000000604107981 */ /* 0x000ea8000c1e9900 */
[----:B------:R-:W3:Y:S04]  /*0420*/  LDG.E.CONSTANT R18, desc[UR6][R4.64+0x400] ;  /* 0x0004000604127981 */ /* 0x000ee8000c1e9900 */
[----:B------:R-:W4:Y:S04]  /*0430*/  LDG.E.CONSTANT R20, desc[UR6][R4.64+0x800] ;  /* 0x0008000604147981 */ /* 0x000f28000c1e9900 */
        /* <DEDUP_REMOVED lines=12> */
[----:B------:R0:W4:Y:S01]  /*0500*/  LDG.E.CONSTANT R0, desc[UR6][R4.64+0x3c00] ;  /* 0x003c000604007981 */ /* 0x000122000c1e9900 */
[----:B------:R-:W-:-:S05]  /*0510*/  VIADD R9, R9, 0x1000 ;  /* 0x0000100009097836 */ /* 0x000fca0000000000 */
[----:B------:R-:W-:Y:S02]  /*0520*/  ISETP.GE.AND P2, PT, R9, R2, PT ;  /* 0x000000020900720c */ /* 0x000fe40003f46270 */
[----:B0-----:R-:W-:-:S05]  /*0530*/  IADD3 R4, P3, PT, R4, 0x4000, RZ ;  /* 0x0000400004047810 */ /* 0x001fca0007f7e0ff */
[----:B------:R-:W-:Y:S01]  /*0540*/  IMAD.X R5, RZ, RZ, R5, P3 ;  /* 0x000000ffff057224 */ /* 0x000fe200018e0605 */
        /* <DEDUP_REMOVED lines=33> */
.L_x_229:
[----:B------:R-:W-:Y:S05]  /*0760*/  BSYNC.RECONVERGENT B2 ;  /* 0x0000000000027941 */ /* 0x000fea0003800200 */
.L_x_228:
[----:B------:R-:W-:Y:S01]  /*0770*/  IMAD.IADD R0, R22, 0x1, -R9 ;  /* 0x0000000116007824 */ /* 0x000fe200078e0a09 */
[----:B------:R-:W-:Y:S04]  /*0780*/  BSSY.RECONVERGENT B2, `(.L_x_231) ;  /* 0x000001f000027945 */ /* 0x000fe80003800200 */
[----:B------:R-:W-:-:S13]  /*0790*/  ISETP.GT.AND P1, PT, R0, 0x400, PT ;  /* 0x000004000000780c */ /* 0x000fda0003f24270 */
[----:B------:R-:W-:Y:S05]  /*07a0*/  @!P1 BRA `(.L_x_232) ;  /* 0x0000000000709947 */ /* 0x000fea0003800000 */
[----:B------:R-:W2:Y:S04]  /*07b0*/  LDG.E.CONSTANT R0, desc[UR6][R4.64] ;  /* 0x0000000604007981 */ /* 0x000ea8000c1e9900 */
[----:B------:R-:W3:Y:S04]  /*07c0*/  LDG.E.CONSTANT R11, desc[UR6][R4.64+0x400] ;  /* 0x00040006040b7981 */ /* 0x000ee8000c1e9900 */
[----:B------:R-:W4:Y:S04]  /*07d0*/  LDG.E.CONSTANT R13, desc[UR6][R4.64+0x800] ;  /* 0x00080006040d7981 */ /* 0x000f28000c1e9900 */
[----:B------:R-:W4:Y:S04]  /*07e0*/  LDG.E.CONSTANT R15, desc[UR6][R4.64+0xc00] ;  /* 0x000c0006040f7981 */ /* 0x000f28000c1e9900 */
[----:B------:R-:W4:Y:S04]  /*07f0*/  LDG.E.CONSTANT R17, desc[UR6][R4.64+0x1000] ;  /* 0x0010000604117981 */ /* 0x000f28000c1e9900 */
[----:B------:R-:W4:Y:S04]  /*0800*/  LDG.E.CONSTANT R19, desc[UR6][R4.64+0x1400] ;  /* 0x0014000604137981 */ /* 0x000f28000c1e9900 */
[----:B------:R-:W4:Y:S04]  /*0810*/  LDG.E.CONSTANT R21, desc[UR6][R4.64+0x1800] ;  /* 0x0018000604157981 */ /* 0x000f28000c1e9900 */
[----:B------:R0:W4:Y:S01]  /*0820*/  LDG.E.CONSTANT R23, desc[UR6][R4.64+0x1c00] ;  /* 0x001c000604177981 */ /* 0x000122000c1e9900 */
[----:B------:R-:W-:Y:S01]  /*0830*/  VIADD R9, R9, 0x800 ;  /* 0x0000080009097836 */ /* 0x000fe20000000000 */
        /* <DEDUP_REMOVED lines=19> */
.L_x_232:
[----:B------:R-:W-:Y:S05]  /*0970*/  BSYNC.RECONVERGENT B2 ;  /* 0x0000000000027941 */ /* 0x000fea0003800200 */
.L_x_231:
[----:B------:R-:W-:-:S13]  /*0980*/  ISETP.LT.OR P0, PT, R9, R22, P0 ;  /* 0x000000160900720c */ /* 0x000fda0000701670 */
[----:B------:R-:W-:Y:S05]  /*0990*/  @!P0 BRA `(.L_x_224) ;  /* 0x0000000000308947 */ /* 0x000fea0003800000 */
        /* <DEDUP_REMOVED lines=12> */
.L_x_224:
[----:B------:R-:W-:Y:S05]  /*0a60*/  BSYNC.RECONVERGENT B1 ;  /* 0x0000000000017941 */ /* 0x000fea0003800200 */
.L_x_223:
[----:B------:R-:W-:-:S13]  /*0a70*/  ISETP.GE.U32.AND P0, PT, R22, 0x100, PT ;  /* 0x000001001600780c */ /* 0x000fda0003f06070 */
[----:B------:R-:W-:Y:S05]  /*0a80*/  @!P0 BRA `(.L_x_233) ;  /* 0x0000000400388947 */ /* 0x000fea0003800000 */
[----:B------:R-:W1:Y:S01]  /*0a90*/  S2R R5, SR_LANEID ;  /* 0x0000000000057919 */ /* 0x000e620000000000 */
[----:B------:R-:W-:Y:S01]  /*0aa0*/  BSSY.RECONVERGENT B1, `(.L_x_234) ;  /* 0x000000c000017945 */ /* 0x000fe20003800200 */
[----:B0----5:R0:W2:Y:S01]  /*0ab0*/  SHFL.DOWN PT, R2, R3, 0x1, 0x1f ;  /* 0x08201f0003027f89 */ /* 0x0210a200000e0000 */
[C---:B-1----:R-:W-:Y:S02]  /*0ac0*/  ISETP.GT.AND P3, PT, R5.reuse, 0x1e, PT ;  /* 0x0000001e0500780c */ /* 0x042fe40003f64270 */
[C---:B------:R-:W-:Y:S02]  /*0ad0*/  ISETP.GT.AND P4, PT, R5.reuse, 0x1d, PT ;  /* 0x0000001d0500780c */ /* 0x040fe40003f84270 */
[C---:B------:R-:W-:Y:S02]  /*0ae0*/  ISETP.GT.AND P0, PT, R5.reuse, 0x1b, PT ;  /* 0x0000001b0500780c */ /* 0x040fe40003f04270 */
[C---:B------:R-:W-:Y:S02]  /*0af0*/  ISETP.GT.AND P1, PT, R5.reuse, 0x17, PT ;  /* 0x000000170500780c */ /* 0x040fe40003f24270 */
[----:B------:R-:W-:-:S05]  /*0b00*/  ISETP.GT.AND P2, PT, R5, 0xf, PT ;  /* 0x0000000f0500780c */ /* 0x000fca0003f44270 */
[----:B0-2---:R-:W-:Y:S08]  /*0b10*/  @P3 BRA `(.L_x_235) ;  /* 0x0000000000103947 */ /* 0x005ff00003800000 */
[C---:B------:R-:W-:Y:S01]  /*0b20*/  FSETP.GT.AND P3, PT, |R2|.reuse, |R3|, PT ;  /* 0x400000030200720b */ /* 0x040fe20003f64200 */
[----:B------:R-:W-:Y:S01]  /*0b30*/  FADD R0, |R3|, -RZ ;  /* 0x800000ff03007221 */ /* 0x000fe20000000200 */
[----:B------:R-:W-:-:S11]  /*0b40*/  FADD R3, |R2|, -RZ ;  /* 0x800000ff02037221 */ /* 0x000fd60000000200 */
[----:B------:R-:W-:-:S07]  /*0b50*/  @!P3 IMAD.MOV.U32 R3, RZ, RZ, R0 ;  /* 0x000000ffff03b224 */ /* 0x000fce00078e0000 */
.L_x_235:
[----:B------:R-:W-:Y:S05]  /*0b60*/  BSYNC.RECONVERGENT B1 ;  /* 0x0000000000017941 */ /* 0x000fea0003800200 */
.L_x_234:
[----:B------:R0:W1:Y:S01]  /*0b70*/  SHFL.DOWN PT, R0, R3, 0x2, 0x1f ;  /* 0x08401f0003007f89 */ /* 0x00006200000e0000 */
[----:B------:R-:W-:Y:S04]  /*0b80*/  BSSY.RECONVERGENT B1, `(.L_x_236) ;  /* 0x0000006000017945 */ /* 0x000fe80003800200 */
[----:B------:R-:W-:Y:S05]  /*0b90*/  @P4 BRA `(.L_x_237) ;  /* 0x0000000000104947 */ /* 0x000fea0003800000 */
[C---:B-1----:R-:W-:Y:S01]  /*0ba0*/  FSETP.GT.AND P3, PT, |R0|.reuse, |R3|, PT ;  /* 0x400000030000720b */ /* 0x042fe20003f64200 */
[----:B------:R-:W-:Y:S01]  /*0bb0*/  FADD R2, |R3|, -RZ ;  /* 0x800000ff03027221 */ /* 0x000fe20000000200 */
[----:B0-----:R-:W-:-:S11]  /*0bc0*/  FADD R3, |R0|, -RZ ;  /* 0x800000ff00037221 */ /* 0x001fd60000000200 */
[----:B------:R-:W-:-:S07]  /*0bd0*/  @!P3 IMAD.MOV.U32 R3, RZ, RZ, R2 ;  /* 0x000000ffff03b224 */ /* 0x000fce00078e0002 */
.L_x_237:
[----:B------:R-:W-:Y:S05]  /*0be0*/  BSYNC.RECONVERGENT B1 ;  /* 0x0000000000017941 */ /* 0x000fea0003800200 */
.L_x_236:
[----:B-1----:R1:W2:Y:S01]  /*0bf0*/  SHFL.DOWN PT, R0, R3, 0x4, 0x1f ;  /* 0x08801f0003007f89 */ /* 0x0022a200000e0000 */
[----:B------:R-:W-:Y:S04]  /*0c00*/  BSSY.RECONVERGENT B1, `(.L_x_238) ;  /* 0x0000006000017945 */ /* 0x000fe80003800200 */
[----:B------:R-:W-:Y:S05]  /*0c10*/  @P0 BRA `(.L_x_239) ;  /* 0x0000000000100947 */ /* 0x000fea0003800000 */
[C---:B--2---:R-:W-:Y:S01]  /*0c20*/  FSETP.GT.AND P0, PT, |R0|.reuse, |R3|, PT ;  /* 0x400000030000720b */ /* 0x044fe20003f04200 */
[----:B------:R-:W-:Y:S01]  /*0c30*/  FADD R2, |R3|, -RZ ;  /* 0x800000ff03027221 */ /* 0x000fe20000000200 */
[----:B01----:R-:W-:-:S11]  /*0c40*/  FADD R3, |R0|, -RZ ;  /* 0x800000ff00037221 */ /* 0x003fd60000000200 */
[----:B------:R-:W-:-:S07]  /*0c50*/  @!P0 IMAD.MOV.U32 R3, RZ, RZ, R2 ;  /* 0x000000ffff038224 */ /* 0x000fce00078e0002 */
.L_x_239:
[----:B------:R-:W-:Y:S05]  /*0c60*/  BSYNC.RECONVERGENT B1 ;  /* 0x0000000000017941 */ /* 0x000fea0003800200 */
.L_x_238:
[----:B--2---:R2:W3:Y:S01]  /*0c70*/  SHFL.DOWN PT, R0, R3, 0x8, 0x1f ;  /* 0x09001f0003007f89 */ /* 0x0044e200000e0000 */
[----:B------:R-:W-:Y:S04]  /*0c80*/  BSSY.RECONVERGENT B1, `(.L_x_240) ;  /* 0x0000006000017945 */ /* 0x000fe80003800200 */
[----:B------:R-:W-:Y:S05]  /*0c90*/  @P1 BRA `(.L_x_241) ;  /* 0x0000000000101947 */ /* 0x000fea0003800000 */
[C---:B---3--:R-:W-:Y:S01]  /*0ca0*/  FSETP.GT.AND P0, PT, |R0|.reuse, |R3|, PT ;  /* 0x400000030000720b */ /* 0x048fe20003f04200 */
[----:B------:R-:W-:Y:S01]  /*0cb0*/  FADD R2, |R3|, -RZ ;  /* 0x800000ff03027221 */ /* 0x000fe20000000200 */
[----:B012---:R-:W-:-:S11]  /*0cc0*/  FADD R3, |R0|, -RZ ;  /* 0x800000ff00037221 */ /* 0x007fd60000000200 */
[----:B------:R-:W-:-:S07]  /*0cd0*/  @!P0 IMAD.MOV.U32 R3, RZ, RZ, R2 ;  /* 0x000000ffff038224 */ /* 0x000fce00078e0002 */
.L_x_241:
[----:B------:R-:W-:Y:S05]  /*0ce0*/  BSYNC.RECONVERGENT B1 ;  /* 0x0000000000017941 */ /* 0x000fea0003800200 */
.L_x_240:
        /* <DEDUP_REMOVED lines=13> */
.L_x_243:
[----:B------:R-:W-:Y:S05]  /*0dc0*/  BSYNC.RECONVERGENT B1 ;  /* 0x0000000000017941 */ /* 0x000fea0003800200 */
.L_x_242:
        /* <DEDUP_REMOVED lines=26> */
.L_x_233:
[----:B------:R-:W1:Y:S01]  /*0f70*/  S2R R11, SR_LANEID ;  /* 0x00000000000b7919 */ /* 0x000e620000000000 */
[----:B------:R-:W-:Y:S01]  /*0f80*/  LOP3.LUT R0, R7, 0x3e0, RZ, 0xc0, !PT ;  /* 0x000003e007007812 */ /* 0x000fe200078ec0ff */
[----:B------:R-:W-:Y:S03]  /*0f90*/  BSSY.RECONVERGENT B1, `(.L_x_245) ;  /* 0x000001c000017945 */ /* 0x000fe60003800200 */
[----:B------:R-:W-:Y:S01]  /*0fa0*/  LOP3.LUT R9, RZ, R0, RZ, 0x33, !PT ;  /* 0x00000000ff097212 */ /* 0x000fe200078e33ff */
[----:B------:R-:W-:-:S04]  /*0fb0*/  VIADD R5, R0, 0x20 ;  /* 0x0000002000057836 */ /* 0x000fc80000000000 */
        /* <DEDUP_REMOVED lines=12> */
[----:B------:R-:W1:Y:S01]  /*1080*/  @!P0 S2R R13, SR_CgaCtaId ;  /* 0x00000000000d8919 */ /* 0x000e620000008800 */
[----:B------:R-:W-:Y:S02]  /*1090*/  @!P0 MOV R4, 0x400 ;  /* 0x0000040000048802 */ /* 0x000fe40000000f00 */
[----:B0-----:R-:W-:Y:S02]  /*10a0*/  @!P0 SHF.R.U32.HI R2, RZ, 0x3, R7 ;  /* 0x00000003ff028819 */ /* 0x001fe40000011607 */
[----:B------:R-:W-:Y:S02]  /*10b0*/  ISETP.GT.AND P4, PT, R9, R0, PT ;  /* 0x000000000900720c */ /* 0x000fe40003f84270 */
[----:B------:R-:W-:Y:S02]  /*10c0*/  @!P0 LOP3.LUT R2, R2, 0x7c, RZ, 0xc0, !PT ;  /* 0x0000007c02028812 */ /* 0x000fe400078ec0ff */
[----:B-1----:R-:W-:-:S05]  /*10d0*/  @!P0 LEA R13, R13, R4, 0x18 ;  /* 0x000000040d0d8211 */ /* 0x002fca00078ec0ff */
[----:B------:R-:W-:Y:S02]  /*10e0*/  @!P0 IMAD.IADD R6, R2, 0x1, R13 ;  /* 0x0000000102068824 */ /* 0x000fe400078e020d */
[----:B-----5:R0:W1:Y:S01]  /*10f0*/  SHFL.DOWN PT, R2, R3, 0x1, R0 ;  /* 0x0820000003027989 */ /* 0x02006200000e0000 */
[----:B------:R-:W-:Y:S05]  /*1100*/  @P5 BRA `(.L_x_246) ;  /* 0x0000000000105947 */ /* 0x000fea0003800000 */
[C---:B-1----:R-:W-:Y:S01]  /*1110*/  FSETP.GT.AND P5, PT, |R2|.reuse, |R3|, PT ;  /* 0x400000030200720b */ /* 0x042fe20003fa4200 */
[----:B------:R-:W-:Y:S01]  /*1120*/  FADD R4, |R3|, -RZ ;  /* 0x800000ff03047221 */ /* 0x000fe20000000200 */
[----:B0-----:R-:W-:-:S11]  /*1130*/  FADD R3, |R2|, -RZ ;  /* 0x800000ff02037221 */ /* 0x001fd60000000200 */
[----:B------:R-:W-:-:S07]  /*1140*/  @!P5 IMAD.MOV.U32 R3, RZ, RZ, R4 ;  /* 0x000000ffff03d224 */ /* 0x000fce00078e0004 */
.L_x_246:
[----:B------:R-:W-:Y:S05]  /*1150*/  BSYNC.RECONVERGENT B1 ;  /* 0x0000000000017941 */ /* 0x000fea0003800200 */
.L_x_245:
[----:B-1----:R1:W2:Y:S01]  /*1160*/  SHFL.DOWN PT, R2, R3, 0x2, R0 ;  /* 0x0840000003027989 */ /* 0x0022a200000e0000 */
[----:B------:R-:W-:Y:S04]  /*1170*/  BSSY.RECONVERGENT B1, `(.L_x_247) ;  /* 0x0000006000017945 */ /* 0x000fe80003800200 */
[----:B------:R-:W-:Y:S05]  /*1180*/  @P1 BRA `(.L_x_248) ;  /* 0x0000000000101947 */ /* 0x000fea0003800000 */
[C---:B--2---:R-:W-:Y:S01]  /*1190*/  FSETP.GT.AND P1, PT, |R2|.reuse, |R3|, PT ;  /* 0x400000030200720b */ /* 0x044fe20003f24200 */
[----:B------:R-:W-:Y:S01]  /*11a0*/  FADD R4, |R3|, -RZ ;  /* 0x800000ff03047221 */ /* 0x000fe20000000200 */
[----:B01----:R-:W-:-:S11]  /*11b0*/  FADD R3, |R2|, -RZ ;  /* 0x800000ff02037221 */ /* 0x003fd60000000200 */
[----:B------:R-:W-:-:S07]  /*11c0*/  @!P1 IMAD.MOV.U32 R3, RZ, RZ, R4 ;  /* 0x000000ffff039224 */ /* 0x000fce00078e0004 */
.L_x_248:
[----:B------:R-:W-:Y:S05]  /*11d0*/  BSYNC.RECONVERGENT B1 ;  /* 0x0000000000017941 */ /* 0x000fea0003800200 */
.L_x_247:
[----:B--2---:R2:W3:Y:S01]  /*11e0*/  SHFL.DOWN PT, R2, R3, 0x4, R0 ;  /* 0x0880000003027989 */ /* 0x0044e200000e0000 */
[----:B------:R-:W-:Y:S04]  /*11f0*/  BSSY.RECONVERGENT B1, `(.L_x_249) ;  /* 0x0000006000017945 */ /* 0x000fe80003800200 */
[----:B------:R-:W-:Y:S05]  /*1200*/  @P2 BRA `(.L_x_250) ;  /* 0x0000000000102947 */ /* 0x000fea0003800000 */
[C---:B---3--:R-:W-:Y:S01]  /*1210*/  FSETP.GT.AND P1, PT, |R2|.reuse, |R3|, PT ;  /* 0x400000030200720b */ /* 0x048fe20003f24200 */
[----:B------:R-:W-:Y:S01]  /*1220*/  FADD R4, |R3|, -RZ ;  /* 0x800000ff03047221 */ /* 0x000fe20000000200 */
[----:B012---:R-:W-:-:S11]  /*1230*/  FADD R3, |R2|, -RZ ;  /* 0x800000ff02037221 */ /* 0x007fd60000000200 */
[----:B------:R-:W-:-:S07]  /*1240*/  @!P1 IMAD.MOV.U32 R3, RZ, RZ, R4 ;  /* 0x000000ffff039224 */ /* 0x000fce00078e0004 */
.L_x_250:
[----:B------:R-:W-:Y:S05]  /*1250*/  BSYNC.RECONVERGENT B1 ;  /* 0x0000000000017941 */ /* 0x000fea0003800200 */
.L_x_249:
[----:B---3--:R3:W4:Y:S01]  /*1260*/  SHFL.DOWN PT, R2, R3, 0x8, R0 ;  /* 0x0900000003027989 */ /* 0x00872200000e0000 */
[----:B------:R-:W-:Y:S04]  /*1270*/  BSSY.RECONVERGENT B1, `(.L_x_251) ;  /* 0x0000006000017945 */ /* 0x000fe80003800200 */
[----:B------:R-:W-:Y:S05]  /*1280*/  @P3 BRA `(.L_x_252) ;  /* 0x0000000000103947 */ /* 0x000fea0003800000 */
[C---:B----4-:R-:W-:Y:S01]  /*1290*/  FSETP.GT.AND P1, PT, |R2|.reuse, |R3|, PT ;  /* 0x400000030200720b */ /* 0x050fe20003f24200 */
[----:B------:R-:W-:Y:S01]  /*12a0*/  FADD R4, |R3|, -RZ ;  /* 0x800000ff03047221 */ /* 0x000fe20000000200 */
[----:B0123--:R-:W-:-:S11]  /*12b0*/  FADD R3, |R2|, -RZ ;  /* 0x800000ff02037221 */ /* 0x00ffd60000000200 */
[----:B------:R-:W-:-:S07]  /*12c0*/  @!P1 IMAD.MOV.U32 R3, RZ, RZ, R4 ;  /* 0x000000ffff039224 */ /* 0x000fce00078e0004 */
.L_x_252:
[----:B------:R-:W-:Y:S05]  /*12d0*/  BSYNC.RECONVERGENT B1 ;  /* 0x0000000000017941 */ /* 0x000fea0003800200 */
.L_x_251:
[----:B0123--:R0:W1:Y:S01]  /*12e0*/  SHFL.DOWN PT, R0, R3, 0x10, R0 ;  /* 0x0a00000003007989 */ /* 0x00f06200000e0000 */
[----:B------:R-:W-:Y:S04]  /*12f0*/  BSSY.RECONVERGENT B1, `(.L_x_253) ;  /* 0x0000006000017945 */ /* 0x000fe80003800200 */
[----:B------:R-:W-:Y:S05]  /*1300*/  @P4 BRA `(.L_x_254) ;  /* 0x0000000000104947 */ /* 0x000fea0003800000 */
[C---:B-1----:R-:W-:Y:S01]  /*1310*/  FSETP.GT.AND P1, PT, |R0|.reuse, |R3|, PT ;  /* 0x400000030000720b */ /* 0x042fe20003f24200 */
[----:B----4-:R-:W-:Y:S01]  /*1320*/  FADD R2, |R3|, -RZ ;  /* 0x800000ff03027221 */ /* 0x010fe20000000200 */
[----:B0-----:R-:W-:-:S11]  /*1330*/  FADD R3, |R0|, -RZ ;  /* 0x800000ff00037221 */ /* 0x001fd60000000200 */
[----:B------:R-:W-:-:S07]  /*1340*/  @!P1 IMAD.MOV.U32 R3, RZ, RZ, R2 ;  /* 0x000000ffff039224 */ /* 0x000fce00078e0002 */
.L_x_254:
[----:B------:R-:W-:Y:S05]  /*1350*/  BSYNC.RECONVERGENT B1 ;  /* 0x0000000000017941 */ /* 0x000fea0003800200 */
.L_x_253:
        /* <DEDUP_REMOVED lines=41> */
.L_x_220:
[----:B------:R-:W0:Y:S01]  /*15f0*/  S2R R0, SR_TID.X ;  /* 0x0000000000007919 */ /* 0x000e220000002100 */
[----:B------:R-:W1:Y:S02]  /*1600*/  LDCU.64 UR4, c[0x0][0x380] ;  /* 0x00007000ff0477ac */ /* 0x000e640008000a00 */
[----:B-1----:R-:W-:Y:S02]  /*1610*/  IMAD.U32 R20, RZ, RZ, UR4 ;  /* 0x00000004ff147e24 */ /* 0x002fe4000f8e00ff */
[----:B------:R-:W-:Y:S02]  /*1620*/  IMAD.U32 R21, RZ, RZ, UR5 ;  /* 0x00000005ff157e24 */ /* 0x000fe4000f8e00ff */
[----:B0-----:R-:W-:-:S04]  /*1630*/  IMAD.SHL.U32 R2, R0, 0x4, RZ ;  /* 0x0000000400027824 */ /* 0x001fc800078e00ff */
[----:B------:R-:W-:-:S05]  /*1640*/  IMAD.WIDE.U32 R24, R2, 0x4, R20 ;  /* 0x0000000402187825 */ /* 0x000fca00078e0014 */
[----:B------:R-:W2:Y:S04]  /*1650*/  LDG.E.128.CONSTANT R4, desc[UR6][R24.64] ;  /* 0x0000000618047981 */ /* 0x000ea8000c1e9d00 */
[----:B------:R-:W3:Y:S04]  /*1660*/  LDG.E.128.CONSTANT R8, desc[UR6][R24.64+0x1000] ;  /* 0x0010000618087981 */ /* 0x000ee8000c1e9d00 */
[----:B------:R-:W4:Y:S04]  /*1670*/  LDG.E.128.CONSTANT R12, desc[UR6][R24.64+0x2000] ;  /* 0x00200006180c7981 */ /* 0x000f28000c1e9d00 */
[----:B------:R-:W5:Y:S01]  /*1680*/  LDG.E.128.CONSTANT R16, desc[UR6][R24.64+0x3000] ;  /* 0x0030000618107981 */ /* 0x000f62000c1e9d00 */
[----:B------:R-:W-:Y:S01]  /*1690*/  VIADD R23, R22, 0xfffff000 ;  /* 0xfffff00016177836 */ /* 0x000fe20000000000 */
[----:B------:R-:W-:-:S04]  /*16a0*/  UMOV UR4, 0x1000 ;  /* 0x0000100000047882 */ /* 0x000fc80000000000 */
[----:B------:R-:W-:Y:S02]  /*16b0*/  ISETP.GE.U32.AND P1, PT, R23, 0x1000, PT ;  /* 0x000010001700780c */ /* 0x000fe40003f26070 */
        /* <DEDUP_REMOVED lines=32> */
[----:B------:R-:W-:-:S07]  /*18c0*/  UMOV UR4, 0x1000 ;  /* 0x0000100000047882 */ /* 0x000fce0000000000 */
[----:B------:R-:W1:Y:S02]  /*18d0*/  LDC.64 R20, c[0x0][0x380] ;  /* 0x0000e000ff147b82 */ /* 0x000e640000000a00 */
.L_x_257:
[----:B------:R-:W-:-:S04]  /*18e0*/  VIADD R25, R2, UR4 ;  /* 0x0000000402197c36 */ /* 0x000fc80008000000 */
[----:B-1----:R-:W-:-:S05]  /*18f0*/  IMAD.WIDE.U32 R24, R25, 0x4, R20 ;  /* 0x0000000419187825 */ /* 0x002fca00078e0014 */
[----:B------:R-:W2:Y:S04]  /*1900*/  LDG.E.128.CONSTANT R4, desc[UR6][R24.64] ;  /* 0x0000000618047981 */ /* 0x000ea8000c1e9d00 */
[----:B------:R-:W3:Y:S04]  /*1910*/  LDG.E.128.CONSTANT R8, desc[UR6][R24.64+0x1000] ;  /* 0x0010000618087981 */ /* 0x000ee8000c1e9d00 */
[----:B------:R-:W4:Y:S04]  /*1920*/  LDG.E.128.CONSTANT R12, desc[UR6][R24.64+0x2000] ;  /* 0x00200006180c7981 */ /* 0x000f28000c1e9d00 */
[----:B------:R-:W5:Y:S01]  /*1930*/  LDG.E.128.CONSTANT R16, desc[UR6][R24.64+0x3000] ;  /* 0x0030000618107981 */ /* 0x000f62000c1e9d00 */
[----:B--2---:R-:W-:-:S04]  /*1940*/  FSETP.GT.AND P0, PT, |R4|, |R3|, PT ;  /* 0x400000030400720b */ /* 0x004fc80003f04200 */
[----:B------:R-:W-:Y:S01]  /*1950*/  FSEL R3, |R4|, |R3|, P0 ;  /* 0x4000000304037208 */ /* 0x000fe20000000200 */
[----:B0-----:R-:W-:-:S03]  /*1960*/  VIADD R4, R22, -UR4 ;  /* 0x8000000416047c36 */ /* 0x001fc60008000000 */
[CC--:B------:R-:W-:Y:S02]  /*1970*/  FSETP.GT.AND P0, PT, |R5|.reuse, R3.reuse, PT ;  /* 0x000000030500720b */ /* 0x0c0fe40003f04200 */
[----:B------:R-:W-:Y:S02]  /*1980*/  ISETP.GE.U32.AND P1, PT, R4, 0x1000, PT ;  /* 0x000010000400780c */ /* 0x000fe40003f26070 */
        /* <DEDUP_REMOVED lines=30> */
[----:B------:R-:W-:-:S06]  /*1b70*/  UIADD3 UR4, UPT, UPT, UR4, 0x1000, URZ ;  /* 0x0000100004047890 */ /* 0x000fcc000fffe0ff */
[----:B------:R-:W-:-:S13]  /*1b80*/  ISETP.LT.U32.AND P0, PT, R23, UR4, PT ;  /* 0x0000000417007c0c */ /* 0x000fda000bf01070 */
[----:B------:R-:W-:Y:S05]  /*1b90*/  @!P0 BRA `(.L_x_257) ;  /* 0xfffffffc00508947 */ /* 0x000fea000383ffff */
.L_x_255:
[----:B------:R-:W-:-:S13]  /*1ba0*/  ISETP.LE.U32.AND P0, PT, R22, UR4, PT ;  /* 0x0000000416007c0c */ /* 0x000fda000bf03070 */
[----:B------:R-:W-:Y:S05]  /*1bb0*/  @P0 BRA `(.L_x_256) ;  /* 0x0000000000dc0947 */ /* 0x000fea0003800000 */
[----:B------:R-:W-:Y:S01]  /*1bc0*/  VIADD R5, R22, -UR4 ;  /* 0x8000000416057c36 */ /* 0x000fe20008000000 */
[----:B------:R-:W-:Y:S04]  /*1bd0*/  BSSY.RECONVERGENT B1, `(.L_x_256) ;  /* 0x0000035000017945 */ /* 0x000fe80003800200 */
[----:B------:R-:W-:-:S13]  /*1be0*/  ISETP.GE.AND P0, PT, R0, R5, PT ;  /* 0x000000050000720c */ /* 0x000fda0003f06270 */
[----:B------:R-:W-:Y:S05]  /*1bf0*/  @P0 BRA `(.L_x_258) ;  /* 0x0000000000c80947 */ /* 0x000fea0003800000 */
[----:B------:R-:W-:Y:S01]  /*1c00*/  LOP3.LUT R7, RZ, R0, RZ, 0x33, !PT ;  /* 0x00000000ff077212 */ /* 0x000fe200078e33ff */
[----:B------:R-:W-:Y:S03]  /*1c10*/  BSSY.RECONVERGENT B2, `(.L_x_259) ;  /* 0x0000015000027945 */ /* 0x000fe60003800200 */
[----:B------:R-:W-:-:S04]  /*1c20*/  IADD3 R7, PT, PT, R22, -UR4, R7 ;  /* 0x8000000416077c10 */ /* 0x000fc8000fffe007 */
[C---:B------:R-:W-:Y:S02]  /*1c30*/  LOP3.LUT R2, R7.reuse, 0x300, RZ, 0xc0, !PT ;  /* 0x0000030007027812 */ /* 0x040fe400078ec0ff */
[----:B------:R-:W-:Y:S02]  /*1c40*/  ISETP.GE.U32.AND P2, PT, R7, 0x300, PT ;  /* 0x000003000700780c */ /* 0x000fe40003f46070 */
[----:B------:R-:W-:Y:S01]  /*1c50*/  ISETP.NE.AND P0, PT, R2, 0x300, PT ;  /* 0x000003000200780c */ /* 0x000fe20003f05270 */
[----:B------:R-:W-:-:S12]  /*1c60*/  IMAD.MOV.U32 R2, RZ, RZ, R0 ;  /* 0x000000ffff027224 */ /* 0x000fd800078e0000 */
[----:B------:R-:W-:Y:S05]  /*1c70*/  @!P0 BRA `(.L_x_260) ;  /* 0x0000000000388947 */ /* 0x000fea0003800000 */
[----:B------:R-:W-:Y:S01]  /*1c80*/  LEA.HI R2, R7, 0x1, RZ, 0x18 ;  /* 0x0000000107027811 */ /* 0x000fe200078fc0ff */
[----:B------:R-:W-:-:S03]  /*1c90*/  VIADD R9, R0, UR4 ;  /* 0x0000000400097c36 */ /* 0x000fc60008000000 */
[----:B------:R-:W-:Y:S01]  /*1ca0*/  LOP3.LUT R4, R2, 0x3, RZ, 0xc0, !PT ;  /* 0x0000000302047812 */ /* 0x000fe200078ec0ff */
[----:B------:R-:W-:-:S04]  /*1cb0*/  IMAD.MOV.U32 R2, RZ, RZ, R0 ;  /* 0x000000ffff027224 */ /* 0x000fc800078e0000 */
[----:B------:R-:W-:-:S07]  /*1cc0*/  IMAD.MOV R4, RZ, RZ, -R4 ;  /* 0x000000ffff047224 */ /* 0x000fce00078e0a04 */
.L_x_261:
        /* <DEDUP_REMOVED lines=9> */
.L_x_260:
[----:B------:R-:W-:Y:S05]  /*1d60*/  BSYNC.RECONVERGENT B2 ;  /* 0x0000000000027941 */ /* 0x000fea0003800200 */
.L_x_259:
[----:B------:R-:W-:Y:S05]  /*1d70*/  @!P2 BRA `(.L_x_258) ;  /* 0x000000000068a947 */ /* 0x000fea0003800000 */
[C---:B------:R-:W-:Y:S02]  /*1d80*/  VIADD R4, R2.reuse, 0x200 ;  /* 0x0000020002047836 */ /* 0x040fe40000000000 */
[----:B------:R-:W-:-:S07]  /*1d90*/  VIADD R15, R2, UR4 ;  /* 0x00000004020f7c36 */ /* 0x000fce0008000000 */
.L_x_262:
[----:B------:R-:W-:-:S04]  /*1da0*/  IMAD.WIDE.U32 R6, R15, 0x4, R20 ;  /* 0x000000040f067825 */ /* 0x000fc800078e0014 */
[C---:B------:R-:W-:Y:S02]  /*1db0*/  VIADD R9, R15.reuse, 0x100 ;  /* 0x000001000f097836 */ /* 0x040fe40000000000 */
[----:B------:R-:W2:Y:S01]  /*1dc0*/  LDG.E.CONSTANT R6, desc[UR6][R6.64] ;  /* 0x0000000606067981 */ /* 0x000ea2000c1e9900 */
[----:B------:R-:W-:Y:S02]  /*1dd0*/  VIADD R11, R15, 0x200 ;  /* 0x000002000f0b7836 */ /* 0x000fe40000000000 */
[----:B------:R-:W-:-:S04]  /*1de0*/  IMAD.WIDE.U32 R8, R9, 0x4, R20 ;  /* 0x0000000409087825 */ /* 0x000fc800078e0014 */
[--C-:B------:R-:W-:Y:S02]  /*1df0*/  IMAD.WIDE.U32 R10, R11, 0x4, R20.reuse ;  /* 0x000000040b0a7825 */ /* 0x100fe400078e0014 */
[----:B------:R-:W3:Y:S02]  /*1e00*/  LDG.E.CONSTANT R8, desc[UR6][R8.64] ;  /* 0x0000000608087981 */ /* 0x000ee4000c1e9900 */
[----:B------:R-:W-:Y:S02]  /*1e10*/  VIADD R13, R15, 0x300 ;  /* 0x000003000f0d7836 */ /* 0x000fe40000000000 */
[----:B------:R-:W4:Y:S02]  /*1e20*/  LDG.E.CONSTANT R10, desc[UR6][R10.64] ;  /* 0x000000060a0a7981 */ /* 0x000f24000c1e9900 */
[----:B------:R-:W-:-:S06]  /*1e30*/  IMAD.WIDE.U32 R12, R13, 0x4, R20 ;  /* 0x000000040d0c7825 */ /* 0x000fcc00078e0014 */
[----:B------:R-:W5:Y:S01]  /*1e40*/  LDG.E.CONSTANT R12, desc[UR6][R12.64] ;  /* 0x000000060c0c7981 */ /* 0x000f62000c1e9900 */
[C---:B------:R-:W-:Y:S02]  /*1e50*/  VIADD R2, R4.reuse, 0x200 ;  /* 0x0000020004027836 */ /* 0x040fe40000000000 */
[----:B------:R-:W-:Y:S02]  /*1e60*/  VIADD R4, R4, 0x400 ;  /* 0x0000040004047836 */ /* 0x000fe40000000000 */
[----:B------:R-:W-:Y:S01]  /*1e70*/  VIADD R15, R15, 0x400 ;  /* 0x000004000f0f7836 */ /* 0x000fe20000000000 */
[----:B------:R-:W-:Y:S02]  /*1e80*/  ISETP.GE.AND P1, PT, R2, R5, PT ;  /* 0x000000050200720c */ /* 0x000fe40003f26270 */
[----:B--2---:R-:W-:-:S04]  /*1e90*/  FSETP.GT.AND P0, PT, |R6|, |R3|, PT ;  /* 0x400000030600720b */ /* 0x004fc80003f04200 */
[----:B------:R-:W-:-:S04]  /*1ea0*/  FSEL R3, |R6|, |R3|, P0 ;  /* 0x4000000306037208 */ /* 0x000fc80000000200 */
[----:B---3--:R-:W-:-:S04]  /*1eb0*/  FSETP.GT.AND P0, PT, |R8|, R3, PT ;  /* 0x000000030800720b */ /* 0x008fc80003f04200 */
[----:B------:R-:W-:-:S04]  /*1ec0*/  FSEL R3, |R8|, R3, P0 ;  /* 0x0000000308037208 */ /* 0x000fc80000000200 */
[----:B----4-:R-:W-:-:S04]  /*1ed0*/  FSETP.GT.AND P0, PT, |R10|, R3, PT ;  /* 0x000000030a00720b */ /* 0x010fc80003f04200 */
[----:B------:R-:W-:-:S04]  /*1ee0*/  FSEL R3, |R10|, R3, P0 ;  /* 0x000000030a037208 */ /* 0x000fc80000000200 */
[----:B-----5:R-:W-:-:S04]  /*1ef0*/  FSETP.GT.AND P0, PT, |R12|, R3, PT ;  /* 0x000000030c00720b */ /* 0x020fc80003f04200 */
[----:B------:R-:W-:Y:S01]  /*1f00*/  FSEL R3, |R12|, R3, P0 ;  /* 0x000000030c037208 */ /* 0x000fe20000000200 */
[----:B------:R-:W-:Y:S08]  /*1f10*/  @!P1 BRA `(.L_x_262) ;  /* 0xfffffffc00a09947 */ /* 0x000ff0000383ffff */
.L_x_258:
[----:B------:R-:W-:Y:S05]  /*1f20*/  BSYNC.RECONVERGENT B1 ;  /* 0x0000000000017941 */ /* 0x000fea0003800200 */
.L_x_256:
        /* <DEDUP_REMOVED lines=13> */
.L_x_264:
[----:B------:R-:W-:Y:S05]  /*2000*/  BSYNC.RECONVERGENT B1 ;  /* 0x0000000000017941 */ /* 0x000fea0003800200 */
.L_x_263:
[----:B------:R0:W1:Y:S01]  /*2010*/  SHFL.DOWN PT, R2, R3, 0x2, 0x1f ;  /* 0x08401f0003027f89 */ /* 0x00006200000e0000 */
[----:B------:R-:W-:Y:S04]  /*2020*/  BSSY.RECONVERGENT B1, `(.L_x_265) ;  /* 0x0000006000017945 */ /* 0x000fe80003800200 */
[----:B------:R-:W-:Y:S05]  /*2030*/  @P4 BRA `(.L_x_266) ;  /* 0x0000000000104947 */ /* 0x000fea0003800000 */
[C---:B-1----:R-:W-:Y:S01]  /*2040*/  FSETP.GT.AND P3, PT, |R2|.reuse, |R3|, PT ;  /* 0x400000030200720b */ /* 0x042fe20003f64200 */
[----:B------:R-:W-:Y:S01]  /*2050*/  FADD R4, |R3|, -RZ ;  /* 0x800000ff03047221 */ /* 0x000fe20000000200 */
[----:B0-----:R-:W-:-:S11]  /*2060*/  FADD R3, |R2|, -RZ ;  /* 0x800000ff02037221 */ /* 0x001fd60000000200 */
[----:B------:R-:W-:-:S07]  /*2070*/  @!P3 IMAD.MOV.U32 R3, RZ, RZ, R4 ;  /* 0x000000ffff03b224 */ /* 0x000fce00078e0004 */
.L_x_266:
[----:B------:R-:W-:Y:S05]  /*2080*/  BSYNC.RECONVERGENT B1 ;  /* 0x0000000000017941 */ /* 0x000fea0003800200 */
.L_x_265:
[----:B-1----:R1:W2:Y:S01]  /*2090*/  SHFL.DOWN PT, R2, R3, 0x4, 0x1f ;  /* 0x08801f0003027f89 */ /* 0x0022a200000e0000 */
[----:B------:R-:W-:Y:S04]  /*20a0*/  BSSY.RECONVERGENT B1, `(.L_x_267) ;  /* 0x0000006000017945 */ /* 0x000fe80003800200 */
[----:B------:R-:W-:Y:S05]  /*20b0*/  @P2 BRA `(.L_x_268) ;  /* 0x0000000000102947 */ /* 0x000fea0003800000 */
[C---:B--2---:R-:W-:Y:S01]  /*20c0*/  FSETP.GT.AND P2, PT, |R2|.reuse, |R3|, PT ;  /* 0x400000030200720b */ /* 0x044fe20003f44200 */
[----:B------:R-:W-:Y:S01]  /*20d0*/  FADD R4, |R3|, -RZ ;  /* 0x800000ff03047221 */ /* 0x000fe20000000200 */
[----:B01----:R-:W-:-:S11]  /*20e0*/  FADD R3, |R2|, -RZ ;  /* 0x800000ff02037221 */ /* 0x003fd60000000200 */
[----:B------:R-:W-:-:S07]  /*20f0*/  @!P2 IMAD.MOV.U32 R3, RZ, RZ, R4 ;  /* 0x000000ffff03a224 */ /* 0x000fce00078e0004 */
.L_x_268:
[----:B------:R-:W-:Y:S05]  /*2100*/  BSYNC.RECONVERGENT B1 ;  /* 0x0000000000017941 */ /* 0x000fea0003800200 */
.L_x_267:
[----:B--2---:R2:W3:Y:S01]  /*2110*/  SHFL.DOWN PT, R2, R3, 0x8, 0x1f ;  /* 0x09001f0003027f89 */ /* 0x0044e200000e0000 */
[----:B------:R-:W-:Y:S04]  /*2120*/  BSSY.RECONVERGENT B1, `(.L_x_269) ;  /* 0x0000006000017945 */ /* 0x000fe80003800200 */
[----:B------:R-:W-:Y:S05]  /*2130*/  @P1 BRA `(.L_x_270) ;  /* 0x0000000000101947 */ /* 0x000fea0003800000 */
[C---:B---3--:R-:W-:Y:S01]  /*2140*/  FSETP.GT.AND P1, PT, |R2|.reuse, |R3|, PT ;  /* 0x400000030200720b */ /* 0x048fe20003f24200 */
[----:B------:R-:W-:Y:S01]  /*2150*/  FADD R4, |R3|, -RZ ;  /* 0x800000ff03047221 */ /* 0x000fe20000000200 */
[----:B012---:R-:W-:-:S11]  /*2160*/  FADD R3, |R2|, -RZ ;  /* 0x800000ff02037221 */ /* 0x007fd60000000200 */
[----:B------:R-:W-:-:S07]  /*2170*/  @!P1 IMAD.MOV.U32 R3, RZ, RZ, R4 ;  /* 0x000000ffff039224 */ /* 0x000fce00078e0004 */
.L_x_270:
[----:B------:R-:W-:Y:S05]  /*2180*/  BSYNC.RECONVERGENT B1 ;  /* 0x0000000000017941 */ /* 0x000fea0003800200 */
.L_x_269:
        /* <DEDUP_REMOVED lines=13> */
.L_x_272:
[----:B------:R-:W-:Y:S05]  /*2260*/  BSYNC.RECONVERGENT B1 ;  /* 0x0000000000017941 */ /* 0x000fea0003800200 */
.L_x_271:
        /* <DEDUP_REMOVED lines=26> */
.L_x_219:
        /* <DEDUP_REMOVED lines=12> */
.L_x_275:
[----:B------:R-:W-:Y:S05]  /*24d0*/  BSYNC.RECONVERGENT B1 ;  /* 0x0000000000017941 */ /* 0x000fea0003800200 */
.L_x_274:
        /* <DEDUP_REMOVED lines=15> */
.L_x_280:
        /* <DEDUP_REMOVED lines=9> */
.L_x_279:
[----:B------:R-:W-:Y:S05]  /*2660*/  BSYNC.RECONVERGENT B2 ;  /* 0x0000000000027941 */ /* 0x000fea0003800200 */
.L_x_278:
        /* <DEDUP_REMOVED lines=10> */
.L_x_283:
        /* <DEDUP_REMOVED lines=53> */
.L_x_282:
[----:B------:R-:W-:Y:S05]  /*2a60*/  BSYNC.RECONVERGENT B2 ;  /* 0x0000000000027941 */ /* 0x000fea0003800200 */
.L_x_281:
        /* <DEDUP_REMOVED lines=32> */
.L_x_285:
[----:B------:R-:W-:Y:S05]  /*2c70*/  BSYNC.RECONVERGENT B2 ;  /* 0x0000000000027941 */ /* 0x000fea0003800200 */
.L_x_284:
        /* <DEDUP_REMOVED lines=14> */
.L_x_277:
[----:B------:R-:W-:Y:S05]  /*2d60*/  BSYNC.RECONVERGENT B1 ;  /* 0x0000000000017941 */ /* 0x000fea0003800200 */
.L_x_276:
[----:B------:R-:W-:-:S13]  /*2d70*/  ISETP.GE.U32.AND P0, PT, R22, 0x100, PT ;  /* 0x000001001600780c */ /* 0x000fda0003f06070 */
[----:B------:R-:W-:Y:S05]  /*2d80*/  @!P0 BRA `(.L_x_286) ;  /* 0x0000000400388947 */ /* 0x000fea0003800000 */
[----:B------:R-:W1:Y:S01]  /*2d90*/  S2R R4, SR_LANEID ;  /* 0x0000000000047919 */ /* 0x000e620000000000 */
[----:B------:R-:W-:Y:S01]  /*2da0*/  BSSY.RECONVERGENT B1, `(.L_x_287) ;  /* 0x000000c000017945 */ /* 0x000fe20003800200 */
[----:B-----5:R2:W3:Y:S01]  /*2db0*/  SHFL.DOWN PT, R0, R3, 0x1, 0x1f ;  /* 0x08201f0003007f89 */ /* 0x0204e200000e0000 */
[C---:B-1----:R-:W-:Y:S02]  /*2dc0*/  ISETP.GT.AND P3, PT, R4.reuse, 0x1e, PT ;  /* 0x0000001e0400780c */ /* 0x042fe40003f64270 */
[C---:B------:R-:W-:Y:S02]  /*2dd0*/  ISETP.GT.AND P4, PT, R4.reuse, 0x1d, PT ;  /* 0x0000001d0400780c */ /* 0x040fe40003f84270 */
[C---:B------:R-:W-:Y:S02]  /*2de0*/  ISETP.GT.AND P2, PT, R4.reuse, 0x1b, PT ;  /* 0x0000001b0400780c */ /* 0x040fe40003f44270 */
[C---:B------:R-:W-:Y:S02]  /*2df0*/  ISETP.GT.AND P1, PT, R4.reuse, 0x17, PT ;  /* 0x000000170400780c */ /* 0x040fe40003f24270 */
[----:B------:R-:W-:-:S05]  /*2e00*/  ISETP.GT.AND P0, PT, R4, 0xf, PT ;  /* 0x0000000f0400780c */ /* 0x000fca0003f04270 */
[----:B--23--:R-:W-:Y:S08]  /*2e10*/  @P3 BRA `(.L_x_288) ;  /* 0x0000000000103947 */ /* 0x00cff00003800000 */
[C---:B------:R-:W-:Y:S01]  /*2e20*/  FSETP.GT.AND P3, PT, |R0|.reuse, |R3|, PT ;  /* 0x400000030000720b */ /* 0x040fe20003f64200 */
[----:B0-----:R-:W-:Y:S01]  /*2e30*/  FADD R2, |R3|, -RZ ;  /* 0x800000ff03027221 */ /* 0x001fe20000000200 */
[----:B------:R-:W-:-:S11]  /*2e40*/  FADD R3, |R0|, -RZ ;  /* 0x800000ff00037221 */ /* 0x000fd60000000200 */
[----:B------:R-:W-:-:S07]  /*2e50*/  @!P3 IMAD.MOV.U32 R3, RZ, RZ, R2 ;  /* 0x000000ffff03b224 */ /* 0x000fce00078e0002 */
.L_x_288:
[----:B------:R-:W-:Y:S05]  /*2e60*/  BSYNC.RECONVERGENT B1 ;  /* 0x0000000000017941 */ /* 0x000fea0003800200 */
.L_x_287:
[----:B------:R1:W2:Y:S01]  /*2e70*/  SHFL.DOWN PT, R0, R3, 0x2, 0x1f ;  /* 0x08401f0003007f89 */ /* 0x0002a200000e0000 */
[----:B------:R-:W-:Y:S04]  /*2e80*/  BSSY.RECONVERGENT B1, `(.L_x_289) ;  /* 0x0000006000017945 */ /* 0x000fe80003800200 */
[----:B------:R-:W-:Y:S05]  /*2e90*/  @P4 BRA `(.L_x_290) ;  /* 0x0000000000104947 */ /* 0x000fea0003800000 */
[C---:B--2---:R-:W-:Y:S01]  /*2ea0*/  FSETP.GT.AND P3, PT, |R0|.reuse, |R3|, PT ;  /* 0x400000030000720b */ /* 0x044fe20003f64200 */
[----:B0-----:R-:W-:Y:S01]  /*2eb0*/  FADD R2, |R3|, -RZ ;  /* 0x800000ff03027221 */ /* 0x001fe20000000200 */
[----:B-1----:R-:W-:-:S11]  /*2ec0*/  FADD R3, |R0|, -RZ ;  /* 0x800000ff00037221 */ /* 0x002fd60000000200 */
[----:B------:R-:W-:-:S07]  /*2ed0*/  @!P3 IMAD.MOV.U32 R3, RZ, RZ, R2 ;  /* 0x000000ffff03b224 */ /* 0x000fce00078e0002 */
.L_x_290:
[----:B------:R-:W-:Y:S05]  /*2ee0*/  BSYNC.RECONVERGENT B1 ;  /* 0x0000000000017941 */ /* 0x000fea0003800200 */
.L_x_289:
[----:B--2---:R2:W3:Y:S01]  /*2ef0*/  SHFL.DOWN PT, R0, R3, 0x4, 0x1f ;  /* 0x08801f0003007f89 */ /* 0x0044e200000e0000 */
[----:B------:R-:W-:Y:S04]  /*2f00*/  BSSY.RECONVERGENT B1, `(.L_x_291) ;  /* 0x0000006000017945 */ /* 0x000fe80003800200 */
[----:B------:R-:W-:Y:S05]  /*2f10*/  @P2 BRA `(.L_x_292) ;  /* 0x0000000000102947 */ /* 0x000fea0003800000 */
[C---:B---3--:R-:W-:Y:S01]  /*2f20*/  FSETP.GT.AND P2, PT, |R0|.reuse, |R3|, PT ;  /* 0x400000030000720b */ /* 0x048fe20003f44200 */
[----:B0-----:R-:W-:Y:S01]  /*2f30*/  FADD R2, |R3|, -RZ ;  /* 0x800000ff03027221 */ /* 0x001fe20000000200 */
[----:B-12---:R-:W-:-:S11]  /*2f40*/  FADD R3, |R0|, -RZ ;  /* 0x800000ff00037221 */ /* 0x006fd60000000200 */
[----:B------:R-:W-:-:S07]  /*2f50*/  @!P2 IMAD.MOV.U32 R3, RZ, RZ, R2 ;  /* 0x000000ffff03a224 */ /* 0x000fce00078e0002 */
.L_x_292:
[----:B------:R-:W-:Y:S05]  /*2f60*/  BSYNC.RECONVERGENT B1 ;  /* 0x0000000000017941 */ /* 0x000fea0003800200 */
.L_x_291:
[----:B---3--:R3:W4:Y:S01]  /*2f70*/  SHFL.DOWN PT, R0, R3, 0x8, 0x1f ;  /* 0x09001f0003007f89 */ /* 0x00872200000e0000 */
[----:B------:R-:W-:Y:S04]  /*2f80*/  BSSY.RECONVERGENT B1, `(.L_x_293) ;  /* 0x0000006000017945 */ /* 0x000fe80003800200 */
[----:B------:R-:W-:Y:S05]  /*2f90*/  @P1 BRA `(.L_x_294) ;  /* 0x0000000000101947 */ /* 0x000fea0003800000 */
[C---:B----4-:R-:W-:Y:S01]  /*2fa0*/  FSETP.GT.AND P1, PT, |R0|.reuse, |R3|, PT ;  /* 0x400000030000720b */ /* 0x050fe20003f24200 */
[----:B0-----:R-:W-:Y:S01]  /*2fb0*/  FADD R2, |R3|, -RZ ;  /* 0x800000ff03027221 */ /* 0x001fe20000000200 */
[----:B-123--:R-:W-:-:S11]  /*2fc0*/  FADD R3, |R0|, -RZ ;  /* 0x800000ff00037221 */ /* 0x00efd60000000200 */
[----:B------:R-:W-:-:S07]  /*2fd0*/  @!P1 IMAD.MOV.U32 R3, RZ, RZ, R2 ;  /* 0x000000ffff039224 */ /* 0x000fce00078e0002 */
.L_x_294:
[----:B------:R-:W-:Y:S05]  /*2fe0*/  BSYNC.RECONVERGENT B1 ;  /* 0x0000000000017941 */ /* 0x000fea0003800200 */
.L_x_293:
[----:B----4-:R4:W0:Y:S01]  /*2ff0*/  SHFL.DOWN PT, R0, R3, 0x10, 0x1f ;  /* 0x0a001f0003007f89 */ /* 0x01082200000e0000 */
[----:B------:R-:W-:Y:S04]  /*3000*/  BSSY.RECONVERGENT B1, `(.L_x_295) ;  /* 0x000000c000017945 */ /* 0x000fe80003800200 */
[----:B------:R-:W-:Y:S05]  /*3010*/  @P0 BRA `(.L_x_296) ;  /* 0x0000000000280947 */ /* 0x000fea0003800000 */
[----:B------:R-:W-:Y:S02]  /*3020*/  ISETP.NE.AND P1, PT, R4, RZ, PT ;  /* 0x000000ff0400720c */ /* 0x000fe40003f25270 */
[----:B0-----:R-:W-:-:S04]  /*3030*/  FSETP.GT.AND P0, PT, |R0|, |R3|, PT ;  /* 0x400000030000720b */ /* 0x001fc80003f04200 */
[----:B-1234-:R-:W-:-:S07]  /*3040*/  FSEL R3, |R0|, |R3|, P0 ;  /* 0x4000000300037208 */ /* 0x01efce0000000200 */
[----:B------:R-:W0:Y:S01]  /*3050*/  @!P1 S2R R5, SR_CgaCtaId ;  /* 0x0000000000059919 */ /* 0x000e220000008800 */
[----:B------:R-:W-:Y:S02]  /*3060*/  @!P1 MOV R4, 0x400 ;  /* 0x0000040000049802 */ /* 0x000fe40000000f00 */
[----:B------:R-:W-:-:S04]  /*3070*/  @!P1 SHF.R.U32.HI R2, RZ, 0x3, R7 ;  /* 0x00000003ff029819 */ /* 0x000fc80000011607 */
[----:B------:R-:W-:Y:S02]  /*3080*/  @!P1 LOP3.LUT R2, R2, 0x7c, RZ, 0xc0, !PT ;  /* 0x0000007c02029812 */ /* 0x000fe400078ec0ff */
[----:B0-----:R-:W-:-:S05]  /*3090*/  @!P1 LEA R5, R5, R4, 0x18 ;  /* 0x0000000405059211 */ /* 0x001fca00078ec0ff */
[----:B------:R-:W-:-:S05]  /*30a0*/  @!P1 IMAD.IADD R2, R2, 0x1, R5 ;  /* 0x0000000102029824 */ /* 0x000fca00078e0205 */
[----:B------:R0:W-:Y:S02]  /*30b0*/  @!P1 STS [R2+0x8], R3 ;  /* 0x0000080302009388 */ /* 0x0001e40000000800 */
.L_x_296:
[----:B------:R-:W-:Y:S05]  /*30c0*/  BSYNC.RECONVERGENT B1 ;  /* 0x0000000000017941 */ /* 0x000fea0003800200 */
.L_x_295:
[----:B------:R-:W-:Y:S01]  /*30d0*/  BAR.SYNC.DEFER_BLOCKING 0x0 ;  /* 0x0000000000007b1d */ /* 0x000fe20000010000 */
[----:B------:R-:W-:-:S13]  /*30e0*/  ISETP.NE.AND P0, PT, R7, RZ, PT ;  /* 0x000000ff0700720c */ /* 0x000fda0003f05270 */
[----:B------:R-:W-:Y:S05]  /*30f0*/  @P0 BRA `(.L_x_244) ;  /* 0x0000001400dc0947 */ /* 0x000fea0003800000 */
[----:B------:R-:W5:Y:S01]  /*3100*/  S2UR UR5, SR_CgaCtaId ;  /* 0x00000000000579c3 */ /* 0x000f620000008800 */
[----:B------:R-:W-:Y:S02]  /*3110*/  UMOV UR4, 0x400 ;  /* 0x0000040000047882 */ /* 0x000fe40000000000 */
[----:B-----5:R-:W-:-:S09]  /*3120*/  ULEA UR4, UR5, UR4, 0x18 ;  /* 0x0000000405047291 */ /* 0x020fd2000f8ec0ff */
[----:B0-----:R-:W0:Y:S04]  /*3130*/  LDS R0, [UR4+0xc] ;  /* 0x00000c04ff007984 */ /* 0x001e280008000800 */
[----:B------:R-:W5:Y:S04]  /*3140*/  LDS.128 R4, [UR4+0x10] ;  /* 0x00001004ff047984 */ /* 0x000f680008000c00 */
[----:B------:R-:W5:Y:S01]  /*3150*/  LDS.64 R8, [UR4+0x20] ;  /* 0x00002004ff087984 */ /* 0x000f620008000a00 */
[----:B0-----:R-:W-:-:S04]  /*3160*/  FSETP.GT.AND P0, PT, |R0|, |R3|, PT ;  /* 0x400000030000720b */ /* 0x001fc80003f04200 */
[----:B-1234-:R-:W-:-:S04]  /*3170*/  FSEL R3, |R0|, |R3|, P0 ;  /* 0x4000000300037208 */ /* 0x01efc80000000200 */
[----:B-----5:R-:W-:-:S04]  /*3180*/  FSETP.GT.AND P0, PT, |R4|, R3, PT ;  /* 0x000000030400720b */ /* 0x020fc80003f04200 */
[----:B------:R-:W-:Y:S01]  /*3190*/  FSEL R4, |R4|, R3, P0 ;  /* 0x0000000304047208 */ /* 0x000fe20000000200 */
[----:B------:R-:W-:-:S03]  /*31a0*/  FADD R3, |R9|, -RZ ;  /* 0x800000ff09037221 */ /* 0x000fc60000000200 */
        /* <DEDUP_REMOVED lines=12> */
.L_x_286:
[----:B------:R-:W1:Y:S01]  /*3270*/  S2R R0, SR_LANEID ;  /* 0x0000000000007919 */ /* 0x000e620000000000 */
[----:B0-----:R-:W-:Y:S01]  /*3280*/  LOP3.LUT R2, R7, 0x3e0, RZ, 0xc0, !PT ;  /* 0x000003e007027812 */ /* 0x001fe200078ec0ff */
        /* <DEDUP_REMOVED lines=28> */
.L_x_298:
[----:B------:R-:W-:Y:S05]  /*3450*/  BSYNC.RECONVERGENT B1 ;  /* 0x0000000000017941 */ /* 0x000fea0003800200 */
.L_x_297:
[----:B-1----:R1:W2:Y:S01]  /*3460*/  SHFL.DOWN PT, R0, R3, 0x2, R2 ;  /* 0x0840000003007989 */ /* 0x0022a200000e0002 */
[----:B------:R-:W-:Y:S04]  /*3470*/  BSSY.RECONVERGENT B1, `(.L_x_299) ;  /* 0x0000006000017945 */ /* 0x000fe80003800200 */
[----:B------:R-:W-:Y:S05]  /*3480*/  @P4 BRA `(.L_x_300) ;  /* 0x0000000000104947 */ /* 0x000fea0003800000 */
[C---:B--2---:R-:W-:Y:S01]  /*3490*/  FSETP.GT.AND P4, PT, |R0|.reuse, |R3|, PT ;  /* 0x400000030000720b */ /* 0x044fe20003f84200 */
[----:B------:R-:W-:Y:S01]  /*34a0*/  FADD R4, |R3|, -RZ ;  /* 0x800000ff03047221 */ /* 0x000fe20000000200 */
[----:B01----:R-:W-:-:S11]  /*34b0*/  FADD R3, |R0|, -RZ ;  /* 0x800000ff00037221 */ /* 0x003fd60000000200 */
[----:B------:R-:W-:-:S07]  /*34c0*/  @!P4 IMAD.MOV.U32 R3, RZ, RZ, R4 ;  /* 0x000000ffff03c224 */ /* 0x000fce00078e0004 */
.L_x_300:
[----:B------:R-:W-:Y:S05]  /*34d0*/  BSYNC.RECONVERGENT B1 ;  /* 0x0000000000017941 */ /* 0x000fea0003800200 */
.L_x_299:
[----:B--2---:R2:W3:Y:S01]  /*34e0*/  SHFL.DOWN PT, R0, R3, 0x4, R2 ;  /* 0x0880000003007989 */ /* 0x0044e200000e0002 */
[----:B------:R-:W-:Y:S04]  /*34f0*/  BSSY.RECONVERGENT B1, `(.L_x_301) ;  /* 0x0000006000017945 */ /* 0x000fe80003800200 */
[----:B------:R-:W-:Y:S05]  /*3500*/  @P1 BRA `(.L_x_302) ;  /* 0x0000000000101947 */ /* 0x000fea0003800000 */
[C---:B---3--:R-:W-:Y:S01]  /*3510*/  FSETP.GT.AND P1, PT, |R0|.reuse, |R3|, PT ;  /* 0x400000030000720b */ /* 0x048fe20003f24200 */
[----:B------:R-:W-:Y:S01]  /*3520*/  FADD R4, |R3|, -RZ ;  /* 0x800000ff03047221 */ /* 0x000fe20000000200 */
[----:B012---:R-:W-:-:S11]  /*3530*/  FADD R3, |R0|, -RZ ;  /* 0x800000ff00037221 */ /* 0x007fd60000000200 */
[----:B------:R-:W-:-:S07]  /*3540*/  @!P1 IMAD.MOV.U32 R3, RZ, RZ, R4 ;  /* 0x000000ffff039224 */ /* 0x000fce00078e0004 */
.L_x_302:
[----:B------:R-:W-:Y:S05]  /*3550*/  BSYNC.RECONVERGENT B1 ;  /* 0x0000000000017941 */ /* 0x000fea0003800200 */
.L_x_301:
[----:B---3--:R3:W4:Y:S01]  /*3560*/  SHFL.DOWN PT, R0, R3, 0x8, R2 ;  /* 0x0900000003007989 */ /* 0x00872200000e0002 */
[----:B------:R-:W-:Y:S04]  /*3570*/  BSSY.RECONVERGENT B1, `(.L_x_303) ;  /* 0x0000006000017945 */ /* 0x000fe80003800200 */
[----:B------:R-:W-:Y:S05]  /*3580*/  @P2 BRA `(.L_x_304) ;  /* 0x0000000000102947 */ /* 0x000fea0003800000 */
[C---:B----4-:R-:W-:Y:S01]  /*3590*/  FSETP.GT.AND P1, PT, |R0|.reuse, |R3|, PT ;  /* 0x400000030000720b */ /* 0x050fe20003f24200 */
[----:B------:R-:W-:Y:S01]  /*35a0*/  FADD R4, |R3|, -RZ ;  /* 0x800000ff03047221 */ /* 0x000fe20000000200 */
[----:B0123--:R-:W-:-:S11]  /*35b0*/  FADD R3, |R0|, -RZ ;  /* 0x800000ff00037221 */ /* 0x00ffd60000000200 */
[----:B------:R-:W-:-:S07]  /*35c0*/  @!P1 IMAD.MOV.U32 R3, RZ, RZ, R4 ;  /* 0x000000ffff039224 */ /* 0x000fce00078e0004 */
.L_x_304:
[----:B------:R-:W-:Y:S05]  /*35d0*/  BSYNC.RECONVERGENT B1 ;  /* 0x0000000000017941 */ /* 0x000fea0003800200 */
.L_x_303:
[----:B----4-:R4:W0:Y:S01]  /*35e0*/  SHFL.DOWN PT, R0, R3, 0x10, R2 ;  /* 0x0a00000003007989 */ /* 0x01082200000e0002 */
[----:B------:R-:W-:Y:S04]  /*35f0*/  BSSY.RECONVERGENT B1, `(.L_x_305) ;  /* 0x0000006000017945 */ /* 0x000fe80003800200 */
[----:B------:R-:W-:Y:S05]  /*3600*/  @P3 BRA `(.L_x_306) ;  /* 0x0000000000103947 */ /* 0x000fea0003800000 */
[C---:B0-----:R-:W-:Y:S01]  /*3610*/  FSETP.GT.AND P1, PT, |R0|.reuse, |R3|, PT ;  /* 0x400000030000720b */ /* 0x041fe20003f24200 */
[----:B-1234-:R-:W-:Y:S01]  /*3620*/  FADD R2, |R3|, -RZ ;  /* 0x800000ff03027221 */ /* 0x01efe20000000200 */
[----:B------:R-:W-:-:S11]  /*3630*/  FADD R3, |R0|, -RZ ;  /* 0x800000ff00037221 */ /* 0x000fd60000000200 */
[----:B------:R-:W-:-:S07]  /*3640*/  @!P1 IMAD.MOV.U32 R3, RZ, RZ, R2 ;  /* 0x000000ffff039224 */ /* 0x000fce00078e0002 */
.L_x_306:
[----:B------:R-:W-:Y:S05]  /*3650*/  BSYNC.RECONVERGENT B1 ;  /* 0x0000000000017941 */ /* 0x000fea0003800200 */
.L_x_305:
[----:B------:R0:W-:Y:S01]  /*3660*/  @!P0 STS [R6+0x8], R3 ;  /* 0x0000080306008388 */ /* 0x0001e20000000800 */
[----:B------:R-:W-:Y:S01]  /*3670*/  BAR.SYNC.DEFER_BLOCKING 0x0 ;  /* 0x0000000000007b1d */ /* 0x000fe20000010000 */
[----:B------:R-:W-:-:S04]  /*3680*/  ISETP.GE.U32.AND P0, PT, R22, 0x21, PT ;  /* 0x000000211600780c */ /* 0x000fc80003f06070 */
        /* <DEDUP_REMOVED lines=38> */
.L_x_273:
[----:B------:R-:W0:Y:S01]  /*38f0*/  S2R R11, SR_TID.X ;  /* 0x00000000000b7919 */ /* 0x000e220000002100 */
[----:B------:R-:W1:Y:S02]  /*3900*/  LDCU.64 UR4, c[0x0][0x380] ;  /* 0x00007000ff0477ac */ /* 0x000e640008000a00 */
[----:B-1----:R-:W-:Y:S02]  /*3910*/  IMAD.U32 R6, RZ, RZ, UR4 ;  /* 0x00000004ff067e24 */ /* 0x002fe4000f8e00ff */
[----:B------:R-:W-:Y:S02]  /*3920*/  IMAD.U32 R7, RZ, RZ, UR5 ;  /* 0x00000005ff077e24 */ /* 0x000fe4000f8e00ff */
        /* <DEDUP_REMOVED lines=18> */
[----:B------:R-:W-:-:S04]  /*3a50*/  FSEL R13, |R13|, |R24|, P0 ;  /* 0x400000180d0d7208 */ /* 0x000fc80000000200 */
[----:B---3--:R-:W-:-:S04]  /*3a60*/  FSETP.GT.AND P0, PT, |R14|, R13, PT ;  /* 0x0000000d0e00720b */ /* 0x008fc80003f04200 */
[----:B------:R-:W-:Y:S01]  /*3a70*/  FSEL R14, |R14|, R13, P0 ;  /* 0x0000000d0e0e7208 */ /* 0x000fe20000000200 */
[----:B------:R-:W-:-:S03]  /*3a80*/  IMAD.MOV.U32 R13, RZ, RZ, 0x1000 ;  /* 0x00001000ff0d7424 */ /* 0x000fc600078e00ff */
        /* <DEDUP_REMOVED lines=22> */
[----:B------:R-:W-:-:S03]  /*3bf0*/  VIADD R0, R22, 0xfffff000 ;  /* 0xfffff00016007836 */ /* 0x000fc60000000000 */
[-C--:B------:R-:W-:Y:S02]  /*3c00*/  FSETP.GT.AND P0, PT, |R2|, R9.reuse, PT ;  /* 0x000000090200720b */ /* 0x080fe40003f04200 */
[----:B------:R-:W-:Y:S02]  /*3c10*/  ISETP.GE.U32.AND P1, PT, R0, 0x1000, PT ;  /* 0x000010000000780c */ /* 0x000fe40003f26070 */
[----:B------:R-:W-:-:S04]  /*3c20*/  FSEL R2, |R2|, R9, P0 ;  /* 0x0000000902027208 */ /* 0x000fc80000000200 */
[----:B------:R-:W-:-:S04]  /*3c30*/  FSETP.GT.AND P0, PT, |R3|, R2, PT ;  /* 0x000000020300720b */ /* 0x000fc80003f04200 */
[----:B------:R-:W-:-:S03]  /*3c40*/  FSEL R3, |R3|, R2, P0 ;  /* 0x0000000203037208 */ /* 0x000fc60000000200 */
[----:B------:R-:W-:Y:S06]  /*3c50*/  @!P1 BRA `(.L_x_307) ;  /* 0x0000000000f09947 */ /* 0x000fec0003800000 */
[----:B------:R-:W0:Y:S01]  /*3c60*/  LDC R22, c[0x0][0x390] ;  /* 0x0000e400ff167b82 */ /* 0x000e220000000800 */
[----:B------:R-:W-:-:S07]  /*3c70*/  IMAD.MOV.U32 R13, RZ, RZ, 0x1000 ;  /* 0x00001000ff0d7424 */ /* 0x000fce00078e00ff */
[----:B------:R-:W1:Y:S02]  /*3c80*/  LDC.64 R6, c[0x0][0x380] ;  /* 0x0000e000ff067b82 */ /* 0x000e640000000a00 */
.L_x_309:
[----:B------:R-:W-:-:S04]  /*3c90*/  IMAD.IADD R15, R11, 0x1, R13 ;  /* 0x000000010b0f7824 */ /* 0x000fc800078e020d */
[----:B-1----:R-:W-:-:S05]  /*3ca0*/  IMAD.WIDE.U32 R14, R15, 0x4, R6 ;  /* 0x000000040f0e7825 */ /* 0x002fca00078e0006 */
[----:B------:R-:W2:Y:S01]  /*3cb0*/  LDG.E.CONSTANT R28, desc[UR6][R14.64] ;  /* 0x000000060e1c7981 */ /* 0x000ea2000c1e9900 */
[----:B------:R-:W-:-:S05]  /*3cc0*/  IMAD.WIDE.U32 R8, R13, 0x4, R4 ;  /* 0x000000040d087825 */ /* 0x000fca00078e0004 */
        /* <DEDUP_REMOVED lines=14> */
[----:B------:R0:W5:Y:S02]  /*3db0*/  LDG.E.CONSTANT R26, desc[UR6][R8.64+0x3c00] ;  /* 0x003c0006081a7981 */ /* 0x000164000c1e9900 */
[----:B0-----:R-:W-:-:S05]  /*3dc0*/  IMAD.IADD R8, R22, 0x1, -R13 ;  /* 0x0000000116087824 */ /* 0x001fca00078e0a0d */
[----:B------:R-:W-:Y:S02]  /*3dd0*/  ISETP.GE.U32.AND P1, PT, R8, 0x1000, PT ;  /* 0x000010000800780c */ /* 0x000fe40003f26070 */
        /* <DEDUP_REMOVED lines=34> */
[----:B------:R-:W-:-:S13]  /*4000*/  ISETP.GT.U32.AND P0, PT, R13, R0, PT ;  /* 0x000000000d00720c */ /* 0x000fda0003f04070 */
[----:B------:R-:W-:Y:S05]  /*4010*/  @!P0 BRA `(.L_x_309) ;  /* 0xfffffffc001c8947 */ /* 0x000fea000383ffff */
.L_x_307:
[----:B------:R-:W-:-:S13]  /*4020*/  ISETP.GE.U32.AND P0, PT, R13, R22, PT ;  /* 0x000000160d00720c */ /* 0x000fda0003f06070 */
[----:B------:R-:W-:Y:S05]  /*4030*/  @P0 BRA `(.L_x_308) ;  /* 0x0000000000dc0947 */ /* 0x000fea0003800000 */
[----:B------:R-:W-:Y:S01]  /*4040*/  IMAD.IADD R0, R22, 0x1, -R13 ;  /* 0x0000000116007824 */ /* 0x000fe200078e0a0d */
[----:B------:R-:W-:Y:S04]  /*4050*/  BSSY.RECONVERGENT B1, `(.L_x_308) ;  /* 0x0000035000017945 */ /* 0x000fe80003800200 */
[----:B------:R-:W-:-:S13]  /*4060*/  ISETP.GE.AND P0, PT, R11, R0, PT ;  /* 0x000000000b00720c */ /* 0x000fda0003f06270 */
[----:B------:R-:W-:Y:S05]  /*4070*/  @P0 BRA `(.L_x_310) ;  /* 0x0000000000c80947 */ /* 0x000fea0003800000 */
[----:B------:R-:W-:Y:S01]  /*4080*/  LOP3.LUT R2, RZ, R11, RZ, 0x33, !PT ;  /* 0x0000000bff027212 */ /* 0x000fe200078e33ff */
[----:B------:R-:W-:Y:S03]  /*4090*/  BSSY.RECONVERGENT B2, `(.L_x_311) ;  /* 0x0000015000027945 */ /* 0x000fe60003800200 */
[----:B------:R-:W-:-:S04]  /*40a0*/  IADD3 R22, PT, PT, -R13, R22, R2 ;  /* 0x000000160d167210 */ /* 0x000fc80007ffe102 */
[C---:B------:R-:W-:Y:S02]  /*40b0*/  LOP3.LUT R2, R22.reuse, 0x300, RZ, 0xc0, !PT ;  /* 0x0000030016027812 */ /* 0x040fe400078ec0ff */
[----:B------:R-:W-:Y:S02]  /*40c0*/  ISETP.GE.U32.AND P2, PT, R22, 0x300, PT ;  /* 0x000003001600780c */ /* 0x000fe40003f46070 */
[----:B------:R-:W-:Y:S01]  /*40d0*/  ISETP.NE.AND P0, PT, R2, 0x300, PT ;  /* 0x000003000200780c */ /* 0x000fe20003f05270 */
[----:B------:R-:W-:-:S12]  /*40e0*/  IMAD.MOV.U32 R2, RZ, RZ, R11 ;  /* 0x000000ffff027224 */ /* 0x000fd800078e000b */
[----:B------:R-:W-:Y:S05]  /*40f0*/  @!P0 BRA `(.L_x_312) ;  /* 0x0000000000388947 */ /* 0x000fea0003800000 */
[----:B------:R-:W-:Y:S01]  /*4100*/  LEA.HI R2, R22, 0x1, RZ, 0x18 ;  /* 0x0000000116027811 */ /* 0x000fe200078fc0ff */
[----:B------:R-:W-:-:S03]  /*4110*/  IMAD.IADD R9, R11, 0x1, R13 ;  /* 0x000000010b097824 */ /* 0x000fc600078e020d */
[----:B------:R-:W-:Y:S01]  /*4120*/  LOP3.LUT R4, R2, 0x3, RZ, 0xc0, !PT ;  /* 0x0000000302047812 */ /* 0x000fe200078ec0ff */
[----:B------:R-:W-:-:S04]  /*4130*/  IMAD.MOV.U32 R2, RZ, RZ, R11 ;  /* 0x000000ffff027224 */ /* 0x000fc800078e000b */
[----:B------:R-:W-:-:S07]  /*4140*/  IMAD.MOV R8, RZ, RZ, -R4 ;  /* 0x000000ffff087224 */ /* 0x000fce00078e0a04 */
.L_x_313:
        /* <DEDUP_REMOVED lines=9> */
.L_x_312:
[----:B------:R-:W-:Y:S05]  /*41e0*/  BSYNC.RECONVERGENT B2 ;  /* 0x0000000000027941 */ /* 0x000fea0003800200 */
.L_x_311:
[----:B------:R-:W-:Y:S05]  /*41f0*/  @!P2 BRA `(.L_x_310) ;  /* 0x000000000068a947 */ /* 0x000fea0003800000 */
[C---:B------:R-:W-:Y:S02]  /*4200*/  IMAD.IADD R17, R2.reuse, 0x1, R13 ;  /* 0x0000000102117824 */ /* 0x040fe400078e020d */
[----:B------:R-:W-:-:S07]  /*4210*/  VIADD R2, R2, 0x200 ;  /* 0x0000020002027836 */ /* 0x000fce0000000000 */
.L_x_314:
[----:B------:R-:W-:-:S04]  /*4220*/  IMAD.WIDE.U32 R4, R17, 0x4, R6 ;  /* 0x0000000411047825 */ /* 0x000fc800078e0006 */
        /* <DEDUP_REMOVED lines=10> */
[C---:B0-----:R-:W-:Y:S02]  /*42d0*/  VIADD R5, R2.reuse, 0x200 ;  /* 0x0000020002057836 */ /* 0x041fe40000000000 */
        /* <DEDUP_REMOVED lines=12> */
.L_x_310:
[----:B------:R-:W-:Y:S05]  /*43a0*/  BSYNC.RECONVERGENT B1 ;  /* 0x0000000000017941 */ /* 0x000fea0003800200 */
.L_x_308:
        /* <DEDUP_REMOVED lines=13> */
.L_x_316:
[----:B------:R-:W-:Y:S05]  /*4480*/  BSYNC.RECONVERGENT B1 ;  /* 0x0000000000017941 */ /* 0x000fea0003800200 */
.L_x_315:
[----:B------:R0:W1:Y:S01]  /*4490*/  SHFL.DOWN PT, R0, R3, 0x2, 0x1f ;  /* 0x08401f0003007f89 */ /* 0x00006200000e0000 */
[----:B------:R-:W-:Y:S04]  /*44a0*/  BSSY.RECONVERGENT B1, `(.L_x_317) ;  /* 0x0000006000017945 */ /* 0x000fe80003800200 */
[----:B------:R-:W-:Y:S05]  /*44b0*/  @P4 BRA `(.L_x_318) ;  /* 0x0000000000104947 */ /* 0x000fea0003800000 */
[C---:B-1----:R-:W-:Y:S01]  /*44c0*/  FSETP.GT.AND P3, PT, |R0|.reuse, |R3|, PT ;  /* 0x400000030000720b */ /* 0x042fe20003f64200 */
[----:B------:R-:W-:Y:S01]  /*44d0*/  FADD R2, |R3|, -RZ ;  /* 0x800000ff03027221 */ /* 0x000fe20000000200 */
[----:B0-----:R-:W-:-:S11]  /*44e0*/  FADD R3, |R0|, -RZ ;  /* 0x800000ff00037221 */ /* 0x001fd60000000200 */
[----:B------:R-:W-:-:S07]  /*44f0*/  @!P3 IMAD.MOV.U32 R3, RZ, RZ, R2 ;  /* 0x000000ffff03b224 */ /* 0x000fce00078e0002 */
.L_x_318:
[----:B------:R-:W-:Y:S05]  /*4500*/  BSYNC.RECONVERGENT B1 ;  /* 0x0000000000017941 */ /* 0x000fea0003800200 */
.L_x_317:
[----:B-1----:R1:W2:Y:S01]  /*4510*/  SHFL.DOWN PT, R0, R3, 0x4, 0x1f ;  /* 0x08801f0003007f89 */ /* 0x0022a200000e0000 */
[----:B------:R-:W-:Y:S04]  /*4520*/  BSSY.RECONVERGENT B1, `(.L_x_319) ;  /* 0x0000006000017945 */ /* 0x000fe80003800200 */
[----:B------:R-:W-:Y:S05]  /*4530*/  @P2 BRA `(.L_x_320) ;  /* 0x0000000000102947 */ /* 0x000fea0003800000 */
[C---:B--2---:R-:W-:Y:S01]  /*4540*/  FSETP.GT.AND P2, PT, |R0|.reuse, |R3|, PT ;  /* 0x400000030000720b */ /* 0x044fe20003f44200 */
[----:B------:R-:W-:Y:S01]  /*4550*/  FADD R2, |R3|, -RZ ;  /* 0x800000ff03027221 */ /* 0x000fe20000000200 */
[----:B01----:R-:W-:-:S11]  /*4560*/  FADD R3, |R0|, -RZ ;  /* 0x800000ff00037221 */ /* 0x003fd60000000200 */
[----:B------:R-:W-:-:S07]  /*4570*/  @!P2 IMAD.MOV.U32 R3, RZ, RZ, R2 ;  /* 0x000000ffff03a224 */ /* 0x000fce00078e0002 */
.L_x_320:
[----:B------:R-:W-:Y:S05]  /*4580*/  BSYNC.RECONVERGENT B1 ;  /* 0x0000000000017941 */ /* 0x000fea0003800200 */
.L_x_319:
[----:B--2---:R2:W3:Y:S01]  /*4590*/  SHFL.DOWN PT, R0, R3, 0x8, 0x1f ;  /* 0x09001f0003007f89 */ /* 0x0044e200000e0000 */
[----:B------:R-:W-:Y:S04]  /*45a0*/  BSSY.RECONVERGENT B1, `(.L_x_321) ;  /* 0x0000006000017945 */ /* 0x000fe80003800200 */
[----:B------:R-:W-:Y:S05]  /*45b0*/  @P1 BRA `(.L_x_322) ;  /* 0x0000000000101947 */ /* 0x000fea0003800000 */
[C---:B---3--:R-:W-:Y:S01]  /*45c0*/  FSETP.GT.AND P1, PT, |R0|.reuse, |R3|, PT ;  /* 0x400000030000720b */ /* 0x048fe20003f24200 */
[----:B------:R-:W-:Y:S01]  /*45d0*/  FADD R2, |R3|, -RZ ;  /* 0x800000ff03027221 */ /* 0x000fe20000000200 */
[----:B012---:R-:W-:-:S11]  /*45e0*/  FADD R3, |R0|, -RZ ;  /* 0x800000ff00037221 */ /* 0x007fd60000000200 */
[----:B------:R-:W-:-:S07]  /*45f0*/  @!P1 IMAD.MOV.U32 R3, RZ, RZ, R2 ;  /* 0x000000ffff039224 */ /* 0x000fce00078e0002 */
.L_x_322:
[----:B------:R-:W-:Y:S05]  /*4600*/  BSYNC.RECONVERGENT B1 ;  /* 0x0000000000017941 */ /* 0x000fea0003800200 */
.L_x_321:
        /* <DEDUP_REMOVED lines=13> */
.L_x_324:
[----:B------:R-:W-:Y:S05]  /*46e0*/  BSYNC.RECONVERGENT B1 ;  /* 0x0000000000017941 */ /* 0x000fea0003800200 */
.L_x_323:
        /* <DEDUP_REMOVED lines=8> */
[----:B------:R-:W5:Y:S01]  /*4770*/  LDS.64 R8, [UR4+0x20] ;  /* 0x00002004ff087984 */ /* 0x000f620008000a00 */
[----:B----4-:R-:W-:-:S04]  /*4780*/  FSETP.GT.AND P0, PT, |R0|, |R3|, PT ;  /* 0x400000030000720b */ /* 0x010fc80003f04200 */
[----:B0123--:R-:W-:-:S04]  /*4790*/  FSEL R3, |R0|, |R3|, P0 ;  /* 0x4000000300037208 */ /* 0x00ffc80000000200 */
        /* <DEDUP_REMOVED lines=13> */
.L_x_244:
[----:B------:R-:W-:Y:S05]  /*4870*/  BSYNC.RECONVERGENT B0 ;  /* 0x0000000000007941 */ /* 0x000fea0003800200 */
.L_x_218:
[----:B01-34-:R-:W0:Y:S02]  /*4880*/  S2R R0, SR_TID.X ;  /* 0x0000000000007919 */ /* 0x01be240000002100 */
[----:B0-----:R-:W-:-:S13]  /*4890*/  ISETP.NE.AND P0, PT, R0, RZ, PT ;  /* 0x000000ff0000720c */ /* 0x001fda0003f05270 */
[----:B------:R-:W-:Y:S05]  /*48a0*/  @P0 EXIT ;  /* 0x000000000000094d */ /* 0x000fea0003800000 */
[----:B------:R-:W0:Y:S01]  /*48b0*/  LDCU UR4, c[0x0][0x398] ;  /* 0x00007300ff0477ac */ /* 0x000e220008000800 */
[----:B------:R-:W1:Y:S01]  /*48c0*/  LDC.64 R4, c[0x0][0x388] ;  /* 0x0000e200ff047b82 */ /* 0x000e620000000a00 */
[----:B0-----:R-:W-:-:S04]  /*48d0*/  FSETP.GT.AND P0, PT, |R3|, |UR4|, PT ;  /* 0x4000000403007c0b */ /* 0x001fc8000bf04200 */
[----:B--2---:R-:W-:-:S05]  /*48e0*/  FSEL R3, |R3|, |UR4|, P0 ;  /* 0x4000000403037c08 */ /* 0x004fca0008000200 */
[----:B-1----:R-:W-:Y:S01]  /*48f0*/  STG.E desc[UR6][R4.64], R3 ;  /* 0x0000000304007986 */ /* 0x002fe2000c101906 */
[----:B------:R-:W-:Y:S05]  /*4900*/  EXIT ;  /* 0x000000000000794d */ /* 0x000fea0003800000 */
.L_x_325:
        /* <DEDUP_REMOVED lines=15> */
.L_x_797:


//--------------------- .text._ZN3cub18CUB_300001_SM_10006detail6reduce28DeviceReduceSingleTileKernelINS2_10policy_hubIfj6AbsSumE10Policy1000EPfS8_iS5_ffN4cuda3std3__410__identityEEEvT0_T1_T2_T3_T4_T6_ --------------------------
	.section	.text._ZN3cub18CUB_300001_SM_10006detail6reduce28DeviceReduceSingleTileKernelINS2_10policy_hubIfj6AbsSumE10Policy1000EPfS8_iS5_ffN4cuda3std3__410__identityEEEvT0_T1_T2_T3_T4_T6_,"ax",@progbits
	.align	128
        .global         _ZN3cub18CUB_300001_SM_10006detail6reduce28DeviceReduceSingleTileKernelINS2_10policy_hubIfj6AbsSumE10Policy1000EPfS8_iS5_ffN4cuda3std3__410__identityEEEvT0_T1_T2_T3_T4_T6_
        .type           _ZN3cub18CUB_300001_SM_10006detail6reduce28DeviceReduceSingleTileKernelINS2_10policy_hubIfj6AbsSumE10Policy1000EPfS8_iS5_ffN4cuda3std3__410__identityEEEvT0_T1_T2_T3_T4_T6_,@function
        .size           _ZN3cub18CUB_300001_SM_10006detail6reduce28DeviceReduceSingleTileKernelINS2_10policy_hubIfj6AbsSumE10Policy1000EPfS8_iS5_ffN4cuda3std3__410__identityEEEvT0_T1_T2_T3_T4_T6_,(.L_x_798 - _ZN3cub18CUB_300001_SM_10006detail6reduce28DeviceReduceSingleTileKernelINS2_10policy_hubIfj6AbsSumE10Policy1000EPfS8_iS5_ffN4cuda3std3__410__identityEEEvT0_T1_T2_T3_T4_T6_)
        .other          _ZN3cub18CUB_300001_SM_10006detail6reduce28DeviceReduceSingleTileKernelINS2_10policy_hubIfj6AbsSumE10Policy1000EPfS8_iS5_ffN4cuda3std3__410__identityEEEvT0_T1_T2_T3_T4_T6_,@"STO_CUDA_ENTRY STV_DEFAULT"
_ZN3cub18CUB_300001_SM_10006detail6reduce28DeviceReduceSingleTileKernelINS2_10policy_hubIfj6AbsSumE10Policy1000EPfS8_iS5_ffN4cuda3std3__410__identityEEEvT0_T1_T2_T3_T4_T6_:
.text._ZN3cub18CUB_300001_SM_10006detail6reduce28DeviceReduceSingleTileKernelINS2_10policy_hubIfj6AbsSumE10Policy1000EPfS8_iS5_ffN4cuda3std3__410__identityEEEvT0_T1_T2_T3_T4_T6_:
[----:B------:R-:W-:Y:S01]  /*0000*/  LDC R1, c[0x0][0x37c] ;  /* 0x0000df00ff017b82 */ /* 0x000fe20000000800 */
[----:B------:R-:W0:Y:S01]  /*0010*/  LDCU UR4, c[0x0][0x390] ;  /* 0x00007200ff0477ac */ /* 0x000e220008000800 */
[----:B------:R-:W1:Y:S01]  /*0020*/  LDCU.64 UR6, c[0x0][0x358] ;  /* 0x00006b00ff0677ac */ /* 0x000e620008000a00 */
[----:B0-----:R-:W-:-:S04]  /*0030*/  MOV R20, UR4 ;  /* 0x0000000400147c02 */ /* 0x001fc80008000f00 */
        /* <DEDUP_REMOVED lines=9> */
.L_x_326:
        /* <DEDUP_REMOVED lines=8> */
[----:B------:R-:W-:Y:S01]  /*0150*/  HFMA2 R0, -RZ, RZ, 0, 0 ;  /* 0x00000000ff007431 */ /* 0x000fe200000001ff */
[----:B0-----:R-:W-:Y:S02]  /*0160*/  ISETP.GE.AND P0, PT, R9, R20, PT ;  /* 0x000000140900720c */ /* 0x001fe40003f06270 */
[----:B------:R-:W-:-:S11]  /*0170*/  MOV R11, R9 ;  /* 0x00000009000b7202 */ /* 0x000fd60000000f00 */
[----:B------:R-:W-:Y:S05]  /*0180*/  @P0 BRA `(.L_x_331) ;  /* 0x0000000000100947 */ /* 0x000fea0003800000 */
[----:B------:R-:W0:Y:S02]  /*0190*/  LDC.64 R2, c[0x0][0x380] ;  /* 0x0000e000ff027b82 */ /* 0x000e240000000a00 */
[----:B0-----:R-:W-:-:S05]  /*01a0*/  IMAD.WIDE.U32 R2, R9, 0x4, R2 ;  /* 0x0000000409027825 */ /* 0x001fca00078e0002 */
[----:B------:R0:W5:Y:S01]  /*01b0*/  LDG.E.CONSTANT R0, desc[UR6][R2.64] ;  /* 0x0000000602007981 */ /* 0x000162000c1e9900 */
[----:B------:R-:W-:-:S07]  /*01c0*/  IADD3 R11, PT, PT, R9, 0x100, RZ ;  /* 0x00000100090b7810 */ /* 0x000fce0007ffe0ff */
.L_x_331:
[----:B------:R-:W-:Y:S05]  /*01d0*/  BSYNC.RECONVERGENT B1 ;  /* 0x0000000000017941 */ /* 0x000fea0003800200 */
.L_x_330:
[----:B------:R-:W-:Y:S01]  /*01e0*/  ISETP.GE.AND P0, PT, R11, R20, PT ;  /* 0x000000140b00720c */ /* 0x000fe20003f06270 */
[----:B------:R-:W-:-:S12]  /*01f0*/  BSSY.RECONVERGENT B1, `(.L_x_332) ;  /* 0x0000074000017945 */ /* 0x000fd80003800200 */
[----:B------:R-:W-:Y:S05]  /*0200*/  @P0 BRA `(.L_x_333) ;  /* 0x0000000400c80947 */ /* 0x000fea0003800000 */
[----:B0-----:R-:W-:Y:S01]  /*0210*/  LOP3.LUT R3, RZ, R11, RZ, 0x33, !PT ;  /* 0x0000000bff037212 */ /* 0x001fe200078e33ff */
[----:B------:R-:W-:Y:S03]  /*0220*/  BSSY.RECONVERGENT B2, `(.L_x_334) ;  /* 0x0000015000027945 */ /* 0x000fe60003800200 */
[----:B------:R-:W-:-:S04]  /*0230*/  IADD3 R4, PT, PT, R3, R20, RZ ;  /* 0x0000001403047210 */ /* 0x000fc80007ffe0ff */
[C---:B------:R-:W-:Y:S02]  /*0240*/  LOP3.LUT R2, R4.reuse, 0x300, RZ, 0xc0, !PT ;  /* 0x0000030004027812 */ /* 0x040fe400078ec0ff */
[----:B------:R-:W-:Y:S02]  /*0250*/  ISETP.GE.U32.AND P0, PT, R4, 0x300, PT ;  /* 0x000003000400780c */ /* 0x000fe40003f06070 */
[----:B------:R-:W-:-:S13]  /*0260*/  ISETP.NE.AND P1, PT, R2, 0x300, PT ;  /* 0x000003000200780c */ /* 0x000fda0003f25270 */
[----:B------:R-:W-:Y:S05]  /*0270*/  @!P1 BRA `(.L_x_335) ;  /* 0x00000000003c9947 */ /* 0x000fea0003800000 */
[----:B------:R-:W0:Y:S01]  /*0280*/  LDC.64 R2, c[0x0][0x380] ;  /* 0x0000e000ff027b82 */ /* 0x000e220000000a00 */
[----:B------:R-:W-:-:S04]  /*0290*/  LEA.HI R4, R4, 0x1, RZ, 0x18 ;  /* 0x0000000104047811 */ /* 0x000fc800078fc0ff */
[----:B------:R-:W-:-:S04]  /*02a0*/  LOP3.LUT R4, R4, 0x3, RZ, 0xc0, !PT ;  /* 0x0000000304047812 */ /* 0x000fc800078ec0ff */
[----:B------:R-:W-:Y:S01]  /*02b0*/  IADD3 R4, PT, PT, -R4, RZ, RZ ;  /* 0x000000ff04047210 */ /* 0x000fe20007ffe1ff */
[----:B0-----:R-:W-:-:S05]  /*02c0*/  IMAD.WIDE.U32 R2, R11, 0x4, R2 ;  /* 0x000000040b027825 */ /* 0x001fca00078e0002 */
[----:B------:R-:W-:-:S07]  /*02d0*/  MOV R5, R3 ;  /* 0x0000000300057202 */ /* 0x000fce0000000f00 */
.L_x_336:
[----:B------:R-:W-:-:S06]  /*02e0*/  MOV R3, R5 ;  /* 0x0000000500037202 */ /* 0x000fcc0000000f00 */
[----:B------:R0:W2:Y:S01]  /*02f0*/  LDG.E.CONSTANT R3, desc[UR6][R2.64] ;  /* 0x0000000602037981 */ /* 0x0000a2000c1e9900 */
[----:B------:R-:W-:Y:S01]  /*0300*/  IADD3 R4, PT, PT, R4, 0x1, RZ ;  /* 0x0000000104047810 */ /* 0x000fe20007ffe0ff */
[----:B------:R-:W-:-:S03]  /*0310*/  VIADD R11, R11, 0x100 ;  /* 0x000001000b0b7836 */ /* 0x000fc60000000000 */
[----:B------:R-:W-:Y:S02]  /*0320*/  ISETP.NE.AND P1, PT, R4, RZ, PT ;  /* 0x000000ff0400720c */ /* 0x000fe40003f25270 */
[----:B0-----:R-:W-:-:S04]  /*0330*/  IADD3 R2, P2, PT, R2, 0x400, RZ ;  /* 0x0000040002027810 */ /* 0x001fc80007f5e0ff */
[----:B------:R-:W-:Y:S01]  /*0340*/  IADD3.X R5, PT, PT, RZ, R5, RZ, P2, !PT ;  /* 0x00000005ff057210 */ /* 0x000fe200017fe4ff */
[----:B--2--5:R-:W-:-:S06]  /*0350*/  FADD R0, |R3|, |R0| ;  /* 0x4000000003007221 */ /* 0x024fcc0000000200 */
[----:B------:R-:W-:Y:S05]  /*0360*/  @P1 BRA `(.L_x_336) ;  /* 0xfffffffc00dc1947 */ /* 0x000fea000383ffff */
.L_x_335:
[----:B------:R-:W-:Y:S05]  /*0370*/  BSYNC.RECONVERGENT B2 ;  /* 0x0000000000027941 */ /* 0x000fea0003800200 */
.L_x_334:
[----:B------:R-:W-:Y:S05]  /*0380*/  @!P0 BRA `(.L_x_333) ;  /* 0x0000000400688947 */ /* 0x000fea0003800000 */
[----:B------:R-:W-:Y:S01]  /*0390*/  IADD3 R2, PT, PT, -R11, R20, RZ ;  /* 0x000000140b027210 */ /* 0x000fe20007ffe1ff */
[----:B------:R-:W-:Y:S01]  /*03a0*/  BSSY.RECONVERGENT B2, `(.L_x_337) ;  /* 0x0000031000027945 */ /* 0x000fe20003800200 */
[----:B------:R-:W-:Y:S02]  /*03b0*/  PLOP3.LUT P0, PT, PT, PT, PT, 0x80, 0x8 ;  /* 0x000000000008781c */ /* 0x000fe40003f0f070 */
[----:B------:R-:W-:-:S13]  /*03c0*/  ISETP.GT.AND P1, PT, R2, 0xc00, PT ;  /* 0x00000c000200780c */ /* 0x000fda0003f24270 */
[----:B------:R-:W-:Y:S05]  /*03d0*/  @!P1 BRA `(.L_x_338) ;  /* 0x0000000000b49947 */ /* 0x000fea0003800000 */
[----:B------:R-:W-:Y:S02]  /*03e0*/  PLOP3.LUT P0, PT, PT, PT, PT, 0x8, 0x80 ;  /* 0x000000000080781c */ /* 0x000fe40003f0e170 */
[----:B------:R-:W-:-:S11]  /*03f0*/  IADD3 R8, PT, PT, R20, -0xc00, RZ ;  /* 0xfffff40014087810 */ /* 0x000fd60007ffe0ff */
.L_x_339:
[----:B------:R-:W0:Y:S01]  /*0400*/  LDC.64 R6, c[0x0][0x380] ;  /* 0x0000e000ff067b82 */ /* 0x000e220000000a00 */
[C---:B------:R-:W-:Y:S01]  /*0410*/  IADD3 R5, PT, PT, R11.reuse, 0x400, RZ ;  /* 0x000004000b057810 */ /* 0x040fe20007ffe0ff */
[----:B0-----:R-:W-:-:S05]  /*0420*/  IMAD.WIDE R24, R11, 0x4, R6 ;  /* 0x000000040b187825 */ /* 0x001fca00078e0206 */
[----:B------:R-:W2:Y:S04]  /*0430*/  LDG.E.CONSTANT R13, desc[UR6][R24.64] ;  /* 0x00000006180d7981 */ /* 0x000ea8000c1e9900 */
[----:B------:R-:W3:Y:S01]  /*0440*/  LDG.E.CONSTANT R10, desc[UR6][R24.64+0x400] ;  /* 0x00040006180a7981 */ /* 0x000ee2000c1e9900 */
[----:B------:R-:W-:-:S03]  /*0450*/  IMAD.WIDE R4, R5, 0x4, R6 ;  /* 0x0000000405047825 */ /* 0x000fc600078e0206 */
[----:B------:R-:W4:Y:S04]  /*0460*/  LDG.E.CONSTANT R12, desc[UR6][R24.64+0x800] ;  /* 0x00080006180c7981 */ /* 0x000f28000c1e9900 */
[----:B------:R-:W4:Y:S04]  /*0470*/  LDG.E.CONSTANT R17, desc[UR6][R24.64+0xc00] ;  /* 0x000c000618117981 */ /* 0x000f28000c1e9900 */
[----:B------:R-:W4:Y:S01]  /*0480*/  LDG.E.CONSTANT R16, desc[UR6][R4.64] ;  /* 0x0000000604107981 */ /* 0x000f22000c1e9900 */
[----:B------:R-:W-:-:S03]  /*0490*/  IADD3 R3, PT, PT, R11, 0x800, RZ ;  /* 0x000008000b037810 */ /* 0x000fc60007ffe0ff */
[----:B------:R-:W4:Y:S04]  /*04a0*/  LDG.E.CONSTANT R15, desc[UR6][R4.64+0x400] ;  /* 0x00040006040f7981 */ /* 0x000f28000c1e9900 */
[----:B------:R-:W4:Y:S01]  /*04b0*/  LDG.E.CONSTANT R14, desc[UR6][R4.64+0x800] ;  /* 0x00080006040e7981 */ /* 0x000f22000c1e9900 */
[----:B------:R-:W-:-:S03]  /*04c0*/  IMAD.WIDE R2, R3, 0x4, R6 ;  /* 0x0000000403027825 */ /* 0x000fc600078e0206 */
[----:B------:R-:W4:Y:S04]  /*04d0*/  LDG.E.CONSTANT R22, desc[UR6][R4.64+0xc00] ;  /* 0x000c000604167981 */ /* 0x000f28000c1e9900 */
[----:B------:R-:W4:Y:S01]  /*04e0*/  LDG.E.CONSTANT R21, desc[UR6][R2.64] ;  /* 0x0000000602157981 */ /* 0x000f22000c1e9900 */
[----:B------:R-:W-:-:S03]  /*04f0*/  IADD3 R23, PT, PT, R11, 0xc00, RZ ;  /* 0x00000c000b177810 */ /* 0x000fc60007ffe0ff */
[----:B------:R-:W4:Y:S04]  /*0500*/  LDG.E.CONSTANT R19, desc[UR6][R2.64+0x400] ;  /* 0x0004000602137981 */ /* 0x000f28000c1e9900 */
[----:B------:R-:W4:Y:S01]  /*0510*/  LDG.E.CONSTANT R18, desc[UR6][R2.64+0x800] ;  /* 0x0008000602127981 */ /* 0x000f22000c1e9900 */
[----:B------:R-:W-:-:S03]  /*0520*/  IMAD.WIDE R6, R23, 0x4, R6 ;  /* 0x0000000417067825 */ /* 0x000fc600078e0206 */
[----:B------:R-:W4:Y:S04]  /*0530*/  LDG.E.CONSTANT R26, desc[UR6][R2.64+0xc00] ;  /* 0x000c0006021a7981 */ /* 0x000f28000c1e9900 */
[----:B------:R-:W4:Y:S04]  /*0540*/  LDG.E.CONSTANT R25, desc[UR6][R6.64] ;  /* 0x0000000606197981 */ /* 0x000f28000c1e9900 */
[----:B------:R-:W4:Y:S04]  /*0550*/  LDG.E.CONSTANT R23, desc[UR6][R6.64+0x400] ;  /* 0x0004000606177981 */ /* 0x000f28000c1e9900 */
[----:B------:R-:W4:Y:S04]  /*0560*/  LDG.E.CONSTANT R24, desc[UR6][R6.64+0x800] ;  /* 0x0008000606187981 */ /* 0x000f28000c1e9900 */
[----:B------:R-:W4:Y:S01]  /*0570*/  LDG.E.CONSTANT R27, desc[UR6][R6.64+0xc00] ;  /* 0x000c0006061b7981 */ /* 0x000f22000c1e9900 */
[----:B------:R-:W-:-:S04]  /*0580*/  IADD3 R11, PT, PT, R11, 0x1000, RZ ;  /* 0x000010000b0b7810 */ /* 0x000fc80007ffe0ff */
[----:B------:R-:W-:Y:S01]  /*0590*/  ISETP.GE.AND P1, PT, R11, R8, PT ;  /* 0x000000080b00720c */ /* 0x000fe20003f26270 */
[----:B--2--5:R-:W-:-:S04]  /*05a0*/  FADD R13, |R13|, |R0| ;  /* 0x400000000d0d7221 */ /* 0x024fc80000000200 */
[----:B---3--:R-:W-:-:S04]  /*05b0*/  FADD R13, R13, |R10| ;  /* 0x4000000a0d0d7221 */ /* 0x008fc80000000000 */
[----:B----4-:R-:W-:-:S04]  /*05c0*/  FADD R12, R13, |R12| ;  /* 0x4000000c0d0c7221 */ /* 0x010fc80000000000 */
[----:B------:R-:W-:-:S04]  /*05d0*/  FADD R17, R12, |R17| ;  /* 0x400000110c117221 */ /* 0x000fc80000000000 */
        /* <DEDUP_REMOVED lines=11> */
[----:B------:R-:W-:Y:S01]  /*0690*/  FADD R0, R24, |R27| ;  /* 0x4000001b18007221 */ /* 0x000fe20000000000 */
[----:B------:R-:W-:Y:S06]  /*06a0*/  @!P1 BRA `(.L_x_339) ;  /* 0xfffffffc00549947 */ /* 0x000fec000383ffff */
.L_x_338:
[----:B------:R-:W-:Y:S05]  /*06b0*/  BSYNC.RECONVERGENT B2 ;  /* 0x0000000000027941 */ /* 0x000fea0003800200 */
.L_x_337:
[----:B------:R-:W-:Y:S01]  /*06c0*/  IADD3 R2, PT, PT, -R11, R20, RZ ;  /* 0x000000140b027210 */ /* 0x000fe20007ffe1ff */
[----:B------:R-:W-:Y:S03]  /*06d0*/  BSSY.RECONVERGENT B2, `(.L_x_340) ;  /* 0x0000019000027945 */ /* 0x000fe60003800200 */
[----:B------:R-:W-:-:S13]  /*06e0*/  ISETP.GT.AND P1, PT, R2, 0x400, PT ;  /* 0x000004000200780c */ /* 0x000fda0003f24270 */
[----:B------:R-:W-:Y:S05]  /*06f0*/  @!P1 BRA `(.L_x_341) ;  /* 0x0000000000589947 */ /* 0x000fea0003800000 */
[----:B------:R-:W0:Y:S01]  /*0700*/  LDC.64 R4, c[0x0][0x380] ;  /* 0x0000e000ff047b82 */ /* 0x000e220000000a00 */
[C---:B------:R-:W-:Y:S02]  /*0710*/  VIADD R15, R11.reuse, 0x400 ;  /* 0x000004000b0f7836 */ /* 0x040fe40000000000 */
[----:B0-----:R-:W-:-:S05]  /*0720*/  IMAD.WIDE R2, R11, 0x4, R4 ;  /* 0x000000040b027825 */ /* 0x001fca00078e0204 */
[----:B------:R-:W2:Y:S04]  /*0730*/  LDG.E.CONSTANT R7, desc[UR6][R2.64] ;  /* 0x0000000602077981 */ /* 0x000ea8000c1e9900 */
[----:B------:R-:W3:Y:S01]  /*0740*/  LDG.E.CONSTANT R6, desc[UR6][R2.64+0x400] ;  /* 0x0004000602067981 */ /* 0x000ee2000c1e9900 */
[----:B------:R-:W-:-:S03]  /*0750*/  IMAD.WIDE R4, R15, 0x4, R4 ;  /* 0x000000040f047825 */ /* 0x000fc600078e0204 */
[----:B------:R-:W4:Y:S04]  /*0760*/  LDG.E.CONSTANT R13, desc[UR6][R2.64+0x800] ;  /* 0x00080006020d7981 */ /* 0x000f28000c1e9900 */
[----:B------:R-:W4:Y:S04]  /*0770*/  LDG.E.CONSTANT R15, desc[UR6][R2.64+0xc00] ;  /* 0x000c0006020f7981 */ /* 0x000f28000c1e9900 */
[----:B------:R-:W4:Y:S04]  /*0780*/  LDG.E.CONSTANT R17, desc[UR6][R4.64] ;  /* 0x0000000604117981 */ /* 0x000f28000c1e9900 */
[----:B------:R-:W4:Y:S04]  /*0790*/  LDG.E.CONSTANT R19, desc[UR6][R4.64+0x400] ;  /* 0x0004000604137981 */ /* 0x000f28000c1e9900 */
[----:B------:R-:W4:Y:S04]  /*07a0*/  LDG.E.CONSTANT R21, desc[UR6][R4.64+0x800] ;  /* 0x0008000604157981 */ /* 0x000f28000c1e9900 */
[----:B------:R-:W4:Y:S01]  /*07b0*/  LDG.E.CONSTANT R23, desc[UR6][R4.64+0xc00] ;  /* 0x000c000604177981 */ /* 0x000f22000c1e9900 */
[----:B------:R-:W-:-:S02]  /*07c0*/  PLOP3.LUT P0, PT, PT, PT, PT, 0x8, 0x80 ;  /* 0x000000000080781c */ /* 0x000fc40003f0e170 */
[----:B------:R-:W-:Y:S01]  /*07d0*/  IADD3 R11, PT, PT, R11, 0x800, RZ ;  /* 0x000008000b0b7810 */ /* 0x000fe20007ffe0ff */
[----:B--2--5:R-:W-:-:S04]  /*07e0*/  FADD R7, |R0|, |R7| ;  /* 0x4000000700077221 */ /* 0x024fc80000000200 */
[----:B---3--:R-:W-:-:S04]  /*07f0*/  FADD R6, R7, |R6| ;  /* 0x4000000607067221 */ /* 0x008fc80000000000 */
[----:B----4-:R-:W-:-:S04]  /*0800*/  FADD R6, R6, |R13| ;  /* 0x4000000d06067221 */ /* 0x010fc80000000000 */
[----:B------:R-:W-:-:S04]  /*0810*/  FADD R6, R6, |R15| ;  /* 0x4000000f06067221 */ /* 0x000fc80000000000 */
[----:B------:R-:W-:-:S04]  /*0820*/  FADD R6, R6, |R17| ;  /* 0x4000001106067221 */ /* 0x000fc80000000000 */
[----:B------:R-:W-:-:S04]  /*0830*/  FADD R6, R6, |R19| ;  /* 0x4000001306067221 */ /* 0x000fc80000000000 */
[----:B------:R-:W-:-:S04]  /*0840*/  FADD R6, R6, |R21| ;  /* 0x4000001506067221 */ /* 0x000fc80000000000 */
[----:B------:R-:W-:-:S07]  /*0850*/  FADD R0, R6, |R23| ;  /* 0x4000001706007221 */ /* 0x000fce0000000000 */
.L_x_341:
[----:B------:R-:W-:Y:S05]  /*0860*/  BSYNC.RECONVERGENT B2 ;  /* 0x0000000000027941 */ /* 0x000fea0003800200 */
.L_x_340:
        /* <DEDUP_REMOVED lines=8> */
[----:B--2--5:R-:W-:-:S04]  /*08f0*/  FADD R5, |R0|, |R5| ;  /* 0x4000000500057221 */ /* 0x024fc80000000200 */
[----:B---3--:R-:W-:-:S04]  /*0900*/  FADD R4, R5, |R4| ;  /* 0x4000000405047221 */ /* 0x008fc80000000000 */
[----:B----4-:R-:W-:-:S04]  /*0910*/  FADD R4, R4, |R7| ;  /* 0x4000000704047221 */ /* 0x010fc80000000000 */
[----:B------:R-:W-:-:S07]  /*0920*/  FADD R0, R4, |R11| ;  /* 0x4000000b04007221 */ /* 0x000fce0000000000 */
.L_x_333:
[----:B------:R-:W-:Y:S05]  /*0930*/  BSYNC.RECONVERGENT B1 ;  /* 0x0000000000017941 */ /* 0x000fea0003800200 */
.L_x_332:
[----:B------:R-:W-:Y:S02]  /*0940*/  ISETP.GE.AND P0, PT, R20, 0x100, PT ;  /* 0x000001001400780c */ /* 0x000fe40003f06270 */
[----:B-----5:R-:W-:-:S11]  /*0950*/  MOV R7, R0 ;  /* 0x0000000000077202 */ /* 0x020fd60000000f00 */
[----:B------:R-:W-:Y:S05]  /*0960*/  @!P0 BRA `(.L_x_342) ;  /* 0x0000000000b88947 */ /* 0x000fea0003800000 */
[----:B------:R-:W1:Y:S01]  /*0970*/  S2R R6, SR_LANEID ;  /* 0x0000000000067919 */ /* 0x000e620000000000 */
[----:B------:R-:W-:Y:S01]  /*0980*/  BSSY.RECONVERGENT B1, `(.L_x_343) ;  /* 0x000001b000017945 */ /* 0x000fe20003800200 */
[----:B------:R-:W2:Y:S02]  /*0990*/  SHFL.DOWN PT, R0, R7, 0x1, 0x1f ;  /* 0x08201f0007007f89 */ /* 0x000ea400000e0000 */
[----:B--2---:R-:W-:Y:S01]  /*09a0*/  FADD R0, |R0|, |R7| ;  /* 0x4000000700007221 */ /* 0x004fe20000000200 */
[C---:B-1----:R-:W-:Y:S02]  /*09b0*/  ISETP.GT.AND P0, PT, R6.reuse, 0x1e, PT ;  /* 0x0000001e0600780c */ /* 0x042fe40003f04270 */
[C---:B------:R-:W-:Y:S02]  /*09c0*/  ISETP.GT.AND P1, PT, R6.reuse, 0xf, PT ;  /* 0x0000000f0600780c */ /* 0x040fe40003f24270 */
[----:B------:R-:W-:Y:S02]  /*09d0*/  FSEL R0, R7, R0, P0 ;  /* 0x0000000007007208 */ /* 0x000fe40000000000 */
[----:B------:R-:W-:-:S03]  /*09e0*/  ISETP.GT.AND P0, PT, R6, 0x1d, PT ;  /* 0x0000001d0600780c */ /* 0x000fc60003f04270 */
[----:B0-----:R-:W0:Y:S10]  /*09f0*/  SHFL.DOWN PT, R3, R0, 0x2, 0x1f ;  /* 0x08401f0000037f89 */ /* 0x001e3400000e0000 */
[----:B0-----:R-:W-:Y:S01]  /*0a00*/  @!P0 FADD R0, |R0|, |R3| ;  /* 0x4000000300008221 */ /* 0x001fe20000000200 */
[----:B------:R-:W-:-:S04]  /*0a10*/  ISETP.GT.AND P0, PT, R6, 0x1b, PT ;  /* 0x0000001b0600780c */ /* 0x000fc80003f04270 */
[----:B------:R-:W0:Y:S09]  /*0a20*/  SHFL.DOWN PT, R3, R0, 0x4, 0x1f ;  /* 0x08801f0000037f89 */ /* 0x000e3200000e0000 */
[----:B0-----:R-:W-:Y:S01]  /*0a30*/  @!P0 FADD R0, |R0|, |R3| ;  /* 0x4000000300008221 */ /* 0x001fe20000000200 */
[----:B------:R-:W-:-:S04]  /*0a40*/  ISETP.GT.AND P0, PT, R6, 0x17, PT ;  /* 0x000000170600780c */ /* 0x000fc80003f04270 */
[----:B------:R-:W0:Y:S02]  /*0a50*/  SHFL.DOWN PT, R3, R0, 0x8, 0x1f ;  /* 0x09001f0000037f89 */ /* 0x000e2400000e0000 */
[----:B0-----:R-:W-:-:S05]  /*0a60*/  FADD R5, |R0|, |R3| ;  /* 0x4000000300057221 */ /* 0x001fca0000000200 */
[----:B------:R-:W-:-:S05]  /*0a70*/  FSEL R2, R0, R5, P0 ;  /* 0x0000000500027208 */ /* 0x000fca0000000000 */
[----:B------:R0:W1:Y:S01]  /*0a80*/  SHFL.DOWN PT, R4, R2, 0x10, 0x1f ;  /* 0x0a001f0002047f89 */ /* 0x00006200000e0000 */
[----:B------:R-:W-:Y:S05]  /*0a90*/  @P1 BRA `(.L_x_344) ;  /* 0x0000000000241947 */ /* 0x000fea0003800000 */
[----:B------:R-:W-:-:S13]  /*0aa0*/  ISETP.NE.AND P0, PT, R6, RZ, PT ;  /* 0x000000ff0600720c */ /* 0x000fda0003f05270 */
[----:B------:R-:W2:Y:S01]  /*0ab0*/  @!P0 S2R R3, SR_CgaCtaId ;  /* 0x0000000000038919 */ /* 0x000ea20000008800 */
[----:B0-----:R-:W-:Y:S02]  /*0ac0*/  @!P0 MOV R2, 0x400 ;  /* 0x0000040000028802 */ /* 0x001fe40000000f00 */
[----:B------:R-:W-:-:S04]  /*0ad0*/  @!P0 SHF.R.U32.HI R0, RZ, 0x3, R9 ;  /* 0x00000003ff008819 */ /* 0x000fc80000011609 */
[----:B------:R-:W-:Y:S02]  /*0ae0*/  @!P0 LOP3.LUT R0, R0, 0x7c, RZ, 0xc0, !PT ;  /* 0x0000007c00008812 */ /* 0x000fe400078ec0ff */
[----:B--2---:R-:W-:Y:S01]  /*0af0*/  @!P0 LEA R3, R3, R2, 0x18 ;  /* 0x0000000203038211 */ /* 0x004fe200078ec0ff */
[----:B-1----:R-:W-:-:S03]  /*0b00*/  FADD R2, R5, |R4| ;  /* 0x4000000405027221 */ /* 0x002fc60000000000 */
[----:B------:R-:W-:-:S05]  /*0b10*/  @!P0 IADD3 R3, PT, PT, R0, R3, RZ ;  /* 0x0000000300038210 */ /* 0x000fca0007ffe0ff */
[----:B------:R2:W-:Y:S02]  /*0b20*/  @!P0 STS [R3+0x8], R2 ;  /* 0x0000080203008388 */ /* 0x0005e40000000800 */
.L_x_344:
[----:B------:R-:W-:Y:S05]  /*0b30*/  BSYNC.RECONVERGENT B1 ;  /* 0x0000000000017941 */ /* 0x000fea0003800200 */
.L_x_343:
[----:B------:R-:W-:Y:S01]  /*0b40*/  BAR.SYNC.DEFER_BLOCKING 0x0 ;  /* 0x0000000000007b1d */ /* 0x000fe20000010000 */
[----:B------:R-:W-:-:S13]  /*0b50*/  ISETP.NE.AND P0, PT, R9, RZ, PT ;  /* 0x000000ff0900720c */ /* 0x000fda0003f05270 */
[----:B------:R-:W-:Y:S05]  /*0b60*/  @P0 BRA `(.L_x_345) ;  /* 0x0000003000e00947 */ /* 0x000fea0003800000 */
[----:B------:R-:W3:Y:S01]  /*0b70*/  S2UR UR5, SR_CgaCtaId ;  /* 0x00000000000579c3 */ /* 0x000ee20000008800 */
[----:B------:R-:W-:Y:S02]  /*0b80*/  UMOV UR4, 0x400 ;  /* 0x0000040000047882 */ /* 0x000fe40000000000 */
[----:B---3--:R-:W-:-:S09]  /*0b90*/  ULEA UR4, UR5, UR4, 0x18 ;  /* 0x0000000405047291 */ /* 0x008fd2000f8ec0ff */
[----:B--2---:R-:W2:Y:S04]  /*0ba0*/  LDS R3, [UR4+0xc] ;  /* 0x00000c04ff037984 */ /* 0x004ea80008000800 */
[----:B-1----:R-:W1:Y:S04]  /*0bb0*/  LDS.128 R4, [UR4+0x10] ;  /* 0x00001004ff047984 */ /* 0x002e680008000c00 */
[----:B------:R-:W3:Y:S01]  /*0bc0*/  LDS.64 R8, [UR4+0x20] ;  /* 0x00002004ff087984 */ /* 0x000ee20008000a00 */
[----:B--2---:R-:W-:-:S04]  /*0bd0*/  FADD R3, |R2|, |R3| ;  /* 0x4000000302037221 */ /* 0x004fc80000000200 */
[----:B-1----:R-:W-:-:S04]  /*0be0*/  FADD R4, R3, |R4| ;  /* 0x4000000403047221 */ /* 0x002fc80000000000 */
[----:B------:R-:W-:-:S04]  /*0bf0*/  FADD R5, R4, |R5| ;  /* 0x4000000504057221 */ /* 0x000fc80000000000 */
[----:B------:R-:W-:-:S04]  /*0c00*/  FADD R6, R5, |R6| ;  /* 0x4000000605067221 */ /* 0x000fc80000000000 */
[----:B------:R-:W-:-:S04]  /*0c10*/  FADD R7, R6, |R7| ;  /* 0x4000000706077221 */ /* 0x000fc80000000000 */
[----:B---3--:R-:W-:-:S04]  /*0c20*/  FADD R8, R7, |R8| ;  /* 0x4000000807087221 */ /* 0x008fc80000000000 */
[----:B0-----:R-:W-:Y:S01]  /*0c30*/  FADD R2, R8, |R9| ;  /* 0x4000000908027221 */ /* 0x001fe20000000000 */
[----:B------:R-:W-:Y:S06]  /*0c40*/  BRA `(.L_x_345) ;  /* 0x0000003000a87947 */ /* 0x000fec0003800000 */
.L_x_342:
[----:B------:R-:W1:Y:S01]  /*0c50*/  S2R R4, SR_LANEID ;  /* 0x0000000000047919 */ /* 0x000e620000000000 */
[----:B------:R-:W-:-:S04]  /*0c60*/  LOP3.LUT R0, R9, 0x3e0, RZ, 0xc0, !PT ;  /* 0x000003e009007812 */ /* 0x000fc800078ec0ff */
[----:B0-----:R-:W-:Y:S02]  /*0c70*/  IADD3 R3, PT, PT, R0, 0x20, RZ ;  /* 0x0000002000037810 */ /* 0x001fe40007ffe0ff */
[----:B------:R-:W-:Y:S02]  /*0c80*/  LOP3.LUT R5, RZ, R0, RZ, 0x33, !PT ;  /* 0x00000000ff057212 */ /* 0x000fe400078e33ff */
[-C--:B------:R-:W-:Y:S02]  /*0c90*/  ISETP.GT.AND P0, PT, R3, R20.reuse, PT ;  /* 0x000000140300720c */ /* 0x080fe40003f04270 */
[----:B------:R-:W-:-:S04]  /*0ca0*/  IADD3 R5, PT, PT, R5, R20, RZ ;  /* 0x0000001405057210 */ /* 0x000fc80007ffe0ff */
[----:B------:R-:W-:-:S05]  /*0cb0*/  SEL R5, R5, 0x1f, P0 ;  /* 0x0000001f05057807 */ /* 0x000fca0000000000 */
[----:B------:R-:W0:Y:S01]  /*0cc0*/  SHFL.DOWN PT, R0, R7, 0x1, R5 ;  /* 0x0820000007007989 */ /* 0x000e2200000e0005 */
[C---:B-1----:R-:W-:Y:S02]  /*0cd0*/  ISETP.GE.AND P0, PT, R4.reuse, R5, PT ;  /* 0x000000050400720c */ /* 0x042fe40003f06270 */
[C---:B------:R-:W-:Y:S02]  /*0ce0*/  IADD3 R2, PT, PT, R4.reuse, 0x2, RZ ;  /* 0x0000000204027810 */ /* 0x040fe40007ffe0ff */
[----:B------:R-:W-:-:S09]  /*0cf0*/  ISETP.NE.AND P1, PT, R4, RZ, PT ;  /* 0x000000ff0400720c */ /* 0x000fd20003f25270 */
[----:B0-----:R-:W-:Y:S01]  /*0d00*/  @!P0 FADD R7, |R0|, |R7| ;  /* 0x4000000700078221 */ /* 0x001fe20000000200 */
[-C--:B------:R-:W-:Y:S02]  /*0d10*/  ISETP.GT.AND P0, PT, R2, R5.reuse, PT ;  /* 0x000000050200720c */ /* 0x080fe40003f04270 */
[----:B------:R-:W-:Y:S01]  /*0d20*/  IADD3 R2, PT, PT, R4, 0x4, RZ ;  /* 0x0000000404027810 */ /* 0x000fe20007ffe0ff */
[----:B------:R-:W0:Y:S01]  /*0d30*/  @!P1 S2R R6, SR_CgaCtaId ;  /* 0x0000000000069919 */ /* 0x000e220000008800 */
[----:B------:R-:W-:Y:S01]  /*0d40*/  @!P1 MOV R3, 0x400 ;  /* 0x0000040000039802 */ /* 0x000fe20000000f00 */
[----:B------:R-:W1:Y:S08]  /*0d50*/  SHFL.DOWN PT, R0, R7, 0x2, R5 ;  /* 0x0840000007007989 */ /* 0x000e7000000e0005 */
[----:B-1----:R-:W-:Y:S01]  /*0d60*/  @!P0 FADD R7, |R7|, |R0| ;  /* 0x4000000007078221 */ /* 0x002fe20000000200 */
[----:B------:R-:W-:-:S02]  /*0d70*/  ISETP.GT.AND P0, PT, R2, R5, PT ;  /* 0x000000050200720c */ /* 0x000fc40003f04270 */
[----:B------:R-:W-:Y:S02]  /*0d80*/  IADD3 R2, PT, PT, R4, 0x8, RZ ;  /* 0x0000000804027810 */ /* 0x000fe40007ffe0ff */
[----:B------:R-:W1:Y:S01]  /*0d90*/  SHFL.DOWN PT, R0, R7, 0x4, R5 ;  /* 0x0880000007007989 */ /* 0x000e6200000e0005 */
[----:B0-----:R-:W-:-:S08]  /*0da0*/  @!P1 LEA R3, R6, R3, 0x18 ;  /* 0x0000000306039211 */ /* 0x001fd000078ec0ff */
[----:B-1----:R-:W-:Y:S01]  /*0db0*/  @!P0 FADD R7, |R7|, |R0| ;  /* 0x4000000007078221 */ /* 0x002fe20000000200 */
[----:B------:R-:W-:Y:S01]  /*0dc0*/  ISETP.GT.AND P0, PT, R2, R5, PT ;  /* 0x000000050200720c */ /* 0x000fe20003f04270 */
[----:B------:R-:W-:-:S03]  /*0dd0*/  VIADD R2, R4, 0x10 ;  /* 0x0000001004027836 */ /* 0x000fc60000000000 */
[----:B------:R-:W0:Y:S09]  /*0de0*/  SHFL.DOWN PT, R0, R7, 0x8, R5 ;  /* 0x0900000007007989 */ /* 0x000e3200000e0005 */
[----:B0-----:R-:W-:Y:S01]  /*0df0*/  @!P0 FADD R7, |R7|, |R0| ;  /* 0x4000000007078221 */ /* 0x001fe20000000200 */
[----:B------:R-:W-:-:S02]  /*0e00*/  ISETP.GT.AND P0, PT, R2, R5, PT ;  /* 0x000000050200720c */ /* 0x000fc40003f04270 */
[----:B------:R-:W-:Y:S02]  /*0e10*/  @!P1 SHF.R.U32.HI R2, RZ, 0x3, R9 ;  /* 0x00000003ff029819 */ /* 0x000fe40000011609 */
[----:B------:R-:W0:Y:S02]  /*0e20*/  SHFL.DOWN PT, R0, R7, 0x10, R5 ;  /* 0x0a00000007007989 */ /* 0x000e2400000e0005 */
[----:B------:R-:W-:-:S04]  /*0e30*/  @!P1 LOP3.LUT R2, R2, 0x7c, RZ, 0xc0, !PT ;  /* 0x0000007c02029812 */ /* 0x000fc800078ec0ff */
[----:B------:R-:W-:-:S03]  /*0e40*/  @!P1 IADD3 R3, PT, PT, R2, R3, RZ ;  /* 0x0000000302039210 */ /* 0x000fc60007ffe0ff */
[----:B0-----:R-:W-:Y:S01]  /*0e50*/  @!P0 FADD R7, |R7|, |R0| ;  /* 0x4000000007078221 */ /* 0x001fe20000000200 */
[----:B------:R-:W-:-:S04]  /*0e60*/  ISETP.GE.AND P0, PT, R20, 0x21, PT ;  /* 0x000000211400780c */ /* 0x000fc80003f06270 */
[----:B------:R-:W-:Y:S02]  /*0e70*/  ISETP.NE.OR P0, PT, R9, RZ, !P0 ;  /* 0x000000ff0900720c */ /* 0x000fe40004705670 */
[----:B------:R-:W-:-:S05]  /*0e80*/  MOV R2, R7 ;  /* 0x0000000700027202 */ /* 0x000fca0000000f00 */
[----:B------:R4:W-:Y:S01]  /*0e90*/  @!P1 STS [R3+0x8], R2 ;  /* 0x0000080203009388 */ /* 0x0009e20000000800 */
[----:B------:R-:W-:Y:S06]  /*0ea0*/  BAR.SYNC.DEFER_BLOCKING 0x0 ;  /* 0x0000000000007b1d */ /* 0x000fec0000010000 */
[----:B------:R-:W-:Y:S05]  /*0eb0*/  @P0 BRA `(.L_x_345) ;  /* 0x00000030000c0947 */ /* 0x000fea0003800000 */
[----:B------:R-:W0:Y:S01]  /*0ec0*/  S2UR UR5, SR_CgaCtaId ;  /* 0x00000000000579c3 */ /* 0x000e220000008800 */
[----:B------:R-:W-:Y:S01]  /*0ed0*/  UMOV UR4, 0x400 ;  /* 0x0000040000047882 */ /* 0x000fe20000000000 */
[----:B------:R-:W-:Y:S01]  /*0ee0*/  ISETP.GE.U32.AND P0, PT, R20, 0x41, PT ;  /* 0x000000411400780c */ /* 0x000fe20003f06070 */
[----:B0-----:R-:W-:-:S09]  /*0ef0*/  ULEA UR4, UR5, UR4, 0x18 ;  /* 0x0000000405047291 */ /* 0x001fd2000f8ec0ff */
[----:B----4-:R-:W0:Y:S02]  /*0f00*/  LDS R3, [UR4+0xc] ;  /* 0x00000c04ff037984 */ /* 0x010e240008000800 */
[----:B0-----:R-:W-:Y:S01]  /*0f10*/  FADD R2, |R2|, |R3| ;  /* 0x4000000302027221 */ /* 0x001fe20000000200 */
[----:B------:R-:W-:Y:S06]  /*0f20*/  @!P0 BRA `(.L_x_345) ;  /* 0x0000002c00f08947 */ /* 0x000fec0003800000 */
[----:B------:R-:W0:Y:S01]  /*0f30*/  LDS.128 R4, [UR4+0x10] ;  /* 0x00001004ff047984 */ /* 0x000e220008000c00 */
[----:B------:R-:W-:Y:S01]  /*0f40*/  ISETP.GE.U32.AND P0, PT, R20, 0x61, PT ;  /* 0x000000611400780c */ /* 0x000fe20003f06070 */
[----:B0-----:R-:W-:-:S12]  /*0f50*/  FADD R2, |R2|, |R4| ;  /* 0x4000000402027221 */ /* 0x001fd80000000200 */
[----:B------:R-:W-:Y:S05]  /*0f60*/  @!P0 BRA `(.L_x_345) ;  /* 0x0000002c00e08947 */ /* 0x000fea0003800000 */
[----:B------:R-:W-:Y:S01]  /*0f70*/  ISETP.GE.U32.AND P0, PT, R20, 0x81, PT ;  /* 0x000000811400780c */ /* 0x000fe20003f06070 */
[----:B------:R-:W-:-:S12]  /*0f80*/  FADD R2, |R2|, |R5| ;  /* 0x4000000502027221 */ /* 0x000fd80000000200 */
[----:B------:R-:W-:Y:S05]  /*0f90*/  @!P0 BRA `(.L_x_345) ;  /* 0x0000002c00d48947 */ /* 0x000fea0003800000 */
[----:B------:R-:W-:Y:S01]  /*0fa0*/  ISETP.GE.U32.AND P0, PT, R20, 0xa1, PT ;  /* 0x000000a11400780c */ /* 0x000fe20003f06070 */
[----:B------:R-:W-:-:S12]  /*0fb0*/  FADD R2, |R2|, |R6| ;  /* 0x4000000602027221 */ /* 0x000fd80000000200 */
[----:B------:R-:W-:Y:S05]  /*0fc0*/  @!P0 BRA `(.L_x_345) ;  /* 0x0000002c00c88947 */ /* 0x000fea0003800000 */
[----:B------:R-:W-:Y:S01]  /*0fd0*/  ISETP.GE.U32.AND P0, PT, R20, 0xc1, PT ;  /* 0x000000c11400780c */ /* 0x000fe20003f06070 */
[----:B------:R-:W-:-:S12]  /*0fe0*/  FADD R2, |R2|, |R7| ;  /* 0x4000000702027221 */ /* 0x000fd80000000200 */
[----:B------:R-:W-:Y:S05]  /*0ff0*/  @!P0 BRA `(.L_x_345) ;  /* 0x0000002c00bc8947 */ /* 0x000fea0003800000 */
[----:B------:R-:W0:Y:S01]  /*1000*/  LDS.64 R4, [UR4+0x20] ;  /* 0x00002004ff047984 */ /* 0x000e220008000a00 */
[----:B------:R-:W-:Y:S01]  /*1010*/  ISETP.GE.U32.AND P0, PT, R20, 0xe1, PT ;  /* 0x000000e11400780c */ /* 0x000fe20003f06070 */
[----:B0-----:R-:W-:-:S12]  /*1020*/  FADD R2, |R2|, |R4| ;  /* 0x4000000402027221 */ /* 0x001fd80000000200 */
[----:B------:R-:W-:Y:S05]  /*1030*/  @!P0 BRA `(.L_x_345) ;  /* 0x0000002c00ac8947 */ /* 0x000fea0003800000 */
[----:B------:R-:W-:Y:S01]  /*1040*/  FADD R2, |R2|, |R5| ;  /* 0x4000000502027221 */ /* 0x000fe20000000200 */
[----:B------:R-:W-:Y:S06]  /*1050*/  BRA `(.L_x_345) ;  /* 0x0000002c00a47947 */ /* 0x000fec0003800000 */
.L_x_329:
[----:B------:R-:W0:Y:S01]  /*1060*/  S2R R0, SR_TID.X ;  /* 0x0000000000007919 */ /* 0x000e220000002100 */
[----:B------:R-:W1:Y:S01]  /*1070*/  LDC.64 R2, c[0x0][0x380] ;  /* 0x0000e000ff027b82 */ /* 0x000e620000000a00 */
[----:B0-----:R-:W-:-:S05]  /*1080*/  SHF.L.U32 R5, R0, 0x2, RZ ;  /* 0x0000000200057819 */ /* 0x001fca00000006ff */
[----:B-1----:R-:W-:-:S05]  /*1090*/  IMAD.WIDE.U32 R2, R5, 0x4, R2 ;  /* 0x0000000405027825 */ /* 0x002fca00078e0002 */
[----:B------:R-:W2:Y:S04]  /*10a0*/  LDG.E.128.CONSTANT R4, desc[UR6][R2.64] ;  /* 0x0000000602047981 */ /* 0x000ea8000c1e9d00 */
[----:B------:R-:W3:Y:S04]  /*10b0*/  LDG.E.128.CONSTANT R8, desc[UR6][R2.64+0x1000] ;  /* 0x0010000602087981 */ /* 0x000ee8000c1e9d00 */
[----:B------:R-:W4:Y:S04]  /*10c0*/  LDG.E.128.CONSTANT R12, desc[UR6][R2.64+0x2000] ;  /* 0x00200006020c7981 */ /* 0x000f28000c1e9d00 */
[----:B------:R-:W5:Y:S01]  /*10d0*/  LDG.E.128.CONSTANT R16, desc[UR6][R2.64+0x3000] ;  /* 0x0030000602107981 */ /* 0x000f62000c1e9d00 */
[----:B------:R-:W-:Y:S01]  /*10e0*/  ISETP.GE.U32.AND P0, PT, R20, 0x2000, PT ;  /* 0x000020001400780c */ /* 0x000fe20003f06070 */
[----:B------:R-:W-:-:S02]  /*10f0*/  HFMA2 R23, -RZ, RZ, 0, 0.00048828125 ;  /* 0x00001000ff177431 */ /* 0x000fc400000001ff */
[----:B--2---:R-:W-:-:S04]  /*1100*/  FADD R5, |R4|, |R5| ;  /* 0x4000000504057221 */ /* 0x004fc80000000200 */
[----:B------:R-:W-:-:S04]  /*1110*/  FADD R5, |R6|, R5 ;  /* 0x0000000506057221 */ /* 0x000fc80000000200 */
[----:B------:R-:W-:-:S04]  /*1120*/  FADD R5, |R7|, R5 ;  /* 0x0000000507057221 */ /* 0x000fc80000000200 */
[----:B---3--:R-:W-:-:S04]  /*1130*/  FADD R5, |R8|, R5 ;  /* 0x0000000508057221 */ /* 0x008fc80000000200 */
[----:B------:R-:W-:-:S04]  /*1140*/  FADD R5, |R9|, R5 ;  /* 0x0000000509057221 */ /* 0x000fc80000000200 */
[----:B------:R-:W-:-:S04]  /*1150*/  FADD R5, |R10|, R5 ;  /* 0x000000050a057221 */ /* 0x000fc80000000200 */
[----:B------:R-:W-:-:S04]  /*1160*/  FADD R5, |R11|, R5 ;  /* 0x000000050b057221 */ /* 0x000fc80000000200 */
[----:B----4-:R-:W-:-:S04]  /*1170*/  FADD R5, |R12|, R5 ;  /* 0x000000050c057221 */ /* 0x010fc80000000200 */
[----:B------:R-:W-:-:S04]  /*1180*/  FADD R5, |R13|, R5 ;  /* 0x000000050d057221 */ /* 0x000fc80000000200 */
[----:B------:R-:W-:-:S04]  /*1190*/  FADD R5, |R14|, R5 ;  /* 0x000000050e057221 */ /* 0x000fc80000000200 */
[----:B------:R-:W-:-:S04]  /*11a0*/  FADD R5, |R15|, R5 ;  /* 0x000000050f057221 */ /* 0x000fc80000000200 */
[----:B-----5:R-:W-:-:S04]  /*11b0*/  FADD R5, |R16|, R5 ;  /* 0x0000000510057221 */ /* 0x020fc80000000200 */
[----:B------:R-:W-:-:S04]  /*11c0*/  FADD R5, |R17|, R5 ;  /* 0x0000000511057221 */ /* 0x000fc80000000200 */
[----:B------:R-:W-:-:S04]  /*11d0*/  FADD R5, |R18|, R5 ;  /* 0x0000000512057221 */ /* 0x000fc80000000200 */
[----:B------:R-:W-:Y:S01]  /*11e0*/  FADD R21, |R19|, R5 ;  /* 0x0000000513157221 */ /* 0x000fe20000000200 */
[----:B------:R-:W-:Y:S06]  /*11f0*/  @!P0 BRA `(.L_x_346) ;  /* 0x00000000007c8947 */ /* 0x000fec0003800000 */
[----:B------:R-:W0:Y:S01]  /*1200*/  LDC R24, c[0x0][0x390] ;  /* 0x0000e400ff187b82 */ /* 0x000e220000000800 */
[----:B------:R-:W-:Y:S02]  /*1210*/  IADD3 R22, PT, PT, R20, -0x1000, RZ ;  /* 0xfffff00014167810 */ /* 0x000fe40007ffe0ff */
[----:B------:R-:W-:-:S07]  /*1220*/  MOV R23, 0x1000 ;  /* 0x0000100000177802 */ /* 0x000fce0000000f00 */
.L_x_348:
[----:B------:R-:W-:-:S05]  /*1230*/  IMAD.WIDE R26, R23, 0x4, R2 ;  /* 0x00000004171a7825 */ /* 0x000fca00078e0202 */
[----:B------:R-:W2:Y:S04]  /*1240*/  LDG.E.128.CONSTANT R4, desc[UR6][R26.64] ;  /* 0x000000061a047981 */ /* 0x000ea8000c1e9d00 */
[----:B------:R-:W3:Y:S04]  /*1250*/  LDG.E.128.CONSTANT R8, desc[UR6][R26.64+0x1000] ;  /* 0x001000061a087981 */ /* 0x000ee8000c1e9d00 */
[----:B------:R-:W4:Y:S04]  /*1260*/  LDG.E.128.CONSTANT R12, desc[UR6][R26.64+0x2000] ;  /* 0x002000061a0c7981 */ /* 0x000f28000c1e9d00 */
[----:B------:R-:W5:Y:S01]  /*1270*/  LDG.E.128.CONSTANT R16, desc[UR6][R26.64+0x3000] ;  /* 0x003000061a107981 */ /* 0x000f62000c1e9d00 */
[----:B0-----:R-:W-:Y:S01]  /*1280*/  MOV R20, R24 ;  /* 0x0000001800147202 */ /* 0x001fe20000000f00 */
[----:B--2---:R-:W-:-:S03]  /*1290*/  FADD R21, |R4|, |R21| ;  /* 0x4000001504157221 */ /* 0x004fc60000000200 */
[----:B------:R-:W-:Y:S01]  /*12a0*/  IADD3 R4, PT, PT, -R23, R20, RZ ;  /* 0x0000001417047210 */ /* 0x000fe20007ffe1ff */
[----:B------:R-:W-:-:S03]  /*12b0*/  FADD R21, |R5|, R21 ;  /* 0x0000001505157221 */ /* 0x000fc60000000200 */
[----:B------:R-:W-:Y:S01]  /*12c0*/  ISETP.GE.AND P0, PT, R4, 0x1000, PT ;  /* 0x000010000400780c */ /* 0x000fe20003f06270 */
        /* <DEDUP_REMOVED lines=15> */
[----:B------:R-:W-:-:S05]  /*13c0*/  VIADD R23, R23, 0x1000 ;  /* 0x0000100017177836 */ /* 0x000fca0000000000 */
[----:B------:R-:W-:-:S13]  /*13d0*/  ISETP.GT.AND P0, PT, R23, R22, PT ;  /* 0x000000161700720c */ /* 0x000fda0003f04270 */
[----:B------:R-:W-:Y:S05]  /*13e0*/  @!P0 BRA `(.L_x_348) ;  /* 0xfffffffc00908947 */ /* 0x000fea000383ffff */
.L_x_346:
[----:B------:R-:W-:-:S13]  /*13f0*/  ISETP.GE.AND P0, PT, R23, R20, PT ;  /* 0x000000141700720c */ /* 0x000fda0003f06270 */
[----:B------:R-:W-:Y:S05]  /*1400*/  @P0 BRA `(.L_x_347) ;  /* 0x00000008001c0947 */ /* 0x000fea0003800000 */
[----:B------:R-:W-:Y:S01]  /*1410*/  IADD3 R9, PT, PT, -R23, R20, RZ ;  /* 0x0000001417097210 */ /* 0x000fe20007ffe1ff */
[----:B------:R-:W-:Y:S03]  /*1420*/  BSSY.RECONVERGENT B1, `(.L_x_347) ;  /* 0x0000085000017945 */ /* 0x000fe60003800200 */
[----:B------:R-:W-:-:S13]  /*1430*/  ISETP.GE.AND P0, PT, R0, R9, PT ;  /* 0x000000090000720c */ /* 0x000fda0003f06270 */
[----:B------:R-:W-:Y:S05]  /*1440*/  @P0 BRA `(.L_x_349) ;  /* 0x0000000800080947 */ /* 0x000fea0003800000 */
[-C--:B------:R-:W-:Y:S01]  /*1450*/  LOP3.LUT R2, RZ, R0.reuse, RZ, 0x33, !PT ;  /* 0x00000000ff027212 */ /* 0x080fe200078e33ff */
[----:B------:R-:W-:Y:S01]  /*1460*/  BSSY.RECONVERGENT B2, `(.L_x_350) ;  /* 0x0000015000027945 */ /* 0x000fe20003800200 */
[----:B------:R-:W-:Y:S02]  /*1470*/  MOV R8, R0 ;  /* 0x0000000000087202 */ /* 0x000fe40000000f00 */
[----:B------:R-:W-:-:S04]  /*1480*/  IADD3 R2, PT, PT, -R23, R20, R2 ;  /* 0x0000001417027210 */ /* 0x000fc80007ffe102 */
[C---:B------:R-:W-:Y:S02]  /*1490*/  LOP3.LUT R3, R2.reuse, 0x300, RZ, 0xc0, !PT ;  /* 0x0000030002037812 */ /* 0x040fe400078ec0ff */
[----:B------:R-:W-:Y:S02]  /*14a0*/  ISETP.GE.U32.AND P1, PT, R2, 0x300, PT ;  /* 0x000003000200780c */ /* 0x000fe40003f26070 */
[----:B------:R-:W-:-:S13]  /*14b0*/  ISETP.NE.AND P0, PT, R3, 0x300, PT ;  /* 0x000003000300780c */ /* 0x000fda0003f05270 */
[----:B------:R-:W-:Y:S05]  /*14c0*/  @!P0 BRA `(.L_x_351) ;  /* 0x0000000000388947 */ /* 0x000fea0003800000 */
[----:B------:R-:W0:Y:S01]  /*14d0*/  LDC.64 R4, c[0x0][0x380] ;  /* 0x0000e000ff047b82 */ /* 0x000e220000000a00 */
[----:B------:R-:W-:Y:S02]  /*14e0*/  LEA.HI R2, R2, 0x1, RZ, 0x18 ;  /* 0x0000000102027811 */ /* 0x000fe400078fc0ff */
[----:B------:R-:W-:Y:S02]  /*14f0*/  IADD3 R7, PT, PT, R0, R23, RZ ;  /* 0x0000001700077210 */ /* 0x000fe40007ffe0ff */
[----:B------:R-:W-:Y:S02]  /*1500*/  LOP3.LUT R2, R2, 0x3, RZ, 0xc0, !PT ;  /* 0x0000000302027812 */ /* 0x000fe400078ec0ff */
[----:B------:R-:W-:Y:S02]  /*1510*/  MOV R8, R0 ;  /* 0x0000000000087202 */ /* 0x000fe40000000f00 */
[----:B------:R-:W-:-:S07]  /*1520*/  IADD3 R6, PT, PT, -R2, RZ, RZ ;  /* 0x000000ff02067210 */ /* 0x000fce0007ffe1ff */
.L_x_352:
[----:B0-----:R-:W-:-:S06]  /*1530*/  IMAD.WIDE.U32 R2, R7, 0x4, R4 ;  /* 0x0000000407027825 */ /* 0x001fcc00078e0004 */
[----:B------:R-:W2:Y:S01]  /*1540*/  LDG.E.CONSTANT R2, desc[UR6][R2.64] ;  /* 0x0000000602027981 */ /* 0x000ea2000c1e9900 */
[----:B------:R-:W-:Y:S02]  /*1550*/  IADD3 R6, PT, PT, R6, 0x1, RZ ;  /* 0x0000000106067810 */ /* 0x000fe40007ffe0ff */
[----:B------:R-:W-:Y:S02]  /*1560*/  IADD3 R8, PT, PT, R8, 0x100, RZ ;  /* 0x0000010008087810 */ /* 0x000fe40007ffe0ff */
[----:B------:R-:W-:Y:S02]  /*1570*/  ISETP.NE.AND P0, PT, R6, RZ, PT ;  /* 0x000000ff0600720c */ /* 0x000fe40003f05270 */
[----:B------:R-:W-:Y:S01]  /*1580*/  IADD3 R7, PT, PT, R7, 0x100, RZ ;  /* 0x0000010007077810 */ /* 0x000fe20007ffe0ff */
[----:B--2---:R-:W-:-:S10]  /*1590*/  FADD R21, |R2|, |R21| ;  /* 0x4000001502157221 */ /* 0x004fd40000000200 */
[----:B------:R-:W-:Y:S05]  /*15a0*/  @P0 BRA `(.L_x_352) ;  /* 0xfffffffc00e00947 */ /* 0x000fea000383ffff */
.L_x_351:
[----:B------:R-:W-:Y:S05]  /*15b0*/  BSYNC.RECONVERGENT B2 ;  /* 0x0000000000027941 */ /* 0x000fea0003800200 */
.L_x_350:
[----:B------:R-:W-:Y:S05]  /*15c0*/  @!P1 BRA `(.L_x_349) ;  /* 0x0000000400a89947 */ /* 0x000fea0003800000 */
[----:B------:R-:W0:Y:S01]  /*15d0*/  LDCU.64 UR4, c[0x0][0x380] ;  /* 0x00007000ff0477ac */ /* 0x000e220008000a00 */
[----:B------:R-:W-:Y:S01]  /*15e0*/  IMAD.IADD R5, R9, 0x1, -R8 ;  /* 0x0000000109057824 */ /* 0x000fe200078e0a08 */
[CC--:B------:R-:W-:Y:S01]  /*15f0*/  IADD3 R3, P0, PT, R8.reuse, R23.reuse, RZ ;  /* 0x0000001708037210 */ /* 0x0c0fe20007f1e0ff */
[----:B------:R-:W-:Y:S01]  /*1600*/  BSSY.RECONVERGENT B2, `(.L_x_353) ;  /* 0x000003a000027945 */ /* 0x000fe20003800200 */
[----:B------:R-:W-:Y:S02]  /*1610*/  IADD3 R23, PT, PT, R8, R23, RZ ;  /* 0x0000001708177210 */ /* 0x000fe40007ffe0ff */
[----:B------:R-:W-:Y:S02]  /*1620*/  ISETP.GT.AND P1, PT, R5, 0xc00, PT ;  /* 0x00000c000500780c */ /* 0x000fe40003f24270 */
[----:B------:R-:W-:Y:S02]  /*1630*/  IADD3.X R4, PT, PT, RZ, RZ, RZ, P0, !PT ;  /* 0x000000ffff047210 */ /* 0x000fe400007fe4ff */
[----:B0-----:R-:W-:-:S04]  /*1640*/  LEA R2, P0, R3, UR4, 0x2 ;  /* 0x0000000403027c11 */ /* 0x001fc8000f8010ff */
[----:B------:R-:W-:Y:S02]  /*1650*/  LEA.HI.X R3, R3, UR5, R4, 0x2, P0 ;  /* 0x0000000503037c11 */ /* 0x000fe400080f1404 */
[----:B------:R-:W-:-:S04]  /*1660*/  IADD3 R2, P0, PT, R2, 0x800, RZ ;  /* 0x0000080002027810 */ /* 0x000fc80007f1e0ff */
[----:B------:R-:W-:Y:S02]  /*1670*/  IADD3.X R3, PT, PT, RZ, R3, RZ, P0, !PT ;  /* 0x00000003ff037210 */ /* 0x000fe400007fe4ff */
[----:B------:R-:W-:Y:S01]  /*1680*/  PLOP3.LUT P0, PT, PT, PT, PT, 0x80, 0x8 ;  /* 0x000000000008781c */ /* 0x000fe20003f0f070 */
[----:B------:R-:W-:-:S12]  /*1690*/  @!P1 BRA `(.L_x_354) ;  /* 0x0000000000c09947 */ /* 0x000fd80003800000 */
[----:B------:R-:W-:Y:S02]  /*16a0*/  PLOP3.LUT P0, PT, PT, PT, PT, 0x8, 0x80 ;  /* 0x000000000080781c */ /* 0x000fe40003f0e170 */
[----:B------:R-:W-:-:S11]  /*16b0*/  IADD3 R11, PT, PT, R9, -0xc00, RZ ;  /* 0xfffff400090b7810 */ /* 0x000fd60007ffe0ff */
.L_x_355:
[----:B------:R-:W0:Y:S01]  /*16c0*/  LDC.64 R4, c[0x0][0x380] ;  /* 0x0000e000ff047b82 */ /* 0x000e220000000a00 */
[----:B------:R-:W2:Y:S01]  /*16d0*/  LDG.E.CONSTANT R10, desc[UR6][R2.64+-0x400] ;  /* 0xfffc0006020a7981 */ /* 0x000ea2000c1e9900 */
[----:B------:R-:W-:-:S03]  /*16e0*/  IADD3 R25, PT, PT, R23, 0x400, RZ ;  /* 0x0000040017197810 */ /* 0x000fc60007ffe0ff */
[----:B------:R-:W3:Y:S04]  /*16f0*/  LDG.E.CONSTANT R18, desc[UR6][R2.64] ;  /* 0x0000000602127981 */ /* 0x000ee8000c1e9900 */
[----:B------:R-:W4:Y:S01]  /*1700*/  LDG.E.CONSTANT R17, desc[UR6][R2.64+0x400] ;  /* 0x0004000602117981 */ /* 0x000f22000c1e9900 */
[----:B------:R-:W-:-:S03]  /*1710*/  IADD3 R7, PT, PT, R23, 0x800, RZ ;  /* 0x0000080017077810 */ /* 0x000fc60007ffe0ff */
[----:B------:R-:W5:Y:S04]  /*1720*/  LDG.E.CONSTANT R15, desc[UR6][R2.64+0xc00] ;  /* 0x000c0006020f7981 */ /* 0x000f68000c1e9900 */
[----:B------:R-:W5:Y:S01]  /*1730*/  LDG.E.CONSTANT R14, desc[UR6][R2.64+0x1000] ;  /* 0x00100006020e7981 */ /* 0x000f62000c1e9900 */
[----:B------:R-:W-:-:S03]  /*1740*/  IADD3 R27, PT, PT, R23, 0xc00, RZ ;  /* 0x00000c00171b7810 */ /* 0x000fc60007ffe0ff */
[----:B------:R-:W5:Y:S01]  /*1750*/  LDG.E.CONSTANT R20, desc[UR6][R2.64+0x1c00] ;  /* 0x001c000602147981 */ /* 0x000f62000c1e9900 */
[----:B0-----:R-:W-:-:S03]  /*1760*/  IMAD.WIDE.U32 R12, R23, 0x4, R4 ;  /* 0x00000004170c7825 */ /* 0x001fc600078e0004 */
[----:B------:R-:W5:Y:S04]  /*1770*/  LDG.E.CONSTANT R19, desc[UR6][R2.64+0x2000] ;  /* 0x0020000602137981 */ /* 0x000f68000c1e9900 */
[----:B------:R-:W5:Y:S04]  /*1780*/  LDG.E.CONSTANT R22, desc[UR6][R2.64+0x2400] ;  /* 0x0024000602167981 */ /* 0x000f68000c1e9900 */
[----:B------:R-:W2:Y:S01]  /*1790*/  LDG.E.CONSTANT R12, desc[UR6][R12.64] ;  /* 0x000000060c0c7981 */ /* 0x000ea2000c1e9900 */
[----:B------:R-:W-:-:S03]  /*17a0*/  IMAD.WIDE.U32 R24, R25, 0x4, R4 ;  /* 0x0000000419187825 */ /* 0x000fc600078e0004 */
[----:B------:R-:W5:Y:S04]  /*17b0*/  LDG.E.CONSTANT R26, desc[UR6][R2.64+0x3000] ;  /* 0x00300006021a7981 */ /* 0x000f68000c1e9900 */
[----:B------:R-:W5:Y:S01]  /*17c0*/  LDG.E.CONSTANT R16, desc[UR6][R24.64] ;  /* 0x0000000618107981 */ /* 0x000f62000c1e9900 */
[----:B------:R-:W-:-:S03]  /*17d0*/  IMAD.WIDE.U32 R6, R7, 0x4, R4 ;  /* 0x0000000407067825 */ /* 0x000fc600078e0004 */
[----:B------:R-:W5:Y:S04]  /*17e0*/  LDG.E.CONSTANT R13, desc[UR6][R2.64+0x1400] ;  /* 0x00140006020d7981 */ /* 0x000f68000c1e9900 */
[----:B------:R-:W5:Y:S01]  /*17f0*/  LDG.E.CONSTANT R6, desc[UR6][R6.64] ;  /* 0x0000000606067981 */ /* 0x000f62000c1e9900 */
[----:B------:R-:W-:-:S03]  /*1800*/  IMAD.WIDE.U32 R4, R27, 0x4, R4 ;  /* 0x000000041b047825 */ /* 0x000fc600078e0004 */
[----:B------:R-:W5:Y:S04]  /*1810*/  LDG.E.CONSTANT R24, desc[UR6][R2.64+0x2c00] ;  /* 0x002c000602187981 */ /* 0x000f68000c1e9900 */
[----:B------:R-:W5:Y:S04]  /*1820*/  LDG.E.CONSTANT R4, desc[UR6][R4.64] ;  /* 0x0000000604047981 */ /* 0x000f68000c1e9900 */
[----:B------:R0:W5:Y:S01]  /*1830*/  LDG.E.CONSTANT R25, desc[UR6][R2.64+0x3400] ;  /* 0x0034000602197981 */ /* 0x000162000c1e9900 */
[----:B------:R-:W-:-:S04]  /*1840*/  IADD3 R8, PT, PT, R8, 0x1000, RZ ;  /* 0x0000100008087810 */ /* 0x000fc80007ffe0ff */
[----:B------:R-:W-:Y:S02]  /*1850*/  ISETP.GE.AND P1, PT, R8, R11, PT ;  /* 0x0000000b0800720c */ /* 0x000fe40003f26270 */
[----:B0-----:R-:W-:Y:S02]  /*1860*/  IADD3 R2, P2, PT, R2, 0x4000, RZ ;  /* 0x0000400002027810 */ /* 0x001fe40007f5e0ff */
[----:B------:R-:W-:Y:S02]  /*1870*/  IADD3 R23, PT, PT, R23, 0x1000, RZ ;  /* 0x0000100017177810 */ /* 0x000fe40007ffe0ff */
[----:B------:R-:W-:Y:S01]  /*1880*/  IADD3.X R3, PT, PT, RZ, R3, RZ, P2, !PT ;  /* 0x00000003ff037210 */ /* 0x000fe200017fe4ff */
[----:B--2---:R-:W-:-:S04]  /*1890*/  FADD R21, |R12|, |R21| ;  /* 0x400000150c157221 */ /* 0x004fc80000000200 */
[----:B------:R-:W-:-:S04]  /*18a0*/  FADD R21, R21, |R10| ;  /* 0x4000000a15157221 */ /* 0x000fc80000000000 */
[----:B---3--:R-:W-:-:S04]  /*18b0*/  FADD R18, R21, |R18| ;  /* 0x4000001215127221 */ /* 0x008fc80000000000 */
[----:B----4-:R-:W-:-:S04]  /*18c0*/  FADD R17, R18, |R17| ;  /* 0x4000001112117221 */ /* 0x010fc80000000000 */
[----:B-----5:R-:W-:-:S04]  /*18d0*/  FADD R16, R17, |R16| ;  /* 0x4000001011107221 */ /* 0x020fc80000000000 */
        /* <DEDUP_REMOVED lines=12> */
.L_x_354:
[----:B------:R-:W-:Y:S05]  /*19a0*/  BSYNC.RECONVERGENT B2 ;  /* 0x0000000000027941 */ /* 0x000fea0003800200 */
.L_x_353:
[----:B------:R-:W-:Y:S01]  /*19b0*/  IMAD.IADD R4, R9, 0x1, -R8 ;  /* 0x0000000109047824 */ /* 0x000fe200078e0a08 */
[----:B------:R-:W-:Y:S04]  /*19c0*/  BSSY.RECONVERGENT B2, `(.L_x_356) ;  /* 0x000001e000027945 */ /* 0x000fe80003800200 */
[----:B------:R-:W-:-:S13]  /*19d0*/  ISETP.GT.AND P1, PT, R4, 0x400, PT ;  /* 0x000004000400780c */ /* 0x000fda0003f24270 */
[----:B------:R-:W-:Y:S05]  /*19e0*/  @!P1 BRA `(.L_x_357) ;  /* 0x00000000006c9947 */ /* 0x000fea0003800000 */
[----:B------:R-:W0:Y:S01]  /*19f0*/  LDC.64 R6, c[0x0][0x380] ;  /* 0x0000e000ff067b82 */ /* 0x000e220000000a00 */
[----:B------:R-:W2:Y:S01]  /*1a00*/  LDG.E.CONSTANT R10, desc[UR6][R2.64+-0x400] ;  /* 0xfffc0006020a7981 */ /* 0x000ea2000c1e9900 */
[----:B------:R-:W-:-:S03]  /*1a10*/  IADD3 R13, PT, PT, R23, 0x400, RZ ;  /* 0x00000400170d7810 */ /* 0x000fc60007ffe0ff */
[----:B------:R-:W3:Y:S04]  /*1a20*/  LDG.E.CONSTANT R11, desc[UR6][R2.64] ;  /* 0x00000006020b7981 */ /* 0x000ee8000c1e9900 */
[----:B------:R-:W4:Y:S04]  /*1a30*/  LDG.E.CONSTANT R15, desc[UR6][R2.64+0xc00] ;  /* 0x000c0006020f7981 */ /* 0x000f28000c1e9900 */
[----:B------:R-:W5:Y:S04]  /*1a40*/  LDG.E.CONSTANT R17, desc[UR6][R2.64+0x1000] ;  /* 0x0010000602117981 */ /* 0x000f68000c1e9900 */
[----:B------:R1:W5:Y:S01]  /*1a50*/  LDG.E.CONSTANT R19, desc[UR6][R2.64+0x1400] ;  /* 0x0014000602137981 */ /* 0x000362000c1e9900 */
[----:B0-----:R-:W-:-:S06]  /*1a60*/  IMAD.WIDE.U32 R4, R23, 0x4, R6 ;  /* 0x0000000417047825 */ /* 0x001fcc00078e0006 */
[----:B------:R-:W2:Y:S01]  /*1a70*/  LDG.E.CONSTANT R4, desc[UR6][R4.64] ;  /* 0x0000000604047981 */ /* 0x000ea2000c1e9900 */
[----:B------:R-:W-:-:S03]  /*1a80*/  IMAD.WIDE.U32 R6, R13, 0x4, R6 ;  /* 0x000000040d067825 */ /* 0x000fc600078e0006 */
[----:B------:R-:W4:Y:S04]  /*1a90*/  LDG.E.CONSTANT R13, desc[UR6][R2.64+0x400] ;  /* 0x00040006020d7981 */ /* 0x000f28000c1e9900 */
[----:B------:R-:W5:Y:S01]  /*1aa0*/  LDG.E.CONSTANT R7, desc[UR6][R6.64] ;  /* 0x0000000606077981 */ /* 0x000f62000c1e9900 */
[----:B------:R-:W-:Y:S02]  /*1ab0*/  PLOP3.LUT P0, PT, PT, PT, PT, 0x8, 0x80 ;  /* 0x000000000080781c */ /* 0x000fe40003f0e170 */
[----:B------:R-:W-:Y:S02]  /*1ac0*/  IADD3 R8, PT, PT, R8, 0x800, RZ ;  /* 0x0000080008087810 */ /* 0x000fe40007ffe0ff */
[----:B------:R-:W-:Y:S01]  /*1ad0*/  IADD3 R23, PT, PT, R23, 0x800, RZ ;  /* 0x0000080017177810 */ /* 0x000fe20007ffe0ff */
[----:B--2---:R-:W-:-:S04]  /*1ae0*/  FADD R21, |R21|, |R4| ;  /* 0x4000000415157221 */ /* 0x004fc80000000200 */
[----:B------:R-:W-:-:S04]  /*1af0*/  FADD R10, |R21|, |R10| ;  /* 0x4000000a150a7221 */ /* 0x000fc80000000200 */
[----:B---3--:R-:W-:-:S04]  /*1b00*/  FADD R10, R10, |R11| ;  /* 0x4000000b0a0a7221 */ /* 0x008fc80000000000 */
[----:B----4-:R-:W-:-:S04]  /*1b10*/  FADD R10, R10, |R13| ;  /* 0x4000000d0a0a7221 */ /* 0x010fc80000000000 */
[----:B-----5:R-:W-:Y:S01]  /*1b20*/  FADD R10, R10, |R7| ;  /* 0x400000070a0a7221 */ /* 0x020fe20000000000 */
[----:B------:R-:W-:-:S03]  /*1b30*/  IADD3 R4, P1, PT, R2, 0x2000, RZ ;  /* 0x0000200002047810 */ /* 0x000fc60007f3e0ff */
[----:B------:R-:W-:Y:S01]  /*1b40*/  FADD R10, R10, |R15| ;  /* 0x4000000f0a0a7221 */ /* 0x000fe20000000000 */
[----:B------:R-:W-:-:S03]  /*1b50*/  IADD3.X R5, PT, PT, RZ, R3, RZ, P1, !PT ;  /* 0x00000003ff057210 */ /* 0x000fc60000ffe4ff */
[----:B------:R-:W-:Y:S01]  /*1b60*/  FADD R10, R10, |R17| ;  /* 0x400000110a0a7221 */ /* 0x000fe20000000000 */
[----:B-1----:R-:W-:Y:S02]  /*1b70*/  MOV R2, R4 ;  /* 0x0000000400027202 */ /* 0x002fe40000000f00 */
[----:B------:R-:W-:Y:S01]  /*1b80*/  MOV R3, R5 ;  /* 0x0000000500037202 */ /* 0x000fe20000000f00 */
[----:B------:R-:W-:-:S07]  /*1b90*/  FADD R21, R10, |R19| ;  /* 0x400000130a157221 */ /* 0x000fce0000000000 */
.L_x_357:
[----:B------:R-:W-:Y:S05]  /*1ba0*/  BSYNC.RECONVERGENT B2 ;  /* 0x0000000000027941 */ /* 0x000fea0003800200 */
.L_x_356:
        /* <DEDUP_REMOVED lines=8> */
[----:B-----5:R-:W-:-:S04]  /*1c30*/  FADD R21, |R21|, |R4| ;  /* 0x4000000415157221 */ /* 0x020fc80000000200 */
[----:B--2---:R-:W-:-:S04]  /*1c40*/  FADD R6, |R21|, |R6| ;  /* 0x4000000615067221 */ /* 0x004fc80000000200 */
[----:B---3--:R-:W-:-:S04]  /*1c50*/  FADD R6, R6, |R7| ;  /* 0x4000000706067221 */ /* 0x008fc80000000000 */
[----:B----4-:R-:W-:-:S07]  /*1c60*/  FADD R21, R6, |R9| ;  /* 0x4000000906157221 */ /* 0x010fce0000000000 */
.L_x_349:
[----:B------:R-:W-:Y:S05]  /*1c70*/  BSYNC.RECONVERGENT B1 ;  /* 0x0000000000017941 */ /* 0x000fea0003800200 */
.L_x_347:
[----:B------:R-:W0:Y:S01]  /*1c80*/  S2R R5, SR_LANEID ;  /* 0x0000000000057919 */ /* 0x000e220000000000 */
[----:B------:R-:W-:Y:S01]  /*1c90*/  BSSY.RECONVERGENT B1, `(.L_x_358) ;  /* 0x000001a000017945 */ /* 0x000fe20003800200 */
[----:B------:R-:W1:Y:S01]  /*1ca0*/  SHFL.DOWN PT, R2, R21, 0x1, 0x1f ;  /* 0x08201f0015027f89 */ /* 0x000e6200000e0000 */
[C---:B0-----:R-:W-:Y:S02]  /*1cb0*/  ISETP.GT.AND P0, PT, R5.reuse, 0x1e, PT ;  /* 0x0000001e0500780c */ /* 0x041fe40003f04270 */
[----:B------:R-:W-:-:S11]  /*1cc0*/  ISETP.GT.AND P1, PT, R5, 0xf, PT ;  /* 0x0000000f0500780c */ /* 0x000fd60003f24270 */
[----:B-1----:R-:W-:Y:S01]  /*1cd0*/  @!P0 FADD R21, |R2|, |R21| ;  /* 0x4000001502158221 */ /* 0x002fe20000000200 */
[----:B------:R-:W-:-:S04]  /*1ce0*/  ISETP.GT.AND P0, PT, R5, 0x1d, PT ;  /* 0x0000001d0500780c */ /* 0x000fc80003f04270 */
[----:B------:R-:W0:Y:S09]  /*1cf0*/  SHFL.DOWN PT, R2, R21, 0x2, 0x1f ;  /* 0x08401f0015027f89 */ /* 0x000e3200000e0000 */
        /* <DEDUP_REMOVED lines=12> */
[----:B------:R-:W-:Y:S02]  /*1dc0*/  @!P0 MOV R5, 0x400 ;  /* 0x0000040000058802 */ /* 0x000fe40000000f00 */
[----:B0-----:R-:W-:Y:S02]  /*1dd0*/  @!P0 SHF.R.U32.HI R2, RZ, 0x3, R0 ;  /* 0x00000003ff028819 */ /* 0x001fe40000011600 */
[----:B--2---:R-:W-:Y:S02]  /*1de0*/  @!P0 LEA R6, R6, R5, 0x18 ;  /* 0x0000000506068211 */ /* 0x004fe400078ec0ff */
[----:B------:R-:W-:Y:S01]  /*1df0*/  @!P0 LOP3.LUT R5, R2, 0x7c, RZ, 0xc0, !PT ;  /* 0x0000007c02058812 */ /* 0x000fe200078ec0ff */
[----:B-1----:R-:W-:-:S03]  /*1e00*/  FADD R2, R3, |R4| ;  /* 0x4000000403027221 */ /* 0x002fc60000000000 */
[----:B------:R-:W-:-:S05]  /*1e10*/  @!P0 IADD3 R5, PT, PT, R5, R6, RZ ;  /* 0x0000000605058210 */ /* 0x000fca0007ffe0ff */
[----:B------:R2:W-:Y:S02]  /*1e20*/  @!P0 STS [R5+0x8], R2 ;  /* 0x0000080205008388 */ /* 0x0005e40000000800 */
.L_x_359:
[----:B------:R-:W-:Y:S05]  /*1e30*/  BSYNC.RECONVERGENT B1 ;  /* 0x0000000000017941 */ /* 0x000fea0003800200 */
.L_x_358:
[----:B------:R-:W-:Y:S01]  /*1e40*/  BAR.SYNC.DEFER_BLOCKING 0x0 ;  /* 0x0000000000007b1d */ /* 0x000fe20000010000 */
[----:B------:R-:W-:-:S13]  /*1e50*/  ISETP.NE.AND P0, PT, R0, RZ, PT ;  /* 0x000000ff0000720c */ /* 0x000fda0003f05270 */
[----:B------:R-:W-:Y:S05]  /*1e60*/  @P0 BRA `(.L_x_345) ;  /* 0x0000002000200947 */ /* 0x000fea0003800000 */
[----:B------:R-:W3:Y:S01]  /*1e70*/  S2UR UR5, SR_CgaCtaId ;  /* 0x00000000000579c3 */ /* 0x000ee20000008800 */
[----:B------:R-:W-:Y:S02]  /*1e80*/  UMOV UR4, 0x400 ;  /* 0x0000040000047882 */ /* 0x000fe40000000000 */
[----:B---3--:R-:W-:-:S09]  /*1e90*/  ULEA UR4, UR5, UR4, 0x18 ;  /* 0x0000000405047291 */ /* 0x008fd2000f8ec0ff */
[----:B------:R-:W3:Y:S04]  /*1ea0*/  LDS R3, [UR4+0xc] ;  /* 0x00000c04ff037984 */ /* 0x000ee80008000800 */
[----:B-12---:R-:W1:Y:S04]  /*1eb0*/  LDS.128 R4, [UR4+0x10] ;  /* 0x00001004ff047984 */ /* 0x006e680008000c00 */
[----:B------:R-:W2:Y:S01]  /*1ec0*/  LDS.64 R8, [UR4+0x20] ;  /* 0x00002004ff087984 */ /* 0x000ea20008000a00 */
[----:B---3--:R-:W-:-:S04]  /*1ed0*/  FADD R3, |R2|, |R3| ;  /* 0x4000000302037221 */ /* 0x008fc80000000200 */
[----:B-1----:R-:W-:-:S04]  /*1ee0*/  FADD R4, R3, |R4| ;  /* 0x4000000403047221 */ /* 0x002fc80000000000 */
[----:B------:R-:W-:-:S04]  /*1ef0*/  FADD R5, R4, |R5| ;  /* 0x4000000504057221 */ /* 0x000fc80000000000 */
[----:B------:R-:W-:-:S04]  /*1f00*/  FADD R6, R5, |R6| ;  /* 0x4000000605067221 */ /* 0x000fc80000000000 */
[----:B------:R-:W-:-:S04]  /*1f10*/  FADD R7, R6, |R7| ;  /* 0x4000000706077221 */ /* 0x000fc80000000000 */
[----:B--2---:R-:W-:-:S04]  /*1f20*/  FADD R8, R7, |R8| ;  /* 0x4000000807087221 */ /* 0x004fc80000000000 */
[----:B0-----:R-:W-:Y:S01]  /*1f30*/  FADD R2, R8, |R9| ;  /* 0x4000000908027221 */ /* 0x001fe20000000000 */
[----:B------:R-:W-:Y:S06]  /*1f40*/  BRA `(.L_x_345) ;  /* 0x0000001c00e87947 */ /* 0x000fec0003800000 */
.L_x_328:
        /* <DEDUP_REMOVED lines=11> */
[----:B------:R-:W-:-:S07]  /*2000*/  VIADD R11, R9, 0x100 ;  /* 0x00000100090b7836 */ /* 0x000fce0000000000 */
.L_x_362:
[----:B------:R-:W-:Y:S05]  /*2010*/  BSYNC.RECONVERGENT B1 ;  /* 0x0000000000017941 */ /* 0x000fea0003800200 */
.L_x_361:
        /* <DEDUP_REMOVED lines=16> */
.L_x_367:
[----:B------:R-:W-:-:S06]  /*2120*/  MOV R3, R5 ;  /* 0x0000000500037202 */ /* 0x000fcc0000000f00 */
[----:B------:R0:W2:Y:S01]  /*2130*/  LDG.E.CONSTANT R3, desc[UR6][R2.64] ;  /* 0x0000000602037981 */ /* 0x0000a2000c1e9900 */
[----:B------:R-:W-:Y:S02]  /*2140*/  IADD3 R4, PT, PT, R4, 0x1, RZ ;  /* 0x0000000104047810 */ /* 0x000fe40007ffe0ff */
[----:B------:R-:W-:Y:S02]  /*2150*/  IADD3 R11, PT, PT, R11, 0x100, RZ ;  /* 0x000001000b0b7810 */ /* 0x000fe40007ffe0ff */
[----:B------:R-:W-:Y:S02]  /*2160*/  ISETP.NE.AND P1, PT, R4, RZ, PT ;  /* 0x000000ff0400720c */ /* 0x000fe40003f25270 */
[----:B0-----:R-:W-:-:S04]  /*2170*/  IADD3 R2, P2, PT, R2, 0x400, RZ ;  /* 0x0000040002027810 */ /* 0x001fc80007f5e0ff */
[----:B------:R-:W-:Y:S01]  /*2180*/  IADD3.X R5, PT, PT, RZ, R5, RZ, P2, !PT ;  /* 0x00000005ff057210 */ /* 0x000fe200017fe4ff */
[----:B--2--5:R-:W-:-:S06]  /*2190*/  FADD R0, |R3|, |R0| ;  /* 0x4000000003007221 */ /* 0x024fcc0000000200 */
[----:B------:R-:W-:Y:S05]  /*21a0*/  @P1 BRA `(.L_x_367) ;  /* 0xfffffffc00dc1947 */ /* 0x000fea000383ffff */
.L_x_366:
[----:B------:R-:W-:Y:S05]  /*21b0*/  BSYNC.RECONVERGENT B2 ;  /* 0x0000000000027941 */ /* 0x000fea0003800200 */
.L_x_365:
        /* <DEDUP_REMOVED lines=8> */
.L_x_370:
        /* <DEDUP_REMOVED lines=43> */
.L_x_369:
[----:B------:R-:W-:Y:S05]  /*24f0*/  BSYNC.RECONVERGENT B2 ;  /* 0x0000000000027941 */ /* 0x000fea0003800200 */
.L_x_368:
[----:B------:R-:W-:Y:S01]  /*2500*/  IADD3 R2, PT, PT, -R11, R20, RZ ;  /* 0x000000140b027210 */ /* 0x000fe20007ffe1ff */
[----:B------:R-:W-:Y:S03]  /*2510*/  BSSY.RECONVERGENT B2, `(.L_x_371) ;  /* 0x0000019000027945 */ /* 0x000fe60003800200 */
[----:B------:R-:W-:-:S13]  /*2520*/  ISETP.GT.AND P1, PT, R2, 0x400, PT ;  /* 0x000004000200780c */ /* 0x000fda0003f24270 */
[----:B------:R-:W-:Y:S05]  /*2530*/  @!P1 BRA `(.L_x_372) ;  /* 0x0000000000589947 */ /* 0x000fea0003800000 */
        /* <DEDUP_REMOVED lines=22> */
.L_x_372:
[----:B------:R-:W-:Y:S05]  /*26a0*/  BSYNC.RECONVERGENT B2 ;  /* 0x0000000000027941 */ /* 0x000fea0003800200 */
.L_x_371:
        /* <DEDUP_REMOVED lines=12> */
.L_x_364:
[----:B------:R-:W-:Y:S05]  /*2770*/  BSYNC.RECONVERGENT B1 ;  /* 0x0000000000017941 */ /* 0x000fea0003800200 */
.L_x_363:
        /* <DEDUP_REMOVED lines=31> */
.L_x_375:
[----:B------:R-:W-:Y:S05]  /*2970*/  BSYNC.RECONVERGENT B1 ;  /* 0x0000000000017941 */ /* 0x000fea0003800200 */
.L_x_374:
        /* <DEDUP_REMOVED lines=17> */
.L_x_373:
[----:B0-----:R-:W0:Y:S01]  /*2a90*/  S2R R2, SR_LANEID ;  /* 0x0000000000027919 */ /* 0x001e220000000000 */
[----:B------:R-:W-:-:S04]  /*2aa0*/  LOP3.LUT R0, R9, 0x3e0, RZ, 0xc0, !PT ;  /* 0x000003e009007812 */ /* 0x000fc800078ec0ff */
[----:B------:R-:W-:Y:S02]  /*2ab0*/  LOP3.LUT R7, RZ, R0, RZ, 0x33, !PT ;  /* 0x00000000ff077212 */ /* 0x000fe400078e33ff */
[----:B------:R-:W-:-:S03]  /*2ac0*/  IADD3 R3, PT, PT, R0, 0x20, RZ ;  /* 0x0000002000037810 */ /* 0x000fc60007ffe0ff */
[----:B------:R-:W-:Y:S01]  /*2ad0*/  IMAD.IADD R7, R7, 0x1, R20 ;  /* 0x0000000107077824 */ /* 0x000fe200078e0214 */
[----:B------:R-:W-:-:S04]  /*2ae0*/  ISETP.GT.AND P0, PT, R3, R20, PT ;  /* 0x000000140300720c */ /* 0x000fc80003f04270 */
[----:B------:R-:W-:-:S05]  /*2af0*/  SEL R4, R7, 0x1f, P0 ;  /* 0x0000001f07047807 */ /* 0x000fca0000000000 */
[----:B------:R-:W1:Y:S01]  /*2b00*/  SHFL.DOWN PT, R0, R5, 0x1, R4 ;  /* 0x0820000005007989 */ /* 0x000e6200000e0004 */
[C---:B0-----:R-:W-:Y:S02]  /*2b10*/  ISETP.GE.AND P0, PT, R2.reuse, R4, PT ;  /* 0x000000040200720c */ /* 0x041fe40003f06270 */
[C---:B------:R-:W-:Y:S02]  /*2b20*/  IADD3 R3, PT, PT, R2.reuse, 0x2, RZ ;  /* 0x0000000202037810 */ /* 0x040fe40007ffe0ff */
[----:B------:R-:W-:-:S09]  /*2b30*/  ISETP.NE.AND P1, PT, R2, RZ, PT ;  /* 0x000000ff0200720c */ /* 0x000fd20003f25270 */
[----:B-1----:R-:W-:Y:S01]  /*2b40*/  @!P0 FADD R5, |R0|, |R5| ;  /* 0x4000000500058221 */ /* 0x002fe20000000200 */
[-C--:B------:R-:W-:Y:S02]  /*2b50*/  ISETP.GT.AND P0, PT, R3, R4.reuse, PT ;  /* 0x000000040300720c */ /* 0x080fe40003f04270 */
[----:B------:R-:W-:Y:S01]  /*2b60*/  IADD3 R3, PT, PT, R2, 0x4, RZ ;  /* 0x0000000402037810 */ /* 0x000fe20007ffe0ff */
[----:B------:R-:W0:Y:S01]  /*2b70*/  @!P1 S2R R6, SR_CgaCtaId ;  /* 0x0000000000069919 */ /* 0x000e220000008800 */
[----:B------:R-:W1:Y:S09]  /*2b80*/  SHFL.DOWN PT, R0, R5, 0x2, R4 ;  /* 0x0840000005007989 */ /* 0x000e7200000e0004 */
[----:B-1----:R-:W-:Y:S01]  /*2b90*/  @!P0 FADD R5, |R5|, |R0| ;  /* 0x4000000005058221 */ /* 0x002fe20000000200 */
[----:B------:R-:W-:-:S02]  /*2ba0*/  ISETP.GT.AND P0, PT, R3, R4, PT ;  /* 0x000000040300720c */ /* 0x000fc40003f04270 */
[----:B------:R-:W-:Y:S02]  /*2bb0*/  IADD3 R3, PT, PT, R2, 0x8, RZ ;  /* 0x0000000802037810 */ /* 0x000fe40007ffe0ff */
[----:B------:R-:W1:Y:S09]  /*2bc0*/  SHFL.DOWN PT, R0, R5, 0x4, R4 ;  /* 0x0880000005007989 */ /* 0x000e7200000e0004 */
[----:B-1----:R-:W-:Y:S01]  /*2bd0*/  @!P0 FADD R5, |R5|, |R0| ;  /* 0x4000000005058221 */ /* 0x002fe20000000200 */
[----:B------:R-:W-:-:S02]  /*2be0*/  ISETP.GT.AND P0, PT, R3, R4, PT ;  /* 0x000000040300720c */ /* 0x000fc40003f04270 */
[----:B------:R-:W-:Y:S02]  /*2bf0*/  IADD3 R3, PT, PT, R2, 0x10, RZ ;  /* 0x0000001002037810 */ /* 0x000fe40007ffe0ff */
[----:B------:R-:W1:Y:S01]  /*2c00*/  SHFL.DOWN PT, R0, R5, 0x8, R4 ;  /* 0x0900000005007989 */ /* 0x000e6200000e0004 */
[----:B------:R-:W-:-:S04]  /*2c10*/  @!P1 SHF.R.U32.HI R2, RZ, 0x3, R9 ;  /* 0x00000003ff029819 */ /* 0x000fc80000011609 */
[----:B------:R-:W-:-:S04]  /*2c20*/  @!P1 LOP3.LUT R2, R2, 0x7c, RZ, 0xc0, !PT ;  /* 0x0000007c02029812 */ /* 0x000fc800078ec0ff */
[----:B-1----:R-:W-:Y:S01]  /*2c30*/  @!P0 FADD R5, |R5|, |R0| ;  /* 0x4000000005058221 */ /* 0x002fe20000000200 */
[----:B------:R-:W-:Y:S02]  /*2c40*/  ISETP.GT.AND P0, PT, R3, R4, PT ;  /* 0x000000040300720c */ /* 0x000fe40003f04270 */
[----:B------:R-:W-:Y:S02]  /*2c50*/  @!P1 MOV R3, 0x400 ;  /* 0x0000040000039802 */ /* 0x000fe40000000f00 */
[----:B------:R-:W1:Y:S02]  /*2c60*/  SHFL.DOWN PT, R0, R5, 0x10, R4 ;  /* 0x0a00000005007989 */ /* 0x000e6400000e0004 */
[----:B0-----:R-:W-:-:S04]  /*2c70*/  @!P1 LEA R3, R6, R3, 0x18 ;  /* 0x0000000306039211 */ /* 0x001fc800078ec0ff */
[----:B------:R-:W-:-:S03]  /*2c80*/  @!P1 IADD3 R3, PT, PT, R2, R3, RZ ;  /* 0x0000000302039210 */ /* 0x000fc60007ffe0ff */
[----:B-1----:R-:W-:Y:S01]  /*2c90*/  @!P0 FADD R5, |R5|, |R0| ;  /* 0x4000000005058221 */ /* 0x002fe20000000200 */
        /* <DEDUP_REMOVED lines=10> */
[----:B---3--:R-:W0:Y:S02]  /*2d40*/  LDS R3, [UR4+0xc] ;  /* 0x00000c04ff037984 */ /* 0x008e240008000800 */
        /* <DEDUP_REMOVED lines=21> */
.L_x_360:
        /* <DEDUP_REMOVED lines=19> */
[----:B------:R-:W-:Y:S01]  /*2fd0*/  ISETP.GE.U32.AND P0, PT, R20, 0x2000, PT ;  /* 0x000020001400780c */ /* 0x000fe20003f06070 */
[----:B--2---:R-:W-:-:S04]  /*2fe0*/  FADD R9, |R22|, |R9| ;  /* 0x4000000916097221 */ /* 0x004fc80000000200 */
[----:B---3--:R-:W-:-:S04]  /*2ff0*/  FADD R10, |R10|, R9 ;  /* 0x000000090a0a7221 */ /* 0x008fc80000000200 */
[----:B----4-:R-:W-:-:S04]  /*3000*/  FADD R11, |R11|, R10 ;  /* 0x0000000a0b0b7221 */ /* 0x010fc80000000200 */
[----:B-----5:R-:W-:Y:S01]  /*3010*/  FADD R12, |R12|, R11 ;  /* 0x0000000b0c0c7221 */ /* 0x020fe20000000200 */
[----:B------:R-:W-:-:S03]  /*3020*/  HFMA2 R11, -RZ, RZ, 0, 0.00048828125 ;  /* 0x00001000ff0b7431 */ /* 0x000fc600000001ff */
[----:B------:R-:W-:-:S04]  /*3030*/  FADD R13, |R13|, R12 ;  /* 0x0000000c0d0d7221 */ /* 0x000fc80000000200 */
        /* <DEDUP_REMOVED lines=9> */
[----:B------:R-:W-:Y:S01]  /*30d0*/  FADD R8, |R8|, R5 ;  /* 0x0000000508087221 */ /* 0x000fe20000000200 */
[----:B------:R-:W-:Y:S06]  /*30e0*/  @!P0 BRA `(.L_x_376) ;  /* 0x0000000000ac8947 */ /* 0x000fec0003800000 */
[----:B------:R-:W0:Y:S01]  /*30f0*/  LDC R7, c[0x0][0x390] ;  /* 0x0000e400ff077b82 */ /* 0x000e220000000800 */
[----:B------:R-:W-:Y:S02]  /*3100*/  IADD3 R10, PT, PT, R20, -0x1000, RZ ;  /* 0xfffff000140a7810 */ /* 0x000fe40007ffe0ff */
[----:B------:R-:W-:-:S07]  /*3110*/  MOV R11, 0x1000 ;  /* 0x00001000000b7802 */ /* 0x000fce0000000f00 */
.L_x_378:
        /* <DEDUP_REMOVED lines=17> */
[----:B--2---:R-:W-:-:S04]  /*3230*/  FADD R23, |R23|, |R8| ;  /* 0x4000000817177221 */ /* 0x004fc80000000200 */
[----:B---3--:R-:W-:Y:S01]  /*3240*/  FADD R23, |R20|, R23 ;  /* 0x0000001714177221 */ /* 0x008fe20000000200 */
[----:B0-----:R-:W-:-:S03]  /*3250*/  IMAD.MOV.U32 R20, RZ, RZ, R7 ;  /* 0x000000ffff147224 */ /* 0x001fc600078e0007 */
[----:B----4-:R-:W-:Y:S02]  /*3260*/  FADD R23, |R22|, R23 ;  /* 0x0000001716177221 */ /* 0x010fe40000000200 */
[----:B-1----:R-:W-:Y:S02]  /*3270*/  IADD3 R4, PT, PT, -R11, R20, RZ ;  /* 0x000000140b047210 */ /* 0x002fe40007ffe1ff */
[----:B-----5:R-:W-:Y:S02]  /*3280*/  FADD R24, |R24|, R23 ;  /* 0x0000001718187221 */ /* 0x020fe40000000200 */
[----:B------:R-:W-:Y:S02]  /*3290*/  ISETP.GE.AND P0, PT, R4, 0x1000, PT ;  /* 0x000010000400780c */ /* 0x000fe40003f06270 */
        /* <DEDUP_REMOVED lines=13> */
[----:B------:R-:W-:-:S04]  /*3370*/  IADD3 R11, PT, PT, R11, 0x1000, RZ ;  /* 0x000010000b0b7810 */ /* 0x000fc80007ffe0ff */
[----:B------:R-:W-:-:S13]  /*3380*/  ISETP.GT.AND P0, PT, R11, R10, PT ;  /* 0x0000000a0b00720c */ /* 0x000fda0003f04270 */
[----:B------:R-:W-:Y:S05]  /*3390*/  @!P0 BRA `(.L_x_378) ;  /* 0xfffffffc00608947 */ /* 0x000fea000383ffff */
.L_x_376:
        /* <DEDUP_REMOVED lines=20> */
.L_x_382:
[----:B0-----:R-:W-:-:S06]  /*34e0*/  IMAD.WIDE.U32 R2, R7, 0x4, R4 ;  /* 0x0000000407027825 */ /* 0x001fcc00078e0004 */
[----:B------:R-:W2:Y:S01]  /*34f0*/  LDG.E.CONSTANT R3, desc[UR6][R2.64] ;  /* 0x0000000602037981 */ /* 0x000ea2000c1e9900 */
[----:B------:R-:W-:Y:S01]  /*3500*/  IADD3 R6, PT, PT, R6, 0x1, RZ ;  /* 0x0000000106067810 */ /* 0x000fe20007ffe0ff */
[----:B------:R-:W-:Y:S01]  /*3510*/  VIADD R7, R7, 0x100 ;  /* 0x0000010007077836 */ /* 0x000fe20000000000 */
[----:B------:R-:W-:Y:S02]  /*3520*/  IADD3 R10, PT, PT, R10, 0x100, RZ ;  /* 0x000001000a0a7810 */ /* 0x000fe40007ffe0ff */
[----:B------:R-:W-:Y:S01]  /*3530*/  ISETP.NE.AND P0, PT, R6, RZ, PT ;  /* 0x000000ff0600720c */ /* 0x000fe20003f05270 */
[----:B--2---:R-:W-:-:S12]  /*3540*/  FADD R8, |R3|, |R8| ;  /* 0x4000000803087221 */ /* 0x004fd80000000200 */
[----:B------:R-:W-:Y:S05]  /*3550*/  @P0 BRA `(.L_x_382) ;  /* 0xfffffffc00e00947 */ /* 0x000fea000383ffff */
.L_x_381:
[----:B------:R-:W-:Y:S05]  /*3560*/  BSYNC.RECONVERGENT B2 ;  /* 0x0000000000027941 */ /* 0x000fea0003800200 */
.L_x_380:
[----:B------:R-:W-:Y:S05]  /*3570*/  @!P1 BRA `(.L_x_379) ;  /* 0x0000000400a89947 */ /* 0x000fea0003800000 */
[----:B------:R-:W0:Y:S01]  /*3580*/  LDCU.64 UR4, c[0x0][0x380] ;  /* 0x00007000ff0477ac */ /* 0x000e220008000a00 */
[----:B------:R-:W-:Y:S01]  /*3590*/  IADD3 R5, PT, PT, R9, -R10, RZ ;  /* 0x8000000a09057210 */ /* 0x000fe20007ffe0ff */
[----:B------:R-:W-:Y:S01]  /*35a0*/  BSSY.RECONVERGENT B2, `(.L_x_383) ;  /* 0x000003b000027945 */ /* 0x000fe20003800200 */
[CC--:B------:R-:W-:Y:S02]  /*35b0*/  IADD3 R3, P0, PT, R10.reuse, R11.reuse, RZ ;  /* 0x0000000b0a037210 */ /* 0x0c0fe40007f1e0ff */
[----:B------:R-:W-:Y:S02]  /*35c0*/  ISETP.GT.AND P1, PT, R5, 0xc00, PT ;  /* 0x00000c000500780c */ /* 0x000fe40003f24270 */
[----:B------:R-:W-:Y:S02]  /*35d0*/  IADD3.X R4, PT, PT, RZ, RZ, RZ, P0, !PT ;  /* 0x000000ffff047210 */ /* 0x000fe400007fe4ff */
[----:B------:R-:W-:Y:S02]  /*35e0*/  IADD3 R11, PT, PT, R10, R11, RZ ;  /* 0x0000000b0a0b7210 */ /* 0x000fe40007ffe0ff */
        /* <DEDUP_REMOVED lines=8> */
.L_x_385:
        /* <DEDUP_REMOVED lines=14> */
[----:B------:R-:W-:-:S05]  /*3750*/  IMAD.WIDE.U32 R24, R25, 0x4, R4 ;  /* 0x0000000419187825 */ /* 0x000fca00078e0004 */
[----:B------:R-:W5:Y:S01]  /*3760*/  LDG.E.CONSTANT R18, desc[UR6][R24.64] ;  /* 0x0000000618127981 */ /* 0x000f62000c1e9900 */
[----:B------:R-:W-:-:S03]  /*3770*/  IMAD.WIDE.U32 R6, R7, 0x4, R4 ;  /* 0x0000000407067825 */ /* 0x000fc600078e0004 */
[----:B------:R-:W5:Y:S04]  /*3780*/  LDG.E.CONSTANT R14, desc[UR6][R2.64+0x1400] ;  /* 0x00140006020e7981 */ /* 0x000f68000c1e9900 */
[----:B------:R-:W5:Y:S01]  /*3790*/  LDG.E.CONSTANT R6, desc[UR6][R6.64] ;  /* 0x0000000606067981 */ /* 0x000f62000c1e9900 */
[----:B------:R-:W-:-:S03]  /*37a0*/  IMAD.WIDE.U32 R4, R23, 0x4, R4 ;  /* 0x0000000417047825 */ /* 0x000fc600078e0004 */
[----:B------:R-:W5:Y:S04]  /*37b0*/  LDG.E.CONSTANT R23, desc[UR6][R2.64+0x2400] ;  /* 0x0024000602177981 */ /* 0x000f68000c1e9900 */
[----:B------:R-:W5:Y:S04]  /*37c0*/  LDG.E.CONSTANT R4, desc[UR6][R4.64] ;  /* 0x0000000604047981 */ /* 0x000f68000c1e9900 */
[----:B------:R-:W5:Y:S04]  /*37d0*/  LDG.E.CONSTANT R24, desc[UR6][R2.64+0x2c00] ;  /* 0x002c000602187981 */ /* 0x000f68000c1e9900 */
[----:B------:R0:W5:Y:S01]  /*37e0*/  LDG.E.CONSTANT R25, desc[UR6][R2.64+0x3400] ;  /* 0x0034000602197981 */ /* 0x000162000c1e9900 */
[----:B------:R-:W-:-:S04]  /*37f0*/  IADD3 R10, PT, PT, R10, 0x1000, RZ ;  /* 0x000010000a0a7810 */ /* 0x000fc80007ffe0ff */
[----:B------:R-:W-:Y:S02]  /*3800*/  ISETP.GE.AND P1, PT, R10, R13, PT ;  /* 0x0000000d0a00720c */ /* 0x000fe40003f26270 */
[----:B0-----:R-:W-:Y:S02]  /*3810*/  IADD3 R2, P2, PT, R2, 0x4000, RZ ;  /* 0x0000400002027810 */ /* 0x001fe40007f5e0ff */
[----:B------:R-:W-:-:S03]  /*3820*/  IADD3 R11, PT, PT, R11, 0x1000, RZ ;  /* 0x000010000b0b7810 */ /* 0x000fc60007ffe0ff */
[----:B------:R-:W-:Y:S02]  /*3830*/  IMAD.X R3, RZ, RZ, R3, P2 ;  /* 0x000000ffff037224 */ /* 0x000fe400010e0603 */
        /* <DEDUP_REMOVED lines=17> */
.L_x_384:
[----:B------:R-:W-:Y:S05]  /*3950*/  BSYNC.RECONVERGENT B2 ;  /* 0x0000000000027941 */ /* 0x000fea0003800200 */
.L_x_383:
[----:B------:R-:W-:Y:S01]  /*3960*/  IADD3 R4, PT, PT, R9, -R10, RZ ;  /* 0x8000000a09047210 */ /* 0x000fe20007ffe0ff */
[----:B------:R-:W-:Y:S03]  /*3970*/  BSSY.RECONVERGENT B2, `(.L_x_386) ;  /* 0x000001e000027945 */ /* 0x000fe60003800200 */
        /* <DEDUP_REMOVED lines=8> */
[----:B------:R-:W5:Y:S01]  /*3a00*/  LDG.E.CONSTANT R23, desc[UR6][R2.64+0x1400] ;  /* 0x0014000602177981 */ /* 0x000f62000c1e9900 */
[----:B0-----:R-:W-:-:S06]  /*3a10*/  IMAD.WIDE.U32 R4, R11, 0x4, R6 ;  /* 0x000000040b047825 */ /* 0x001fcc00078e0006 */
[----:B------:R0:W2:Y:S01]  /*3a20*/  LDG.E.CONSTANT R5, desc[UR6][R4.64] ;  /* 0x0000000604057981 */ /* 0x0000a2000c1e9900 */
[----:B------:R-:W-:-:S03]  /*3a30*/  IMAD.WIDE.U32 R6, R17, 0x4, R6 ;  /* 0x0000000411067825 */ /* 0x000fc600078e0006 */
[----:B------:R1:W4:Y:S04]  /*3a40*/  LDG.E.CONSTANT R17, desc[UR6][R2.64+0x400] ;  /* 0x0004000602117981 */ /* 0x000328000c1e9900 */
[----:B------:R-:W5:Y:S01]  /*3a50*/  LDG.E.CONSTANT R7, desc[UR6][R6.64] ;  /* 0x0000000606077981 */ /* 0x000f62000c1e9900 */
[----:B0-----:R-:W-:Y:S02]  /*3a60*/  IADD3 R4, P1, PT, R2, 0x2000, RZ ;  /* 0x0000200002047810 */ /* 0x001fe40007f3e0ff */
[----:B------:R-:W-:Y:S02]  /*3a70*/  PLOP3.LUT P0, PT, PT, PT, PT, 0x8, 0x80 ;  /* 0x000000000080781c */ /* 0x000fe40003f0e170 */
[----:B------:R-:W-:Y:S02]  /*3a80*/  IADD3 R10, PT, PT, R10, 0x800, RZ ;  /* 0x000008000a0a7810 */ /* 0x000fe40007ffe0ff */
[----:B------:R-:W-:-:S02]  /*3a90*/  IADD3 R11, PT, PT, R11, 0x800, RZ ;  /* 0x000008000b0b7810 */ /* 0x000fc40007ffe0ff */
[----:B-1----:R-:W-:Y:S01]  /*3aa0*/  MOV R2, R4 ;  /* 0x0000000400027202 */ /* 0x002fe20000000f00 */
[----:B--2---:R-:W-:-:S04]  /*3ab0*/  FADD R8, |R8|, |R5| ;  /* 0x4000000508087221 */ /* 0x004fc80000000200 */
[----:B------:R-:W-:-:S04]  /*3ac0*/  FADD R8, |R8|, |R13| ;  /* 0x4000000d08087221 */ /* 0x000fc80000000200 */
[----:B---3--:R-:W-:-:S04]  /*3ad0*/  FADD R8, R8, |R15| ;  /* 0x4000000f08087221 */ /* 0x008fc80000000000 */
[----:B----4-:R-:W-:-:S04]  /*3ae0*/  FADD R8, R8, |R17| ;  /* 0x4000001108087221 */ /* 0x010fc80000000000 */
[----:B-----5:R-:W-:-:S04]  /*3af0*/  FADD R8, R8, |R7| ;  /* 0x4000000708087221 */ /* 0x020fc80000000000 */
[----:B------:R-:W-:Y:S01]  /*3b00*/  FADD R8, R8, |R19| ;  /* 0x4000001308087221 */ /* 0x000fe20000000000 */
[----:B------:R-:W-:-:S03]  /*3b10*/  IADD3.X R5, PT, PT, RZ, R3, RZ, P1, !PT ;  /* 0x00000003ff057210 */ /* 0x000fc60000ffe4ff */
[----:B------:R-:W-:Y:S01]  /*3b20*/  FADD R8, R8, |R21| ;  /* 0x4000001508087221 */ /* 0x000fe20000000000 */
[----:B------:R-:W-:-:S03]  /*3b30*/  MOV R3, R5 ;  /* 0x0000000500037202 */ /* 0x000fc60000000f00 */
[----:B------:R-:W-:-:S07]  /*3b40*/  FADD R8, R8, |R23| ;  /* 0x4000001708087221 */ /* 0x000fce0000000000 */
.L_x_387:
[----:B------:R-:W-:Y:S05]  /*3b50*/  BSYNC.RECONVERGENT B2 ;  /* 0x0000000000027941 */ /* 0x000fea0003800200 */
.L_x_386:
        /* <DEDUP_REMOVED lines=12> */
.L_x_379:
[----:B------:R-:W-:Y:S05]  /*3c20*/  BSYNC.RECONVERGENT B1 ;  /* 0x0000000000017941 */ /* 0x000fea0003800200 */
.L_x_377:
        /* <DEDUP_REMOVED lines=27> */
.L_x_389:
[----:B------:R-:W-:Y:S05]  /*3de0*/  BSYNC.RECONVERGENT B1 ;  /* 0x0000000000017941 */ /* 0x000fea0003800200 */
.L_x_388:
        /* <DEDUP_REMOVED lines=15> */
[----:B0-----:R-:W-:-:S07]  /*3ee0*/  FADD R2, R8, |R9| ;  /* 0x4000000908027221 */ /* 0x001fce0000000000 */
.L_x_345:
[----:B------:R-:W-:Y:S05]  /*3ef0*/  BSYNC.RECONVERGENT B0 ;  /* 0x0000000000007941 */ /* 0x000fea0003800200 */
.L_x_327:
[----:B------:R-:W5:Y:S02]  /*3f00*/  S2R R0, SR_TID.X ;  /* 0x0000000000007919 */ /* 0x000f640000002100 */
[----:B-----5:R-:W-:-:S13]  /*3f10*/  ISETP.NE.AND P0, PT, R0, RZ, PT ;  /* 0x000000ff0000720c */ /* 0x020fda0003f05270 */
[----:B------:R-:W-:Y:S05]  /*3f20*/  @P0 EXIT ;  /* 0x000000000000094d */ /* 0x000fea0003800000 */
[----:B-12---:R-:W1:Y:S01]  /*3f30*/  LDC.64 R4, c[0x0][0x388] ;  /* 0x0000e200ff047b82 */ /* 0x006e620000000a00 */
[----:B------:R-:W3:Y:S02]  /*3f40*/  LDCU UR4, c[0x0][0x398] ;  /* 0x00007300ff0477ac */ /* 0x000ee40008000800 */
[----:B---34-:R-:W-:-:S05]  /*3f50*/  FADD R3, |R2|, |UR4| ;  /* 0x4000000402037e21 */ /* 0x018fca0008000200 */
[----:B-1----:R-:W-:Y:S01]  /*3f60*/  STG.E desc[UR6][R4.64], R3 ;  /* 0x0000000304007986 */ /* 0x002fe2000c101906 */
[----:B------:R-:W-:Y:S05]  /*3f70*/  EXIT ;  /* 0x000000000000794d */ /* 0x000fea0003800000 */
.L_x_390:
        /* <DEDUP_REMOVED lines=16> */
.L_x_798:


//--------------------- .text._ZN3cub18CUB_300001_SM_10006detail6reduce18DeviceReduceKernelINS2_10policy_hubIfj6AbsSumE10Policy1000EPfjS5_fN4cuda3std3__410__identityEEEvT0_PT3_T1_NS0_13GridEvenShareISG_EET2_T4_ --------------------------
	.section	.text._ZN3cub18CUB_300001_SM_10006detail6reduce18DeviceReduceKernelINS2_10policy_hubIfj6AbsSumE10Policy1000EPfjS5_fN4cuda3std3__410__identityEEEvT0_PT3_T1_NS0_13GridEvenShareISG_EET2_T4_,"ax",@progbits
	.align	128
        .global         _ZN3cub18CUB_300001_SM_10006detail6reduce18DeviceReduceKernelINS2_10policy_hubIfj6AbsSumE10Policy1000EPfjS5_fN4cuda3std3__410__identityEEEvT0_PT3_T1_NS0_13GridEvenShareISG_EET2_T4_
        .type           _ZN3cub18CUB_300001_SM_10006detail6reduce18DeviceReduceKernelINS2_10policy_hubIfj6AbsSumE10Policy1000EPfjS5_fN4cuda3std3__410__identityEEEvT0_PT3_T1_NS0_13GridEvenShareISG_EET2_T4_,@function
        .size           _ZN3cub18CUB_300001_SM_10006detail6reduce18DeviceReduceKernelINS2_10policy_hubIfj6AbsSumE10Policy1000EPfjS5_fN4cuda3std3__410__identityEEEvT0_PT3_T1_NS0_13GridEvenShareISG_EET2_T4_,(.L_x_799 - _ZN3cub18CUB_300001_SM_10006detail6reduce18DeviceReduceKernelINS2_10policy_hubIfj6AbsSumE10Policy1000EPfjS5_fN4cuda3std3__410__identityEEEvT0_PT3_T1_NS0_13GridEvenShareISG_EET2_T4_)
        .other          _ZN3cub18CUB_300001_SM_10006detail6reduce18DeviceReduceKernelINS2_10policy_hubIfj6AbsSumE10Policy1000EPfjS5_fN4cuda3std3__410__identityEEEvT0_PT3_T1_NS0_13GridEvenShareISG_EET2_T4_,@"STO_CUDA_ENTRY STV_DEFAULT"
_ZN3cub18CUB_300001_SM_10006detail6reduce18DeviceReduceKernelINS2_10policy_hubIfj6AbsSumE10Policy1000EPfjS5_fN4cuda3std3__410__identityEEEvT0_PT3_T1_NS0_13GridEvenShareISG_EET2_T4_:
.text._ZN3cub18CUB_300001_SM_10006detail6reduce18DeviceReduceKernelINS2_10policy_hubIfj6AbsSumE10Policy1000EPfjS5_fN4cuda3std3__410__identityEEEvT0_PT3_T1_NS0_13GridEvenShareISG_EET2_T4_:
[----:B------:R-:W-:Y:S01]  /*0000*/  LDC R1, c[0x0][0x37c] ;  /* 0x0000df00ff017b82 */ /* 0x000fe20000000800 */
[----:B------:R-:W0:Y:S07]  /*0010*/  LDCU UR6, c[0x0][0x380] ;  /* 0x00007000ff0677ac */ /* 0x000e2e0008000800 */
[----:B------:R-:W1:Y:S01]  /*0020*/  S2UR UR15, SR_CTAID.X ;  /* 0x00000000000f79c3 */ /* 0x000e620000002500 */
[----:B------:R-:W-:Y:S01]  /*0030*/  BSSY.RECONVERGENT B0, `(.L_x_391) ;  /* 0x00002e0000007945 */ /* 0x000fe20003800200 */
[----:B------:R-:W2:Y:S01]  /*0040*/  LDCU UR5, c[0x0][0x3ac] ;  /* 0x00007580ff0577ac */ /* 0x000ea20008000800 */
[----:B------:R-:W3:Y:S01]  /*0050*/  LDCU.64 UR10, c[0x0][0x358] ;  /* 0x00006b00ff0a77ac */ /* 0x000ee20008000a00 */
[----:B0-----:R-:W-:-:S02]  /*0060*/  ULOP3.LUT UP0, URZ, UR6, 0xf, URZ, 0xc0, !UPT ;  /* 0x0000000f06ff7892 */ /* 0x001fc4000f80c0ff */
[----:B--2---:R-:W-:Y:S02]  /*0070*/  USHF.L.U32 UR5, UR5, 0xc, URZ ;  /* 0x0000000c05057899 */ /* 0x004fe400080006ff */
[----:B-1----:R-:W-:-:S05]  /*0080*/  USHF.L.U32 UR4, UR15, 0xc, URZ ;  /* 0x0000000c0f047899 */ /* 0x002fca00080006ff */
[----:B---3--:R-:W-:Y:S07]  /*0090*/  BRA.U UP0, `(.L_x_392) ;  /* 0x0000001500887547 */ /* 0x008fee000b800000 */
[----:B------:R-:W0:Y:S02]  /*00a0*/  LDCU UR8, c[0x0][0x3a8] ;  /* 0x00007500ff0877ac */ /* 0x000e240008000800 */
[----:B0-----:R-:W-:-:S04]  /*00b0*/  UIMAD UR9, UR15, -0x1000, UR8 ;  /* 0xfffff0000f0978a4 */ /* 0x001fc8000f8e0208 */
[----:B------:R-:W-:-:S09]  /*00c0*/  UISETP.GT.U32.AND UP0, UPT, UR9, 0xfff, UPT ;  /* 0x00000fff0900788c */ /* 0x000fd2000bf04070 */
[----:B------:R-:W-:Y:S05]  /*00d0*/  BRA.U UP0, `(.L_x_393) ;  /* 0x0000000900d47547 */ /* 0x000fea000b800000 */
[----:B------:R-:W0:Y:S01]  /*00e0*/  S2R R0, SR_TID.X ;  /* 0x0000000000007919 */ /* 0x000e220000002100 */
[----:B------:R-:W-:Y:S01]  /*00f0*/  BSSY.RECONVERGENT B1, `(.L_x_394) ;  /* 0x000000b000017945 */ /* 0x000fe20003800200 */
[----:B------:R-:W-:Y:S01]  /*0100*/  HFMA2 R4, -RZ, RZ, 0, 0 ;  /* 0x00000000ff047431 */ /* 0x000fe200000001ff */
[----:B0-----:R-:W-:Y:S02]  /*0110*/  ISETP.GE.U32.AND P0, PT, R0, UR9, PT ;  /* 0x0000000900007c0c */ /* 0x001fe4000bf06070 */
[----:B------:R-:W-:-:S11]  /*0120*/  MOV R8, R0 ;  /* 0x0000000000087202 */ /* 0x000fd60000000f00 */
[----:B------:R-:W-:Y:S05]  /*0130*/  @P0 BRA `(.L_x_395) ;  /* 0x0000000000180947 */ /* 0x000fea0003800000 */
[----:B------:R-:W0:Y:S01]  /*0140*/  LDC.64 R4, c[0x0][0x380] ;  /* 0x0000e000ff047b82 */ /* 0x000e220000000a00 */
[----:B------:R-:W-:-:S05]  /*0150*/  MOV R3, UR15 ;  /* 0x0000000f00037c02 */ /* 0x000fca0008000f00 */
[----:B------:R-:W-:-:S04]  /*0160*/  IMAD R3, R3, 0x1000, R0 ;  /* 0x0000100003037824 */ /* 0x000fc800078e0200 */
[----:B0-----:R-:W-:-:S06]  /*0170*/  IMAD.WIDE.U32 R4, R3, 0x4, R4 ;  /* 0x0000000403047825 */ /* 0x001fcc00078e0004 */
[----:B------:R0:W5:Y:S01]  /*0180*/  LDG.E.CONSTANT R4, desc[UR10][R4.64] ;  /* 0x0000000a04047981 */ /* 0x000162000c1e9900 */
[----:B------:R-:W-:-:S07]  /*0190*/  IADD3 R8, PT, PT, R0, 0x100, RZ ;  /* 0x0000010000087810 */ /* 0x000fce0007ffe0ff */
.L_x_395:
[----:B------:R-:W-:Y:S05]  /*01a0*/  BSYNC.RECONVERGENT B1 ;  /* 0x0000000000017941 */ /* 0x000fea0003800200 */
.L_x_394:
[----:B------:R-:W-:Y:S01]  /*01b0*/  ISETP.GE.U32.AND P0, PT, R8, UR9, PT ;  /* 0x0000000908007c0c */ /* 0x000fe2000bf06070 */
[----:B------:R-:W-:-:S12]  /*01c0*/  BSSY.RECONVERGENT B1, `(.L_x_396) ;  /* 0x0000033000017945 */ /* 0x000fd80003800200 */
[----:B------:R-:W-:Y:S05]  /*01d0*/  @P0 BRA `(.L_x_397) ;  /* 0x0000000000c40947 */ /* 0x000fea0003800000 */
[----:B------:R-:W-:Y:S01]  /*01e0*/  LOP3.LUT R2, RZ, R8, RZ, 0x33, !PT ;  /* 0x00000008ff027212 */ /* 0x000fe200078e33ff */
[----:B------:R-:W-:Y:S01]  /*01f0*/  BSSY.RECONVERGENT B2, `(.L_x_398) ;  /* 0x0000016000027945 */ /* 0x000fe20003800200 */
[----:B------:R-:W-:Y:S02]  /*0200*/  MOV R6, UR15 ;  /* 0x0000000f00067c02 */ /* 0x000fe40008000f00 */
[----:B------:R-:W-:-:S04]  /*0210*/  IADD3 R3, PT, PT, R2, UR8, RZ ;  /* 0x0000000802037c10 */ /* 0x000fc8000fffe0ff */
[----:B0-----:R-:W-:Y:S01]  /*0220*/  LOP3.LUT R5, R3, 0x300, RZ, 0xc0, !PT ;  /* 0x0000030003057812 */ /* 0x001fe200078ec0ff */
[----:B------:R-:W-:-:S03]  /*0230*/  IMAD R2, R6, -0x1000, R3 ;  /* 0xfffff00006027824 */ /* 0x000fc600078e0203 */
[----:B------:R-:W-:Y:S02]  /*0240*/  ISETP.NE.AND P1, PT, R5, 0x300, PT ;  /* 0x000003000500780c */ /* 0x000fe40003f25270 */
[----:B------:R-:W-:-:S11]  /*0250*/  ISETP.GE.U32.AND P0, PT, R2, 0x300, PT ;  /* 0x000003000200780c */ /* 0x000fd60003f06070 */
[----:B------:R-:W-:Y:S05]  /*0260*/  @!P1 BRA `(.L_x_399) ;  /* 0x0000000000389947 */ /* 0x000fea0003800000 */
[----:B------:R-:W0:Y:S01]  /*0270*/  LDC.64 R6, c[0x0][0x380] ;  /* 0x0000e000ff067b82 */ /* 0x000e220000000a00 */
[----:B------:R-:W-:Y:S01]  /*0280*/  LEA.HI R2, R3, 0x1, RZ, 0x18 ;  /* 0x0000000103027811 */ /* 0x000fe200078fc0ff */
[----:B------:R-:W-:-:S03]  /*0290*/  IMAD.U32 R5, RZ, RZ, UR15 ;  /* 0x0000000fff057e24 */ /* 0x000fc6000f8e00ff */
[----:B------:R-:W-:Y:S02]  /*02a0*/  LOP3.LUT R2, R2, 0x3, RZ, 0xc0, !PT ;  /* 0x0000000302027812 */ /* 0x000fe400078ec0ff */
[----:B------:R-:W-:Y:S02]  /*02b0*/  LEA R5, R5, R8, 0xc ;  /* 0x0000000805057211 */ /* 0x000fe400078e60ff */
[----:B------:R-:W-:-:S07]  /*02c0*/  IADD3 R9, PT, PT, -R2, RZ, RZ ;  /* 0x000000ff02097210 */ /* 0x000fce0007ffe1ff */
.L_x_400:
[----:B0-----:R-:W-:-:S06]  /*02d0*/  IMAD.WIDE.U32 R2, R5, 0x4, R6 ;  /* 0x0000000405027825 */ /* 0x001fcc00078e0006 */
[----:B------:R-:W2:Y:S01]  /*02e0*/  LDG.E.CONSTANT R3, desc[UR10][R2.64] ;  /* 0x0000000a02037981 */ /* 0x000ea2000c1e9900 */
[----:B------:R-:W-:Y:S01]  /*02f0*/  IADD3 R9, PT, PT, R9, 0x1, RZ ;  /* 0x0000000109097810 */ /* 0x000fe20007ffe0ff */
[----:B------:R-:W-:Y:S01]  /*0300*/  VIADD R8, R8, 0x100 ;  /* 0x0000010008087836 */ /* 0x000fe20000000000 */
[----:B------:R-:W-:Y:S02]  /*0310*/  IADD3 R5, PT, PT, R5, 0x100, RZ ;  /* 0x0000010005057810 */ /* 0x000fe40007ffe0ff */
[----:B------:R-:W-:Y:S01]  /*0320*/  ISETP.NE.AND P1, PT, R9, RZ, PT ;  /* 0x000000ff0900720c */ /* 0x000fe20003f25270 */
[----:B--2--5:R-:W-:-:S12]  /*0330*/  FADD R4, |R3|, |R4| ;  /* 0x4000000403047221 */ /* 0x024fd80000000200 */
[----:B------:R-:W-:Y:S05]  /*0340*/  @P1 BRA `(.L_x_400) ;  /* 0xfffffffc00e01947 */ /* 0x000fea000383ffff */
.L_x_399:
[----:B------:R-:W-:Y:S05]  /*0350*/  BSYNC.RECONVERGENT B2 ;  /* 0x0000000000027941 */ /* 0x000fea0003800200 */
.L_x_398:
[----:B------:R-:W-:Y:S05]  /*0360*/  @!P0 BRA `(.L_x_397) ;  /* 0x0000000000608947 */ /* 0x000fea0003800000 */
[----:B------:R-:W0:Y:S01]  /*0370*/  LDC.64 R2, c[0x0][0x380] ;  /* 0x0000e000ff027b82 */ /* 0x000e220000000a00 */
[----:B------:R-:W-:Y:S02]  /*0380*/  MOV R15, UR15 ;  /* 0x0000000f000f7c02 */ /* 0x000fe40008000f00 */
[----:B------:R-:W-:-:S03]  /*0390*/  IADD3 R5, PT, PT, R8, 0x200, RZ ;  /* 0x0000020008057810 */ /* 0x000fc60007ffe0ff */
[----:B------:R-:W-:-:S07]  /*03a0*/  IMAD R15, R15, 0x1000, R8 ;  /* 0x000010000f0f7824 */ /* 0x000fce00078e0208 */
.L_x_401:
[C---:B------:R-:W-:Y:S01]  /*03b0*/  IADD3 R9, PT, PT, R15.reuse, 0x100, RZ ;  /* 0x000001000f097810 */ /* 0x040fe20007ffe0ff */
[C---:B0-----:R-:W-:Y:S01]  /*03c0*/  IMAD.WIDE.U32 R6, R15.reuse, 0x4, R2 ;  /* 0x000000040f067825 */ /* 0x041fe200078e0002 */
[----:B------:R-:W-:-:S03]  /*03d0*/  IADD3 R11, PT, PT, R15, 0x200, RZ ;  /* 0x000002000f0b7810 */ /* 0x000fc60007ffe0ff */
[--C-:B------:R-:W-:Y:S01]  /*03e0*/  IMAD.WIDE.U32 R8, R9, 0x4, R2.reuse ;  /* 0x0000000409087825 */ /* 0x100fe200078e0002 */
[----:B------:R-:W-:Y:S01]  /*03f0*/  IADD3 R13, PT, PT, R15, 0x300, RZ ;  /* 0x000003000f0d7810 */ /* 0x000fe20007ffe0ff */
[----:B------:R-:W2:Y:S02]  /*0400*/  LDG.E.CONSTANT R7, desc[UR10][R6.64] ;  /* 0x0000000a06077981 */ /* 0x000ea4000c1e9900 */
[--C-:B------:R-:W-:Y:S02]  /*0410*/  IMAD.WIDE.U32 R10, R11, 0x4, R2.reuse ;  /* 0x000000040b0a7825 */ /* 0x100fe400078e0002 */
[----:B------:R-:W3:Y:S02]  /*0420*/  LDG.E.CONSTANT R9, desc[UR10][R8.64] ;  /* 0x0000000a08097981 */ /* 0x000ee4000c1e9900 */
[----:B------:R-:W-:Y:S02]  /*0430*/  IMAD.WIDE.U32 R12, R13, 0x4, R2 ;  /* 0x000000040d0c7825 */ /* 0x000fe400078e0002 */
[----:B------:R-:W4:Y:S04]  /*0440*/  LDG.E.CONSTANT R11, desc[UR10][R10.64] ;  /* 0x0000000a0a0b7981 */ /* 0x000f28000c1e9900 */
[----:B------:R-:W4:Y:S01]  /*0450*/  LDG.E.CONSTANT R13, desc[UR10][R12.64] ;  /* 0x0000000a0c0d7981 */ /* 0x000f22000c1e9900 */
[C---:B------:R-:W-:Y:S01]  /*0460*/  VIADD R14, R5.reuse, 0x200 ;  /* 0x00000200050e7836 */ /* 0x040fe20000000000 */
[----:B------:R-:W-:-:S02]  /*0470*/  IADD3 R5, PT, PT, R5, 0x400, RZ ;  /* 0x0000040005057810 */ /* 0x000fc40007ffe0ff */
[----:B------:R-:W-:Y:S02]  /*0480*/  IADD3 R15, PT, PT, R15, 0x400, RZ ;  /* 0x000004000f0f7810 */ /* 0x000fe40007ffe0ff */
[----:B------:R-:W-:Y:S01]  /*0490*/  ISETP.GE.AND P0, PT, R14, UR9, PT ;  /* 0x000000090e007c0c */ /* 0x000fe2000bf06270 */
[----:B--2--5:R-:W-:-:S04]  /*04a0*/  FADD R4, |R7|, |R4| ;  /* 0x4000000407047221 */ /* 0x024fc80000000200 */
[----:B---3--:R-:W-:-:S04]  /*04b0*/  FADD R4, R4, |R9| ;  /* 0x4000000904047221 */ /* 0x008fc80000000000 */
[----:B----4-:R-:W-:-:S04]  /*04c0*/  FADD R4, R4, |R11| ;  /* 0x4000000b04047221 */ /* 0x010fc80000000000 */
[----:B------:R-:W-:Y:S01]  /*04d0*/  FADD R4, R4, |R13| ;  /* 0x4000000d04047221 */ /* 0x000fe20000000000 */
[----:B------:R-:W-:Y:S06]  /*04e0*/  @!P0 BRA `(.L_x_401) ;  /* 0xfffffffc00b08947 */ /* 0x000fec000383ffff */
.L_x_397:
[----:B------:R-:W-:Y:S05]  /*04f0*/  BSYNC.RECONVERGENT B1 ;  /* 0x0000000000017941 */ /* 0x000fea0003800200 */
.L_x_396:
[----:B------:R-:W-:Y:S01]  /*0500*/  UISETP.GE.U32.AND UP0, UPT, UR9, 0x100, UPT ;  /* 0x000001000900788c */ /* 0x000fe2000bf06070 */
[----:B0----5:R-:W-:-:S08]  /*0510*/  MOV R5, R4 ;  /* 0x0000000400057202 */ /* 0x021fd00000000f00 */
[----:B------:R-:W-:Y:S05]  /*0520*/  BRA.U !UP0, `(.L_x_402) ;  /* 0x0000000108b87547 */ /* 0x000fea000b800000 */
[----:B------:R-:W0:Y:S01]  /*0530*/  S2R R4, SR_LANEID ;  /* 0x0000000000047919 */ /* 0x000e220000000000 */
[----:B------:R-:W-:Y:S01]  /*0540*/  BSSY.RECONVERGENT B1, `(.L_x_403) ;  /* 0x000001b000017945 */ /* 0x000fe20003800200 */
[----:B------:R-:W1:Y:S02]  /*0550*/  SHFL.DOWN PT, R2, R5, 0x1, 0x1f ;  /* 0x08201f0005027f89 */ /* 0x000e6400000e0000 */
[----:B-1----:R-:W-:Y:S01]  /*0560*/  FADD R2, |R2|, |R5| ;  /* 0x4000000502027221 */ /* 0x002fe20000000200 */
[C---:B0-----:R-:W-:Y:S02]  /*0570*/  ISETP.GT.AND P0, PT, R4.reuse, 0x1e, PT ;  /* 0x0000001e0400780c */ /* 0x041fe40003f04270 */
[C---:B------:R-:W-:Y:S02]  /*0580*/  ISETP.GT.AND P1, PT, R4.reuse, 0xf, PT ;  /* 0x0000000f0400780c */ /* 0x040fe40003f24270 */
[----:B------:R-:W-:Y:S02]  /*0590*/  FSEL R3, R5, R2, P0 ;  /* 0x0000000205037208 */ /* 0x000fe40000000000 */
[----:B------:R-:W-:-:S03]  /*05a0*/  ISETP.GT.AND P0, PT, R4, 0x1d, PT ;  /* 0x0000001d0400780c */ /* 0x000fc60003f04270 */
[----:B------:R-:W0:Y:S10]  /*05b0*/  SHFL.DOWN PT, R2, R3, 0x2, 0x1f ;  /* 0x08401f0003027f89 */ /* 0x000e3400000e0000 */
        /* <DEDUP_REMOVED lines=16> */
[----:B-1----:R-:W-:-:S04]  /*06c0*/  FADD R2, R6, |R5| ;  /* 0x4000000506027221 */ /* 0x002fc80000000000 */
[----:B------:R-:W-:-:S05]  /*06d0*/  @!P0 IMAD.IADD R3, R3, 0x1, R4 ;  /* 0x0000000103038824 */ /* 0x000fca00078e0204 */
[----:B------:R2:W-:Y:S02]  /*06e0*/  @!P0 STS [R3+0x8], R2 ;  /* 0x0000080203008388 */ /* 0x0005e40000000800 */
.L_x_404:
[----:B------:R-:W-:Y:S05]  /*06f0*/  BSYNC.RECONVERGENT B1 ;  /* 0x0000000000017941 */ /* 0x000fea0003800200 */
.L_x_403:
        /* <DEDUP_REMOVED lines=17> */
.L_x_402:
[----:B------:R-:W0:Y:S01]  /*0810*/  S2R R6, SR_LANEID ;  /* 0x0000000000067919 */ /* 0x000e220000000000 */
[----:B------:R-:W-:Y:S01]  /*0820*/  LOP3.LUT R2, R0, 0x3e0, RZ, 0xc0, !PT ;  /* 0x000003e000027812 */ /* 0x000fe200078ec0ff */
[----:B------:R-:W-:-:S03]  /*0830*/  UISETP.GE.U32.AND UP0, UPT, UR9, 0x21, UPT ;  /* 0x000000210900788c */ /* 0x000fc6000bf06070 */
[----:B------:R-:W-:Y:S02]  /*0840*/  IADD3 R3, PT, PT, R2, 0x20, RZ ;  /* 0x0000002002037810 */ /* 0x000fe40007ffe0ff */
[----:B------:R-:W-:Y:S02]  /*0850*/  LOP3.LUT R2, RZ, R2, RZ, 0x33, !PT ;  /* 0x00000002ff027212 */ /* 0x000fe400078e33ff */
[----:B------:R-:W-:Y:S02]  /*0860*/  ISETP.GT.U32.AND P0, PT, R3, UR9, PT ;  /* 0x0000000903007c0c */ /* 0x000fe4000bf04070 */
[----:B------:R-:W-:-:S04]  /*0870*/  IADD3 R2, PT, PT, R2, UR9, RZ ;  /* 0x0000000902027c10 */ /* 0x000fc8000fffe0ff */
[----:B------:R-:W-:-:S05]  /*0880*/  SEL R3, R2, 0x1f, P0 ;  /* 0x0000001f02037807 */ /* 0x000fca0000000000 */
[----:B------:R-:W1:Y:S01]  /*0890*/  SHFL.DOWN PT, R2, R5, 0x1, R3 ;  /* 0x0820000005027989 */ /* 0x000e6200000e0003 */
[C---:B0-----:R-:W-:Y:S02]  /*08a0*/  ISETP.GE.AND P0, PT, R6.reuse, R3, PT ;  /* 0x000000030600720c */ /* 0x041fe40003f06270 */
[----:B------:R-:W-:-:S11]  /*08b0*/  IADD3 R4, PT, PT, R6, 0x2, RZ ;  /* 0x0000000206047810 */ /* 0x000fd60007ffe0ff */
[----:B-1----:R-:W-:Y:S01]  /*08c0*/  @!P0 FADD R5, |R2|, |R5| ;  /* 0x4000000502058221 */ /* 0x002fe20000000200 */
[----:B------:R-:W-:Y:S01]  /*08d0*/  ISETP.GT.AND P0, PT, R4, R3, PT ;  /* 0x000000030400720c */ /* 0x000fe20003f04270 */
[----:B------:R-:W-:-:S03]  /*08e0*/  VIADD R4, R6, 0x4 ;  /* 0x0000000406047836 */ /* 0x000fc60000000000 */
[----:B------:R-:W0:Y:S09]  /*08f0*/  SHFL.DOWN PT, R2, R5, 0x2, R3 ;  /* 0x0840000005027989 */ /* 0x000e3200000e0003 */
[----:B0-----:R-:W-:Y:S01]  /*0900*/  @!P0 FADD R5, |R5|, |R2| ;  /* 0x4000000205058221 */ /* 0x001fe20000000200 */
[----:B------:R-:W-:-:S02]  /*0910*/  ISETP.GT.AND P0, PT, R4, R3, PT ;  /* 0x000000030400720c */ /* 0x000fc40003f04270 */
[----:B------:R-:W-:Y:S02]  /*0920*/  IADD3 R4, PT, PT, R6, 0x8, RZ ;  /* 0x0000000806047810 */ /* 0x000fe40007ffe0ff */
[----:B------:R-:W0:Y:S02]  /*0930*/  SHFL.DOWN PT, R2, R5, 0x4, R3 ;  /* 0x0880000005027989 */ /* 0x000e2400000e0003 */
[----:B------:R-:W-:Y:S02]  /*0940*/  ISETP.GT.AND P1, PT, R4, R3, PT ;  /* 0x000000030400720c */ /* 0x000fe40003f24270 */
[----:B------:R-:W-:-:S05]  /*0950*/  IADD3 R4, PT, PT, R6, 0x10, RZ ;  /* 0x0000001006047810 */ /* 0x000fca0007ffe0ff */
[----:B0-----:R-:W-:Y:S01]  /*0960*/  @!P0 FADD R5, |R5|, |R2| ;  /* 0x4000000205058221 */ /* 0x001fe20000000200 */
[----:B------:R-:W-:-:S04]  /*0970*/  ISETP.NE.AND P0, PT, R6, RZ, PT ;  /* 0x000000ff0600720c */ /* 0x000fc80003f05270 */
[----:B------:R-:W0:Y:S09]  /*0980*/  SHFL.DOWN PT, R2, R5, 0x8, R3 ;  /* 0x0900000005027989 */ /* 0x000e3200000e0003 */
[----:B------:R-:W1:Y:S01]  /*0990*/  @!P0 S2R R7, SR_CgaCtaId ;  /* 0x0000000000078919 */ /* 0x000e620000008800 */
[----:B------:R-:W-:Y:S01]  /*09a0*/  @!P0 MOV R6, 0x400 ;  /* 0x0000040000068802 */ /* 0x000fe20000000f00 */
[----:B0-----:R-:W-:Y:S01]  /*09b0*/  @!P1 FADD R5, |R5|, |R2| ;  /* 0x4000000205059221 */ /* 0x001fe20000000200 */
[----:B------:R-:W-:-:S02]  /*09c0*/  ISETP.GT.AND P1, PT, R4, R3, PT ;  /* 0x000000030400720c */ /* 0x000fc40003f24270 */
[----:B------:R-:W-:Y:S02]  /*09d0*/  @!P0 SHF.R.U32.HI R4, RZ, 0x3, R0 ;  /* 0x00000003ff048819 */ /* 0x000fe40000011600 */
[----:B------:R-:W0:Y:S02]  /*09e0*/  SHFL.DOWN PT, R2, R5, 0x10, R3 ;  /* 0x0a00000005027989 */ /* 0x000e2400000e0003 */
[----:B------:R-:W-:Y:S02]  /*09f0*/  @!P0 LOP3.LUT R4, R4, 0x7c, RZ, 0xc0, !PT ;  /* 0x0000007c04048812 */ /* 0x000fe400078ec0ff */
[----:B-1----:R-:W-:-:S04]  /*0a00*/  @!P0 LEA R7, R7, R6, 0x18 ;  /* 0x0000000607078211 */ /* 0x002fc800078ec0ff */
[----:B------:R-:W-:Y:S01]  /*0a10*/  @!P0 IADD3 R7, PT, PT, R4, R7, RZ ;  /* 0x0000000704078210 */ /* 0x000fe20007ffe0ff */
[----:B0-----:R-:W-:-:S04]  /*0a20*/  @!P1 FADD R5, |R5|, |R2| ;  /* 0x4000000205059221 */ /* 0x001fc80000000200 */
[----:B------:R-:W-:-:S05]  /*0a30*/  IMAD.MOV.U32 R2, RZ, RZ, R5 ;  /* 0x000000ffff027224 */ /* 0x000fca00078e0005 */
[----:B------:R3:W-:Y:S01]  /*0a40*/  @!P0 STS [R7+0x8], R2 ;  /* 0x0000080207008388 */ /* 0x0007e20000000800 */
[----:B------:R-:W-:Y:S01]  /*0a50*/  BAR.SYNC.DEFER_BLOCKING 0x0 ;  /* 0x0000000000007b1d */ /* 0x000fe20000010000 */
[----:B------:R-:W-:-:S04]  /*0a60*/  PLOP3.LUT P0, PT, PT, PT, UP0, 0x80, 0x8 ;  /* 0x000000000008781c */ /* 0x000fc80003f0f008 */
[----:B------:R-:W-:-:S13]  /*0a70*/  ISETP.NE.OR P0, PT, R0, RZ, !P0 ;  /* 0x000000ff0000720c */ /* 0x000fda0004705670 */
[----:B---3--:R-:W-:Y:S05]  /*0a80*/  @P0 BRA `(.L_x_405) ;  /* 0x0000002000e80947 */ /* 0x008fea0003800000 */
[----:B------:R-:W0:Y:S01]  /*0a90*/  S2UR UR5, SR_CgaCtaId ;  /* 0x00000000000579c3 */ /* 0x000e220000008800 */
[----:B------:R-:W-:Y:S01]  /*0aa0*/  UMOV UR4, 0x400 ;  /* 0x0000040000047882 */ /* 0x000fe20000000000 */
[----:B------:R-:W-:Y:S02]  /*0ab0*/  UISETP.GE.U32.AND UP0, UPT, UR9, 0x41, UPT ;  /* 0x000000410900788c */ /* 0x000fe4000bf06070 */
[----:B0-----:R-:W-:-:S09]  /*0ac0*/  ULEA UR4, UR5, UR4, 0x18 ;  /* 0x0000000405047291 */ /* 0x001fd2000f8ec0ff */
[----:B------:R-:W0:Y:S02]  /*0ad0*/  LDS R3, [UR4+0xc] ;  /* 0x00000c04ff037984 */ /* 0x000e240008000800 */
[----:B0-----:R-:W-:Y:S01]  /*0ae0*/  FADD R2, |R2|, |R3| ;  /* 0x4000000302027221 */ /* 0x001fe20000000200 */
[----:B------:R-:W-:Y:S06]  /*0af0*/  BRA.U !UP0, `(.L_x_405) ;  /* 0x0000002108cc7547 */ /* 0x000fec000b800000 */
[----:B------:R-:W0:Y:S01]  /*0b00*/  LDS.128 R4, [UR4+0x10] ;  /* 0x00001004ff047984 */ /* 0x000e220008000c00 */
[----:B------:R-:W-:Y:S01]  /*0b10*/  UISETP.GE.U32.AND UP0, UPT, UR9, 0x61, UPT ;  /* 0x000000610900788c */ /* 0x000fe2000bf06070 */
[----:B0-----:R-:W-:-:S08]  /*0b20*/  FADD R2, |R2|, |R4| ;  /* 0x4000000402027221 */ /* 0x001fd00000000200 */
[----:B------:R-:W-:Y:S05]  /*0b30*/  BRA.U !UP0, `(.L_x_405) ;  /* 0x0000002108bc7547 */ /* 0x000fea000b800000 */
[----:B------:R-:W-:Y:S01]  /*0b40*/  UISETP.GE.U32.AND UP0, UPT, UR9, 0x81, UPT ;  /* 0x000000810900788c */ /* 0x000fe2000bf06070 */
[----:B------:R-:W-:-:S08]  /*0b50*/  FADD R2, |R2|, |R5| ;  /* 0x4000000502027221 */ /* 0x000fd00000000200 */
[----:B------:R-:W-:Y:S05]  /*0b60*/  BRA.U !UP0, `(.L_x_405) ;  /* 0x0000002108b07547 */ /* 0x000fea000b800000 */
[----:B------:R-:W-:Y:S01]  /*0b70*/  UISETP.GE.U32.AND UP0, UPT, UR9, 0xa1, UPT ;  /* 0x000000a10900788c */ /* 0x000fe2000bf06070 */
[----:B------:R-:W-:-:S08]  /*0b80*/  FADD R2, |R2|, |R6| ;  /* 0x4000000602027221 */ /* 0x000fd00000000200 */
[----:B------:R-:W-:Y:S05]  /*0b90*/  BRA.U !UP0, `(.L_x_405) ;  /* 0x0000002108a47547 */ /* 0x000fea000b800000 */
[----:B------:R-:W-:Y:S01]  /*0ba0*/  UISETP.GE.U32.AND UP0, UPT, UR9, 0xc1, UPT ;  /* 0x000000c10900788c */ /* 0x000fe2000bf06070 */
[----:B------:R-:W-:-:S08]  /*0bb0*/  FADD R2, |R2|, |R7| ;  /* 0x4000000702027221 */ /* 0x000fd00000000200 */
[----:B------:R-:W-:Y:S05]  /*0bc0*/  BRA.U !UP0, `(.L_x_405) ;  /* 0x0000002108987547 */ /* 0x000fea000b800000 */
[----:B------:R-:W0:Y:S01]  /*0bd0*/  LDS.64 R4, [UR4+0x20] ;  /* 0x00002004ff047984 */ /* 0x000e220008000a00 */
[----:B------:R-:W-:Y:S01]  /*0be0*/  UISETP.GE.U32.AND UP0, UPT, UR9, 0xe1, UPT ;  /* 0x000000e10900788c */ /* 0x000fe2000bf06070 */
[----:B0-----:R-:W-:-:S08]  /*0bf0*/  FADD R2, |R2|, |R4| ;  /* 0x4000000402027221 */ /* 0x001fd00000000200 */
[----:B------:R-:W-:Y:S05]  /*0c00*/  BRA.U !UP0, `(.L_x_405) ;  /* 0x0000002108887547 */ /* 0x000fea000b800000 */
[----:B------:R-:W-:Y:S01]  /*0c10*/  FADD R2, |R2|, |R5| ;  /* 0x4000000502027221 */ /* 0x000fe20000000200 */
[----:B------:R-:W-:Y:S06]  /*0c20*/  BRA `(.L_x_405) ;  /* 0x0000002000807947 */ /* 0x000fec0003800000 */
.L_x_393:
[----:B------:R-:W0:Y:S01]  /*0c30*/  S2R R0, SR_TID.X ;  /* 0x0000000000007919 */ /* 0x000e220000002100 */
[----:B------:R-:W1:Y:S02]  /*0c40*/  LDCU.64 UR6, c[0x0][0x380] ;  /* 0x00007000ff0677ac */ /* 0x000e640008000a00 */
[----:B-1----:R-:W-:Y:S02]  /*0c50*/  MOV R2, UR6 ;  /* 0x0000000600027c02 */ /* 0x002fe40008000f00 */
[----:B------:R-:W-:Y:S02]  /*0c60*/  MOV R3, UR7 ;  /* 0x0000000700037c02 */ /* 0x000fe40008000f00 */
[----:B0-----:R-:W-:-:S05]  /*0c70*/  LEA R21, R0, UR4, 0x2 ;  /* 0x0000000400157c11 */ /* 0x001fca000f8e10ff */
[----:B------:R-:W-:-:S05]  /*0c80*/  IMAD.WIDE.U32 R20, R21, 0x4, R2 ;  /* 0x0000000415147825 */ /* 0x000fca00078e0002 */
[----:B------:R-:W2:Y:S04]  /*0c90*/  LDG.E.128.CONSTANT R4, desc[UR10][R20.64] ;  /* 0x0000000a14047981 */ /* 0x000ea8000c1e9d00 */
[----:B------:R-:W3:Y:S04]  /*0ca0*/  LDG.E.128.CONSTANT R8, desc[UR10][R20.64+0x1000] ;  /* 0x0010000a14087981 */ /* 0x000ee8000c1e9d00 */
[----:B------:R-:W4:Y:S04]  /*0cb0*/  LDG.E.128.CONSTANT R12, desc[UR10][R20.64+0x2000] ;  /* 0x0020000a140c7981 */ /* 0x000f28000c1e9d00 */
[----:B------:R-:W5:Y:S01]  /*0cc0*/  LDG.E.128.CONSTANT R16, desc[UR10][R20.64+0x3000] ;  /* 0x0030000a14107981 */ /* 0x000f62000c1e9d00 */
[----:B------:R-:W-:Y:S01]  /*0cd0*/  UISETP.GE.U32.AND UP0, UPT, UR9, UR5, UPT ;  /* 0x000000050900728c */ /* 0x000fe2000bf06070 */
        /* <DEDUP_REMOVED lines=15> */
[----:B------:R-:W-:Y:S06]  /*0dd0*/  BRA.U !UP0, `(.L_x_406) ;  /* 0x0000000508847547 */ /* 0x000fec000b800000 */
[----:B------:R-:W-:Y:S02]  /*0de0*/  UIADD3 UR6, UPT, UPT, UR5, UR4, URZ ;  /* 0x0000000405067290 */ /* 0x000fe4000fffe0ff */
[----:B------:R-:W-:Y:S02]  /*0df0*/  UIADD3 UR13, UPT, UPT, UR8, -0x1000, URZ ;  /* 0xfffff000080d7890 */ /* 0x000fe4000fffe0ff */
[----:B------:R-:W-:Y:S02]  /*0e00*/  UIADD3 UR12, UPT, UPT, UR6, 0x100, URZ ;  /* 0x00000100060c7890 */ /* 0x000fe4000fffe0ff */
[----:B------:R-:W-:Y:S02]  /*0e10*/  UISETP.GT.U32.AND UP0, UPT, UR6, UR13, UPT ;  /* 0x0000000d0600728c */ /* 0x000fe4000bf04070 */
[----:B------:R-:W-:Y:S01]  /*0e20*/  IADD3 R23, PT, PT, R0, UR6, RZ ;  /* 0x0000000600177c10 */ /* 0x000fe2000fffe0ff */
[----:B------:R-:W-:Y:S01]  /*0e30*/  UMOV UR4, URZ ;  /* 0x000000ff00047c82 */ /* 0x000fe20008000000 */
[----:B------:R-:W-:-:S05]  /*0e40*/  UMOV UR7, UR6 ;  /* 0x0000000600077c82 */ /* 0x000fca0008000000 */
[----:B------:R-:W-:Y:S05]  /*0e50*/  BRA.U UP0, `(.L_x_407) ;  /* 0x0000000100887547 */ /* 0x000fea000b800000 */
[----:B------:R-:W0:Y:S01]  /*0e60*/  LDC.64 R2, c[0x0][0x380] ;  /* 0x0000e000ff027b82 */ /* 0x000e220000000a00 */
[----:B------:R-:W1:Y:S01]  /*0e70*/  LDCU UR8, c[0x0][0x3a8] ;  /* 0x00007500ff0877ac */ /* 0x000e620008000800 */
[----:B------:R-:W-:Y:S01]  /*0e80*/  NOP ;  /* 0x0000000000007918 */ /* 0x000fe20000000000 */
.L_x_408:
[----:B------:R-:W-:-:S05]  /*0e90*/  LEA R25, R0, UR7, 0x2 ;  /* 0x0000000700197c11 */ /* 0x000fca000f8e10ff */
[----:B0-----:R-:W-:-:S05]  /*0ea0*/  IMAD.WIDE.U32 R24, R25, 0x4, R2 ;  /* 0x0000000419187825 */ /* 0x001fca00078e0002 */
[----:B------:R-:W2:Y:S04]  /*0eb0*/  LDG.E.128.CONSTANT R4, desc[UR10][R24.64] ;  /* 0x0000000a18047981 */ /* 0x000ea8000c1e9d00 */
[----:B------:R-:W3:Y:S04]  /*0ec0*/  LDG.E.128.CONSTANT R8, desc[UR10][R24.64+0x1000] ;  /* 0x0010000a18087981 */ /* 0x000ee8000c1e9d00 */
[----:B------:R-:W4:Y:S04]  /*0ed0*/  LDG.E.128.CONSTANT R12, desc[UR10][R24.64+0x2000] ;  /* 0x0020000a180c7981 */ /* 0x000f28000c1e9d00 */
[----:B------:R-:W5:Y:S01]  /*0ee0*/  LDG.E.128.CONSTANT R16, desc[UR10][R24.64+0x3000] ;  /* 0x0030000a18107981 */ /* 0x000f62000c1e9d00 */
[----:B-1----:R-:W-:-:S04]  /*0ef0*/  UIADD3 UR14, UPT, UPT, -UR7, UR8, URZ ;  /* 0x00000008070e7290 */ /* 0x002fc8000fffe1ff */
[----:B------:R-:W-:Y:S01]  /*0f00*/  UISETP.GE.U32.AND UP0, UPT, UR14, UR5, UPT ;  /* 0x000000050e00728c */ /* 0x000fe2000bf06070 */
[----:B--2---:R-:W-:-:S04]  /*0f10*/  FADD R21, |R4|, |R21| ;  /* 0x4000001504157221 */ /* 0x004fc80000000200 */
[----:B------:R-:W-:-:S04]  /*0f20*/  FADD R21, |R5|, R21 ;  /* 0x0000001505157221 */ /* 0x000fc80000000200 */
        /* <DEDUP_REMOVED lines=16> */
[----:B------:R-:W-:Y:S01]  /*1030*/  IADD3 R23, PT, PT, R23, UR5, RZ ;  /* 0x0000000517177c10 */ /* 0x000fe2000fffe0ff */
[----:B------:R-:W-:Y:S02]  /*1040*/  UIADD3 UR4, UPT, UPT, UR4, 0x1, URZ ;  /* 0x0000000104047890 */ /* 0x000fe4000fffe0ff */
[----:B------:R-:W-:Y:S02]  /*1050*/  UISETP.GT.U32.AND UP0, UPT, UR7, UR13, UPT ;  /* 0x0000000d0700728c */ /* 0x000fe4000bf04070 */
[----:B------:R-:W-:-:S07]  /*1060*/  UIADD3 UR12, UPT, UPT, UR5, UR12, URZ ;  /* 0x0000000c050c7290 */ /* 0x000fce000fffe0ff */
[----:B------:R-:W-:Y:S05]  /*1070*/  BRA.U !UP0, `(.L_x_408) ;  /* 0xfffffffd08847547 */ /* 0x000fea000b83ffff */
.L_x_407:
[----:B------:R-:W-:-:S09]  /*1080*/  UISETP.GE.U32.AND UP0, UPT, UR7, UR8, UPT ;  /* 0x000000080700728c */ /* 0x000fd2000bf06070 */
[----:B------:R-:W-:Y:S05]  /*1090*/  BRA.U UP0, `(.L_x_406) ;  /* 0x0000000100d47547 */ /* 0x000fea000b800000 */
[----:B------:R-:W-:Y:S01]  /*10a0*/  UIADD3 UR5, UPT, UPT, -UR7, UR8, URZ ;  /* 0x0000000807057290 */ /* 0x000fe2000fffe1ff */
[----:B------:R-:W-:Y:S05]  /*10b0*/  BSSY.RECONVERGENT B1, `(.L_x_406) ;  /* 0x0000033000017945 */ /* 0x000fea0003800200 */
[----:B------:R-:W-:-:S13]  /*10c0*/  ISETP.GE.AND P0, PT, R0, UR5, PT ;  /* 0x0000000500007c0c */ /* 0x000fda000bf06270 */
[----:B------:R-:W-:Y:S05]  /*10d0*/  @P0 BRA `(.L_x_409) ;  /* 0x0000000000c00947 */ /* 0x000fea0003800000 */
[----:B------:R-:W0:Y:S01]  /*10e0*/  LDC R6, c[0x0][0x3ac] ;  /* 0x0000eb00ff067b82 */ /* 0x000e220000000800 */
[----:B------:R-:W-:Y:S01]  /*10f0*/  LOP3.LUT R4, RZ, R0, RZ, 0x33, !PT ;  /* 0x00000000ff047212 */ /* 0x000fe200078e33ff */
[----:B------:R-:W-:Y:S04]  /*1100*/  BSSY.RECONVERGENT B2, `(.L_x_410) ;  /* 0x0000016000027945 */ /* 0x000fe80003800200 */
[----:B------:R-:W-:-:S05]  /*1110*/  VIADD R4, R4, UR8 ;  /* 0x0000000804047c36 */ /* 0x000fca0008000000 */
[C---:B------:R-:W-:Y:S02]  /*1120*/  LOP3.LUT R7, R4.reuse, 0x300, RZ, 0xc0, !PT ;  /* 0x0000030004077812 */ /* 0x040fe400078ec0ff */
[C---:B------:R-:W-:Y:S02]  /*1130*/  IADD3 R5, PT, PT, R4.reuse, -UR6, RZ ;  /* 0x8000000604057c10 */ /* 0x040fe4000fffe0ff */
[----:B------:R-:W-:Y:S02]  /*1140*/  ISETP.NE.AND P1, PT, R7, 0x300, PT ;  /* 0x000003000700780c */ /* 0x000fe40003f25270 */
[----:B------:R-:W-:Y:S01]  /*1150*/  LEA.HI R4, R4, 0x1, RZ, 0x18 ;  /* 0x0000000104047811 */ /* 0x000fe200078fc0ff */
[----:B0-----:R-:W-:-:S04]  /*1160*/  IMAD R6, R6, UR4, RZ ;  /* 0x0000000406067c24 */ /* 0x001fc8000f8e02ff */
[----:B------:R-:W-:Y:S01]  /*1170*/  IMAD R5, R6, -0x1000, R5 ;  /* 0xfffff00006057824 */ /* 0x000fe200078e0205 */
[----:B------:R-:W-:-:S04]  /*1180*/  MOV R6, R0 ;  /* 0x0000000000067202 */ /* 0x000fc80000000f00 */
[----:B------:R-:W-:Y:S01]  /*1190*/  ISETP.GE.U32.AND P0, PT, R5, 0x300, PT ;  /* 0x000003000500780c */ /* 0x000fe20003f06070 */
[----:B------:R-:W-:-:S12]  /*11a0*/  @!P1 BRA `(.L_x_411) ;  /* 0x00000000002c9947 */ /* 0x000fd80003800000 */
[----:B------:R-:W-:Y:S02]  /*11b0*/  LOP3.LUT R4, R4, 0x3, RZ, 0xc0, !PT ;  /* 0x0000000304047812 */ /* 0x000fe400078ec0ff */
[----:B------:R-:W-:Y:S02]  /*11c0*/  MOV R6, R0 ;  /* 0x0000000000067202 */ /* 0x000fe40000000f00 */
[----:B------:R-:W-:-:S07]  /*11d0*/  IADD3 R7, PT, PT, -R4, RZ, RZ ;  /* 0x000000ff04077210 */ /* 0x000fce0007ffe1ff */
.L_x_412:
[----:B------:R-:W-:-:S06]  /*11e0*/  IMAD.WIDE.U32 R4, R23, 0x4, R2 ;  /* 0x0000000417047825 */ /* 0x000fcc00078e0002 */
[----:B------:R-:W2:Y:S01]  /*11f0*/  LDG.E.CONSTANT R4, desc[UR10][R4.64] ;  /* 0x0000000a04047981 */ /* 0x000ea2000c1e9900 */
[----:B------:R-:W-:Y:S01]  /*1200*/  VIADD R7, R7, 0x1 ;  /* 0x0000000107077836 */ /* 0x000fe20000000000 */
[----:B------:R-:W-:Y:S02]  /*1210*/  IADD3 R6, PT, PT, R6, 0x100, RZ ;  /* 0x0000010006067810 */ /* 0x000fe40007ffe0ff */
[----:B------:R-:W-:Y:S02]  /*1220*/  IADD3 R23, PT, PT, R23, 0x100, RZ ;  /* 0x0000010017177810 */ /* 0x000fe40007ffe0ff */
[----:B------:R-:W-:Y:S01]  /*1230*/  ISETP.NE.AND P1, PT, R7, RZ, PT ;  /* 0x000000ff0700720c */ /* 0x000fe20003f25270 */
[----:B--2---:R-:W-:-:S12]  /*1240*/  FADD R21, |R4|, |R21| ;  /* 0x4000001504157221 */ /* 0x004fd80000000200 */
[----:B------:R-:W-:Y:S05]  /*1250*/  @P1 BRA `(.L_x_412) ;  /* 0xfffffffc00e01947 */ /* 0x000fea000383ffff */
.L_x_411:
[----:B------:R-:W-:Y:S05]  /*1260*/  BSYNC.RECONVERGENT B2 ;  /* 0x0000000000027941 */ /* 0x000fea0003800200 */
.L_x_410:
[----:B------:R-:W-:Y:S05]  /*1270*/  @!P0 BRA `(.L_x_409) ;  /* 0x0000000000588947 */ /* 0x000fea0003800000 */
[C---:B------:R-:W-:Y:S02]  /*1280*/  IADD3 R12, PT, PT, R6.reuse, 0x200, RZ ;  /* 0x00000200060c7810 */ /* 0x040fe40007ffe0ff */
[----:B------:R-:W-:-:S07]  /*1290*/  IADD3 R13, PT, PT, R6, UR12, RZ ;  /* 0x0000000c060d7c10 */ /* 0x000fce000fffe0ff */
.L_x_413:
[C---:B------:R-:W-:Y:S01]  /*12a0*/  VIADD R5, R13.reuse, 0xffffff00 ;  /* 0xffffff000d057836 */ /* 0x040fe20000000000 */
[C---:B------:R-:W-:Y:S01]  /*12b0*/  IADD3 R9, PT, PT, R13.reuse, 0x100, RZ ;  /* 0x000001000d097810 */ /* 0x040fe20007ffe0ff */
[----:B------:R-:W-:-:S04]  /*12c0*/  IMAD.WIDE.U32 R6, R13, 0x4, R2 ;  /* 0x000000040d067825 */ /* 0x000fc800078e0002 */
[--C-:B------:R-:W-:Y:S01]  /*12d0*/  IMAD.WIDE.U32 R4, R5, 0x4, R2.reuse ;  /* 0x0000000405047825 */ /* 0x100fe200078e0002 */
[----:B------:R-:W-:Y:S01]  /*12e0*/  IADD3 R11, PT, PT, R13, 0x200, RZ ;  /* 0x000002000d0b7810 */ /* 0x000fe20007ffe0ff */
[----:B------:R-:W2:Y:S02]  /*12f0*/  LDG.E.CONSTANT R6, desc[UR10][R6.64] ;  /* 0x0000000a06067981 */ /* 0x000ea4000c1e9900 */
[--C-:B------:R-:W-:Y:S02]  /*1300*/  IMAD.WIDE.U32 R8, R9, 0x4, R2.reuse ;  /* 0x0000000409087825 */ /* 0x100fe400078e0002 */
[----:B------:R-:W3:Y:S02]  /*1310*/  LDG.E.CONSTANT R4, desc[UR10][R4.64] ;  /* 0x0000000a04047981 */ /* 0x000ee4000c1e9900 */
[----:B------:R-:W-:Y:S02]  /*1320*/  IMAD.WIDE.U32 R10, R11, 0x4, R2 ;  /* 0x000000040b0a7825 */ /* 0x000fe400078e0002 */
[----:B------:R-:W4:Y:S04]  /*1330*/  LDG.E.CONSTANT R8, desc[UR10][R8.64] ;  /* 0x0000000a08087981 */ /* 0x000f28000c1e9900 */
[----:B------:R-:W5:Y:S01]  /*1340*/  LDG.E.CONSTANT R10, desc[UR10][R10.64] ;  /* 0x0000000a0a0a7981 */ /* 0x000f62000c1e9900 */
[----:B------:R-:W-:-:S04]  /*1350*/  IADD3 R14, PT, PT, R12, 0x200, RZ ;  /* 0x000002000c0e7810 */ /* 0x000fc80007ffe0ff */
[----:B------:R-:W-:Y:S01]  /*1360*/  ISETP.GE.AND P0, PT, R14, UR5, PT ;  /* 0x000000050e007c0c */ /* 0x000fe2000bf06270 */
[----:B------:R-:W-:Y:S01]  /*1370*/  VIADD R13, R13, 0x400 ;  /* 0x000004000d0d7836 */ /* 0x000fe20000000000 */
[----:B------:R-:W-:Y:S01]  /*1380*/  IADD3 R12, PT, PT, R12, 0x400, RZ ;  /* 0x000004000c0c7810 */ /* 0x000fe20007ffe0ff */
[----:B---3--:R-:W-:-:S04]  /*1390*/  FADD R21, |R4|, |R21| ;  /* 0x4000001504157221 */ /* 0x008fc80000000200 */
[----:B--2---:R-:W-:-:S04]  /*13a0*/  FADD R21, R21, |R6| ;  /* 0x4000000615157221 */ /* 0x004fc80000000000 */
[----:B----4-:R-:W-:-:S04]  /*13b0*/  FADD R21, R21, |R8| ;  /* 0x4000000815157221 */ /* 0x010fc80000000000 */
[----:B-----5:R-:W-:Y:S01]  /*13c0*/  FADD R21, R21, |R10| ;  /* 0x4000000a15157221 */ /* 0x020fe20000000000 */
[----:B------:R-:W-:Y:S06]  /*13d0*/  @!P0 BRA `(.L_x_413) ;  /* 0xfffffffc00b08947 */ /* 0x000fec000383ffff */
.L_x_409:
[----:B------:R-:W-:Y:S05]  /*13e0*/  BSYNC.RECONVERGENT B1 ;  /* 0x0000000000017941 */ /* 0x000fea0003800200 */
.L_x_406:
        /* <DEDUP_REMOVED lines=27> */
.L_x_415:
[----:B------:R-:W-:Y:S05]  /*15a0*/  BSYNC.RECONVERGENT B1 ;  /* 0x0000000000017941 */ /* 0x000fea0003800200 */
.L_x_414:
        /* <DEDUP_REMOVED lines=17> */
.L_x_392:
[----:B------:R-:W0:Y:S02]  /*16c0*/  LDCU UR7, c[0x0][0x3a8] ;  /* 0x00007500ff0777ac */ /* 0x000e240008000800 */
[----:B0-----:R-:W-:-:S04]  /*16d0*/  UIADD3 UR9, UPT, UPT, -UR4, UR7, URZ ;  /* 0x0000000704097290 */ /* 0x001fc8000fffe1ff */
        /* <DEDUP_REMOVED lines=9> */
[----:B------:R-:W-:-:S05]  /*1770*/  IADD3 R3, PT, PT, R0, UR4, RZ ;  /* 0x0000000400037c10 */ /* 0x000fca000fffe0ff */
[----:B0-----:R-:W-:-:S06]  /*1780*/  IMAD.WIDE.U32 R4, R3, 0x4, R4 ;  /* 0x0000000403047825 */ /* 0x001fcc00078e0004 */
[----:B------:R0:W5:Y:S01]  /*1790*/  LDG.E.CONSTANT R4, desc[UR10][R4.64] ;  /* 0x0000000a04047981 */ /* 0x000162000c1e9900 */
[----:B------:R-:W-:-:S07]  /*17a0*/  VIADD R8, R0, 0x100 ;  /* 0x0000010000087836 */ /* 0x000fce0000000000 */
.L_x_418:
[----:B------:R-:W-:Y:S05]  /*17b0*/  BSYNC.RECONVERGENT B1 ;  /* 0x0000000000017941 */ /* 0x000fea0003800200 */
.L_x_417:
[----:B------:R-:W-:Y:S01]  /*17c0*/  ISETP.GE.U32.AND P0, PT, R8, UR9, PT ;  /* 0x0000000908007c0c */ /* 0x000fe2000bf06070 */
[----:B------:R-:W-:-:S12]  /*17d0*/  BSSY.RECONVERGENT B1, `(.L_x_419) ;  /* 0x0000030000017945 */ /* 0x000fd80003800200 */
[----:B------:R-:W-:Y:S05]  /*17e0*/  @P0 BRA `(.L_x_420) ;  /* 0x0000000000b80947 */ /* 0x000fea0003800000 */
[----:B------:R-:W-:Y:S01]  /*17f0*/  LOP3.LUT R2, RZ, R8, RZ, 0x33, !PT ;  /* 0x00000008ff027212 */ /* 0x000fe200078e33ff */
[----:B------:R-:W-:Y:S03]  /*1800*/  BSSY.RECONVERGENT B2, `(.L_x_421) ;  /* 0x0000014000027945 */ /* 0x000fe60003800200 */
[----:B------:R-:W-:-:S04]  /*1810*/  IADD3 R2, PT, PT, R2, UR7, RZ ;  /* 0x0000000702027c10 */ /* 0x000fc8000fffe0ff */
[C---:B------:R-:W-:Y:S02]  /*1820*/  LOP3.LUT R3, R2.reuse, 0x300, RZ, 0xc0, !PT ;  /* 0x0000030002037812 */ /* 0x040fe400078ec0ff */
[----:B0-----:R-:W-:Y:S02]  /*1830*/  IADD3 R5, PT, PT, R2, -UR4, RZ ;  /* 0x8000000402057c10 */ /* 0x001fe4000fffe0ff */
[----:B------:R-:W-:Y:S02]  /*1840*/  ISETP.NE.AND P1, PT, R3, 0x300, PT ;  /* 0x000003000300780c */ /* 0x000fe40003f25270 */
[----:B------:R-:W-:-:S11]  /*1850*/  ISETP.GE.U32.AND P0, PT, R5, 0x300, PT ;  /* 0x000003000500780c */ /* 0x000fd60003f06070 */
[----:B------:R-:W-:Y:S05]  /*1860*/  @!P1 BRA `(.L_x_422) ;  /* 0x0000000000349947 */ /* 0x000fea0003800000 */
[----:B------:R-:W0:Y:S01]  /*1870*/  LDC.64 R6, c[0x0][0x380] ;  /* 0x0000e000ff067b82 */ /* 0x000e220000000a00 */
[----:B------:R-:W-:Y:S02]  /*1880*/  LEA.HI R2, R2, 0x1, RZ, 0x18 ;  /* 0x0000000102027811 */ /* 0x000fe400078fc0ff */
[----:B------:R-:W-:Y:S02]  /*1890*/  IADD3 R5, PT, PT, R8, UR4, RZ ;  /* 0x0000000408057c10 */ /* 0x000fe4000fffe0ff */
[----:B------:R-:W-:-:S04]  /*18a0*/  LOP3.LUT R2, R2, 0x3, RZ, 0xc0, !PT ;  /* 0x0000000302027812 */ /* 0x000fc800078ec0ff */
[----:B------:R-:W-:-:S07]  /*18b0*/  IADD3 R9, PT, PT, -R2, RZ, RZ ;  /* 0x000000ff02097210 */ /* 0x000fce0007ffe1ff */
.L_x_423:
[----:B0-----:R-:W-:-:S06]  /*18c0*/  IMAD.WIDE.U32 R2, R5, 0x4, R6 ;  /* 0x0000000405027825 */ /* 0x001fcc00078e0006 */
[----:B------:R-:W2:Y:S01]  /*18d0*/  LDG.E.CONSTANT R3, desc[UR10][R2.64] ;  /* 0x0000000a02037981 */ /* 0x000ea2000c1e9900 */
[----:B------:R-:W-:Y:S01]  /*18e0*/  VIADD R9, R9, 0x1 ;  /* 0x0000000109097836 */ /* 0x000fe20000000000 */
[----:B------:R-:W-:Y:S02]  /*18f0*/  IADD3 R8, PT, PT, R8, 0x100, RZ ;  /* 0x0000010008087810 */ /* 0x000fe40007ffe0ff */
[----:B------:R-:W-:Y:S02]  /*1900*/  IADD3 R5, PT, PT, R5, 0x100, RZ ;  /* 0x0000010005057810 */ /* 0x000fe40007ffe0ff */
[----:B------:R-:W-:Y:S01]  /*1910*/  ISETP.NE.AND P1, PT, R9, RZ, PT ;  /* 0x000000ff0900720c */ /* 0x000fe20003f25270 */
[----:B--2--5:R-:W-:-:S12]  /*1920*/  FADD R4, |R3|, |R4| ;  /* 0x4000000403047221 */ /* 0x024fd80000000200 */
[----:B------:R-:W-:Y:S05]  /*1930*/  @P1 BRA `(.L_x_423) ;  /* 0xfffffffc00e01947 */ /* 0x000fea000383ffff */
.L_x_422:
[----:B------:R-:W-:Y:S05]  /*1940*/  BSYNC.RECONVERGENT B2 ;  /* 0x0000000000027941 */ /* 0x000fea0003800200 */
.L_x_421:
[----:B------:R-:W-:Y:S05]  /*1950*/  @!P0 BRA `(.L_x_420) ;  /* 0x00000000005c8947 */ /* 0x000fea0003800000 */
[----:B------:R-:W0:Y:S01]  /*1960*/  LDC.64 R2, c[0x0][0x380] ;  /* 0x0000e000ff027b82 */ /* 0x000e220000000a00 */
[C---:B------:R-:W-:Y:S02]  /*1970*/  IADD3 R5, PT, PT, R8.reuse, 0x200, RZ ;  /* 0x0000020008057810 */ /* 0x040fe40007ffe0ff */
[----:B------:R-:W-:-:S07]  /*1980*/  IADD3 R15, PT, PT, R8, UR4, RZ ;  /* 0x00000004080f7c10 */ /* 0x000fce000fffe0ff */
.L_x_424:
[C---:B------:R-:W-:Y:S01]  /*1990*/  VIADD R9, R15.reuse, 0x100 ;  /* 0x000001000f097836 */ /* 0x040fe20000000000 */
[C---:B------:R-:W-:Y:S01]  /*19a0*/  IADD3 R11, PT, PT, R15.reuse, 0x200, RZ ;  /* 0x000002000f0b7810 */ /* 0x040fe20007ffe0ff */
[C---:B0-----:R-:W-:Y:S01]  /*19b0*/  IMAD.WIDE.U32 R6, R15.reuse, 0x4, R2 ;  /* 0x000000040f067825 */ /* 0x041fe200078e0002 */
[----:B------:R-:W-:-:S03]  /*19c0*/  IADD3 R13, PT, PT, R15, 0x300, RZ ;  /* 0x000003000f0d7810 */ /* 0x000fc60007ffe0ff */
[--C-:B------:R-:W-:Y:S02]  /*19d0*/  IMAD.WIDE.U32 R8, R9, 0x4, R2.reuse ;  /* 0x0000000409087825 */ /* 0x100fe400078e0002 */
[----:B------:R-:W2:Y:S02]  /*19e0*/  LDG.E.CONSTANT R7, desc[UR10][R6.64] ;  /* 0x0000000a06077981 */ /* 0x000ea4000c1e9900 */
[--C-:B------:R-:W-:Y:S02]  /*19f0*/  IMAD.WIDE.U32 R10, R11, 0x4, R2.reuse ;  /* 0x000000040b0a7825 */ /* 0x100fe400078e0002 */
[----:B------:R-:W3:Y:S02]  /*1a00*/  LDG.E.CONSTANT R9, desc[UR10][R8.64] ;  /* 0x0000000a08097981 */ /* 0x000ee4000c1e9900 */
[----:B------:R-:W-:Y:S02]  /*1a10*/  IMAD.WIDE.U32 R12, R13, 0x4, R2 ;  /* 0x000000040d0c7825 */ /* 0x000fe400078e0002 */
[----:B------:R-:W4:Y:S04]  /*1a20*/  LDG.E.CONSTANT R11, desc[UR10][R10.64] ;  /* 0x0000000a0a0b7981 */ /* 0x000f28000c1e9900 */
[----:B------:R-:W4:Y:S01]  /*1a30*/  LDG.E.CONSTANT R13, desc[UR10][R12.64] ;  /* 0x0000000a0c0d7981 */ /* 0x000f22000c1e9900 */
[----:B------:R-:W-:Y:S01]  /*1a40*/  IADD3 R14, PT, PT, R5, 0x200, RZ ;  /* 0x00000200050e7810 */ /* 0x000fe20007ffe0ff */
[----:B------:R-:W-:Y:S01]  /*1a50*/  VIADD R15, R15, 0x400 ;  /* 0x000004000f0f7836 */ /* 0x000fe20000000000 */
[----:B------:R-:W-:-:S02]  /*1a60*/  IADD3 R5, PT, PT, R5, 0x400, RZ ;  /* 0x0000040005057810 */ /* 0x000fc40007ffe0ff */
[----:B------:R-:W-:Y:S01]  /*1a70*/  ISETP.GE.AND P0, PT, R14, UR9, PT ;  /* 0x000000090e007c0c */ /* 0x000fe2000bf06270 */
[----:B--2--5:R-:W-:-:S04]  /*1a80*/  FADD R4, |R7|, |R4| ;  /* 0x4000000407047221 */ /* 0x024fc80000000200 */
[----:B---3--:R-:W-:-:S04]  /*1a90*/  FADD R4, R4, |R9| ;  /* 0x4000000904047221 */ /* 0x008fc80000000000 */
[----:B----4-:R-:W-:-:S04]  /*1aa0*/  FADD R4, R4, |R11| ;  /* 0x4000000b04047221 */ /* 0x010fc80000000000 */
[----:B------:R-:W-:Y:S01]  /*1ab0*/  FADD R4, R4, |R13| ;  /* 0x4000000d04047221 */ /* 0x000fe20000000000 */
[----:B------:R-:W-:Y:S06]  /*1ac0*/  @!P0 BRA `(.L_x_424) ;  /* 0xfffffffc00b08947 */ /* 0x000fec000383ffff */
.L_x_420:
[----:B------:R-:W-:Y:S05]  /*1ad0*/  BSYNC.RECONVERGENT B1 ;  /* 0x0000000000017941 */ /* 0x000fea0003800200 */
.L_x_419:
[----:B------:R-:W-:-:S09]  /*1ae0*/  UISETP.GE.U32.AND UP0, UPT, UR9, 0x100, UPT ;  /* 0x000001000900788c */ /* 0x000fd2000bf06070 */
[----:B------:R-:W-:Y:S05]  /*1af0*/  BRA.U !UP0, `(.L_x_425) ;  /* 0x0000000108b87547 */ /* 0x000fea000b800000 */
[----:B------:R-:W1:Y:S01]  /*1b00*/  S2R R6, SR_LANEID ;  /* 0x0000000000067919 */ /* 0x000e620000000000 */
[----:B------:R-:W-:Y:S01]  /*1b10*/  BSSY.RECONVERGENT B1, `(.L_x_426) ;  /* 0x000001b000017945 */ /* 0x000fe20003800200 */
[----:B-----5:R-:W2:Y:S02]  /*1b20*/  SHFL.DOWN PT, R2, R4, 0x1, 0x1f ;  /* 0x08201f0004027f89 */ /* 0x020ea400000e0000 */
[----:B--2---:R-:W-:Y:S01]  /*1b30*/  FADD R2, |R2|, |R4| ;  /* 0x4000000402027221 */ /* 0x004fe20000000200 */
[C---:B-1----:R-:W-:Y:S02]  /*1b40*/  ISETP.GT.AND P0, PT, R6.reuse, 0x1e, PT ;  /* 0x0000001e0600780c */ /* 0x042fe40003f04270 */
[----:B------:R-:W-:Y:S02]  /*1b50*/  ISETP.GT.AND P1, PT, R6, 0xf, PT ;  /* 0x0000000f0600780c */ /* 0x000fe40003f24270 */
[----:B------:R-:W-:Y:S02]  /*1b60*/  FSEL R3, R4, R2, P0 ;  /* 0x0000000204037208 */ /* 0x000fe40000000000 */
[----:B------:R-:W-:-:S03]  /*1b70*/  ISETP.GT.AND P0, PT, R6, 0x1d, PT ;  /* 0x0000001d0600780c */ /* 0x000fc60003f04270 */
[----:B------:R-:W1:Y:S10]  /*1b80*/  SHFL.DOWN PT, R2, R3, 0x2, 0x1f ;  /* 0x08401f0003027f89 */ /* 0x000e7400000e0000 */
[----:B-1----:R-:W-:Y:S01]  /*1b90*/  @!P0 FADD R3, |R3|, |R2| ;  /* 0x4000000203038221 */ /* 0x002fe20000000200 */
[----:B------:R-:W-:-:S04]  /*1ba0*/  ISETP.GT.AND P0, PT, R6, 0x1b, PT ;  /* 0x0000001b0600780c */ /* 0x000fc80003f04270 */
[----:B------:R-:W1:Y:S09]  /*1bb0*/  SHFL.DOWN PT, R2, R3, 0x4, 0x1f ;  /* 0x08801f0003027f89 */ /* 0x000e7200000e0000 */
[----:B-1----:R-:W-:Y:S01]  /*1bc0*/  @!P0 FADD R3, |R3|, |R2| ;  /* 0x4000000203038221 */ /* 0x002fe20000000200 */
[----:B------:R-:W-:-:S04]  /*1bd0*/  ISETP.GT.AND P0, PT, R6, 0x17, PT ;  /* 0x000000170600780c */ /* 0x000fc80003f04270 */
[----:B------:R-:W1:Y:S02]  /*1be0*/  SHFL.DOWN PT, R2, R3, 0x8, 0x1f ;  /* 0x09001f0003027f89 */ /* 0x000e6400000e0000 */
[----:B-1----:R-:W-:-:S05]  /*1bf0*/  FADD R4, |R3|, |R2| ;  /* 0x4000000203047221 */ /* 0x002fca0000000200 */
[----:B------:R-:W-:-:S05]  /*1c00*/  FSEL R2, R3, R4, P0 ;  /* 0x0000000403027208 */ /* 0x000fca0000000000 */
[----:B0-----:R0:W1:Y:S01]  /*1c10*/  SHFL.DOWN PT, R5, R2, 0x10, 0x1f ;  /* 0x0a001f0002057f89 */ /* 0x00106200000e0000 */
        /* <DEDUP_REMOVED lines=10> */
.L_x_427:
[----:B------:R-:W-:Y:S05]  /*1cc0*/  BSYNC.RECONVERGENT B1 ;  /* 0x0000000000017941 */ /* 0x000fea0003800200 */
.L_x_426:
        /* <DEDUP_REMOVED lines=17> */
.L_x_425:
[----:B------:R-:W1:Y:S01]  /*1de0*/  S2R R6, SR_LANEID ;  /* 0x0000000000067919 */ /* 0x000e620000000000 */
[----:B------:R-:W-:Y:S01]  /*1df0*/  LOP3.LUT R2, R0, 0x3e0, RZ, 0xc0, !PT ;  /* 0x000003e000027812 */ /* 0x000fe200078ec0ff */
[----:B------:R-:W-:-:S03]  /*1e00*/  UISETP.GE.U32.AND UP0, UPT, UR9, 0x21, UPT ;  /* 0x000000210900788c */ /* 0x000fc6000bf06070 */
[----:B------:R-:W-:Y:S02]  /*1e10*/  IADD3 R3, PT, PT, R2, 0x20, RZ ;  /* 0x0000002002037810 */ /* 0x000fe40007ffe0ff */
[----:B------:R-:W-:Y:S02]  /*1e20*/  LOP3.LUT R2, RZ, R2, RZ, 0x33, !PT ;  /* 0x00000002ff027212 */ /* 0x000fe400078e33ff */
[----:B------:R-:W-:Y:S02]  /*1e30*/  ISETP.GT.U32.AND P0, PT, R3, UR9, PT ;  /* 0x0000000903007c0c */ /* 0x000fe4000bf04070 */
[----:B------:R-:W-:-:S04]  /*1e40*/  IADD3 R2, PT, PT, R2, UR9, RZ ;  /* 0x0000000902027c10 */ /* 0x000fc8000fffe0ff */
[----:B------:R-:W-:-:S05]  /*1e50*/  SEL R3, R2, 0x1f, P0 ;  /* 0x0000001f02037807 */ /* 0x000fca0000000000 */
[----:B-----5:R-:W2:Y:S01]  /*1e60*/  SHFL.DOWN PT, R2, R4, 0x1, R3 ;  /* 0x0820000004027989 */ /* 0x020ea200000e0003 */
[C---:B-1----:R-:W-:Y:S02]  /*1e70*/  ISETP.GE.AND P0, PT, R6.reuse, R3, PT ;  /* 0x000000030600720c */ /* 0x042fe40003f06270 */
[----:B------:R-:W-:-:S11]  /*1e80*/  IADD3 R8, PT, PT, R6, 0x2, RZ ;  /* 0x0000000206087810 */ /* 0x000fd60007ffe0ff */
[----:B--2---:R-:W-:Y:S01]  /*1e90*/  @!P0 FADD R4, |R2|, |R4| ;  /* 0x4000000402048221 */ /* 0x004fe20000000200 */
[----:B------:R-:W-:Y:S01]  /*1ea0*/  ISETP.GT.AND P0, PT, R8, R3, PT ;  /* 0x000000030800720c */ /* 0x000fe20003f04270 */
[----:B------:R-:W-:-:S03]  /*1eb0*/  VIADD R8, R6, 0x4 ;  /* 0x0000000406087836 */ /* 0x000fc60000000000 */
[----:B------:R-:W1:Y:S09]  /*1ec0*/  SHFL.DOWN PT, R2, R4, 0x2, R3 ;  /* 0x0840000004027989 */ /* 0x000e7200000e0003 */
[----:B-1----:R-:W-:Y:S01]  /*1ed0*/  @!P0 FADD R4, |R4|, |R2| ;  /* 0x4000000204048221 */ /* 0x002fe20000000200 */
[----:B------:R-:W-:-:S02]  /*1ee0*/  ISETP.GT.AND P0, PT, R8, R3, PT ;  /* 0x000000030800720c */ /* 0x000fc40003f04270 */
[----:B------:R-:W-:Y:S02]  /*1ef0*/  IADD3 R8, PT, PT, R6, 0x8, RZ ;  /* 0x0000000806087810 */ /* 0x000fe40007ffe0ff */
[----:B------:R-:W1:Y:S02]  /*1f00*/  SHFL.DOWN PT, R2, R4, 0x4, R3 ;  /* 0x0880000004027989 */ /* 0x000e6400000e0003 */
[----:B------:R-:W-:-:S07]  /*1f10*/  ISETP.GT.AND P1, PT, R8, R3, PT ;  /* 0x000000030800720c */ /* 0x000fce0003f24270 */
[----:B-1----:R-:W-:Y:S01]  /*1f20*/  @!P0 FADD R4, |R4|, |R2| ;  /* 0x4000000204048221 */ /* 0x002fe20000000200 */
[C---:B------:R-:W-:Y:S02]  /*1f30*/  ISETP.NE.AND P0, PT, R6.reuse, RZ, PT ;  /* 0x000000ff0600720c */ /* 0x040fe40003f05270 */
[----:B------:R-:W-:Y:S02]  /*1f40*/  IADD3 R6, PT, PT, R6, 0x10, RZ ;  /* 0x0000001006067810 */ /* 0x000fe40007ffe0ff */
[----:B------:R-:W1:Y:S09]  /*1f50*/  SHFL.DOWN PT, R2, R4, 0x8, R3 ;  /* 0x0900000004027989 */ /* 0x000e7200000e0003 */
[----:B------:R-:W2:Y:S01]  /*1f60*/  @!P0 S2R R7, SR_CgaCtaId ;  /* 0x0000000000078919 */ /* 0x000ea20000008800 */
[----:B0-----:R-:W-:-:S04]  /*1f70*/  @!P0 SHF.R.U32.HI R5, RZ, 0x3, R0 ;  /* 0x00000003ff058819 */ /* 0x001fc80000011600 */
[----:B------:R-:W-:Y:S01]  /*1f80*/  @!P0 LOP3.LUT R5, R5, 0x7c, RZ, 0xc0, !PT ;  /* 0x0000007c05058812 */ /* 0x000fe200078ec0ff */
[----:B-1----:R-:W-:Y:S01]  /*1f90*/  @!P1 FADD R4, |R4|, |R2| ;  /* 0x4000000204049221 */ /* 0x002fe20000000200 */
[----:B------:R-:W-:Y:S02]  /*1fa0*/  ISETP.GT.AND P1, PT, R6, R3, PT ;  /* 0x000000030600720c */ /* 0x000fe40003f24270 */
[----:B------:R-:W-:Y:S02]  /*1fb0*/  @!P0 MOV R6, 0x400 ;  /* 0x0000040000068802 */ /* 0x000fe40000000f00 */
[----:B------:R-:W0:Y:S02]  /*1fc0*/  SHFL.DOWN PT, R2, R4, 0x10, R3 ;  /* 0x0a00000004027989 */ /* 0x000e2400000e0003 */
[----:B--2---:R-:W-:-:S04]  /*1fd0*/  @!P0 LEA R6, R7, R6, 0x18 ;  /* 0x0000000607068211 */ /* 0x004fc800078ec0ff */
[----:B------:R-:W-:-:S03]  /*1fe0*/  @!P0 IADD3 R5, PT, PT, R5, R6, RZ ;  /* 0x0000000605058210 */ /* 0x000fc60007ffe0ff */
[----:B0-----:R-:W-:-:S05]  /*1ff0*/  @!P1 FADD R4, |R4|, |R2| ;  /* 0x4000000204049221 */ /* 0x001fca0000000200 */
[----:B------:R-:W-:-:S05]  /*2000*/  MOV R2, R4 ;  /* 0x0000000400027202 */ /* 0x000fca0000000f00 */
        /* <DEDUP_REMOVED lines=31> */
.L_x_416:
[----:B------:R-:W0:Y:S01]  /*2200*/  S2R R0, SR_TID.X ;  /* 0x0000000000007919 */ /* 0x000e220000002100 */
[----:B------:R-:W1:Y:S02]  /*2210*/  LDCU.64 UR12, c[0x0][0x380] ;  /* 0x00007000ff0c77ac */ /* 0x000e640008000a00 */
[----:B-1----:R-:W-:Y:S02]  /*2220*/  MOV R2, UR12 ;  /* 0x0000000c00027c02 */ /* 0x002fe40008000f00 */
[----:B------:R-:W-:Y:S01]  /*2230*/  MOV R3, UR13 ;  /* 0x0000000d00037c02 */ /* 0x000fe20008000f00 */
[----:B0-----:R-:W-:-:S04]  /*2240*/  VIADD R5, R0, UR4 ;  /* 0x0000000400057c36 */ /* 0x001fc80008000000 */
        /* <DEDUP_REMOVED lines=17> */
[----:B------:R-:W-:Y:S01]  /*2360*/  UISETP.GE.U32.AND UP0, UPT, UR9, UR5, UPT ;  /* 0x000000050900728c */ /* 0x000fe2000bf06070 */
[----:B--2---:R-:W-:-:S04]  /*2370*/  FADD R12, |R21|, |R12| ;  /* 0x4000000c150c7221 */ /* 0x004fc80000000200 */
[----:B---3--:R-:W-:-:S04]  /*2380*/  FADD R13, |R13|, R12 ;  /* 0x0000000c0d0d7221 */ /* 0x008fc80000000200 */
[----:B----4-:R-:W-:-:S04]  /*2390*/  FADD R14, |R14|, R13 ;  /* 0x0000000d0e0e7221 */ /* 0x010fc80000000200 */
[----:B-----5:R-:W-:-:S04]  /*23a0*/  FADD R15, |R15|, R14 ;  /* 0x0000000e0f0f7221 */ /* 0x020fc80000000200 */
        /* <DEDUP_REMOVED lines=17> */
[----:B------:R-:W-:-:S06]  /*24c0*/  UMOV UR4, URZ ;  /* 0x000000ff00047c82 */ /* 0x000fcc0008000000 */
[----:B------:R-:W-:Y:S05]  /*24d0*/  BRA.U UP0, `(.L_x_429) ;  /* 0x0000000100b87547 */ /* 0x000fea000b800000 */
[----:B------:R-:W0:Y:S01]  /*24e0*/  LDC.64 R2, c[0x0][0x380] ;  /* 0x0000e000ff027b82 */ /* 0x000e220000000a00 */
[----:B------:R-:W1:Y:S01]  /*24f0*/  LDCU UR7, c[0x0][0x3a8] ;  /* 0x00007500ff0777ac */ /* 0x000e620008000800 */
[----:B------:R-:W-:Y:S01]  /*2500*/  NOP ;  /* 0x0000000000007918 */ /* 0x000fe20000000000 */
.L_x_430:
[----:B------:R-:W-:-:S05]  /*2510*/  IADD3 R5, PT, PT, R0, UR6, RZ ;  /* 0x0000000600057c10 */ /* 0x000fca000fffe0ff */
        /* <DEDUP_REMOVED lines=17> */
[----:B-1----:R-:W-:-:S04]  /*2630*/  UIADD3 UR8, UPT, UPT, -UR6, UR7, URZ ;  /* 0x0000000706087290 */ /* 0x002fc8000fffe1ff */
        /* <DEDUP_REMOVED lines=19> */
[----:B------:R-:W-:Y:S01]  /*2770*/  VIADD R7, R7, UR5 ;  /* 0x0000000507077c36 */ /* 0x000fe20008000000 */
[----:B------:R-:W-:Y:S02]  /*2780*/  UIADD3 UR4, UPT, UPT, UR4, 0x1, URZ ;  /* 0x0000000104047890 */ /* 0x000fe4000fffe0ff */
[----:B------:R-:W-:Y:S02]  /*2790*/  UISETP.GT.U32.AND UP0, UPT, UR6, UR13, UPT ;  /* 0x0000000d0600728c */ /* 0x000fe4000bf04070 */
[----:B------:R-:W-:-:S07]  /*27a0*/  UIADD3 UR12, UPT, UPT, UR5, UR12, URZ ;  /* 0x0000000c050c7290 */ /* 0x000fce000fffe0ff */
[----:B------:R-:W-:Y:S05]  /*27b0*/  BRA.U !UP0, `(.L_x_430) ;  /* 0xfffffffd08547547 */ /* 0x000fea000b83ffff */
.L_x_429:
[----:B------:R-:W-:-:S09]  /*27c0*/  UISETP.GE.U32.AND UP0, UPT, UR6, UR7, UPT ;  /* 0x000000070600728c */ /* 0x000fd2000bf06070 */
[----:B------:R-:W-:Y:S05]  /*27d0*/  BRA.U UP0, `(.L_x_428) ;  /* 0x0000000100e47547 */ /* 0x000fea000b800000 */
[----:B------:R-:W-:Y:S01]  /*27e0*/  UIADD3 UR6, UPT, UPT, -UR6, UR7, URZ ;  /* 0x0000000706067290 */ /* 0x000fe2000fffe1ff */
[----:B------:R-:W-:Y:S05]  /*27f0*/  BSSY.RECONVERGENT B1, `(.L_x_428) ;  /* 0x0000037000017945 */ /* 0x000fea0003800200 */
[----:B------:R-:W-:-:S13]  /*2800*/  ISETP.GE.AND P0, PT, R0, UR6, PT ;  /* 0x0000000600007c0c */ /* 0x000fda000bf06270 */
[----:B------:R-:W-:Y:S05]  /*2810*/  @P0 BRA `(.L_x_431) ;  /* 0x0000000000d00947 */ /* 0x000fea0003800000 */
[----:B------:R-:W0:Y:S01]  /*2820*/  LDC R8, c[0x0][0x3ac] ;  /* 0x0000eb00ff087b82 */ /* 0x000e220000000800 */
[----:B------:R-:W1:Y:S01]  /*2830*/  LDCU UR5, c[0x0][0x3ac] ;  /* 0x00007580ff0577ac */ /* 0x000e620008000800 */
[----:B------:R-:W-:Y:S01]  /*2840*/  LOP3.LUT R4, RZ, R0, RZ, 0x33, !PT ;  /* 0x00000000ff047212 */ /* 0x000fe200078e33ff */
[----:B------:R-:W-:Y:S01]  /*2850*/  BSSY.RECONVERGENT B2, `(.L_x_432) ;  /* 0x0000019000027945 */ /* 0x000fe20003800200 */
[----:B------:R-:W-:Y:S02]  /*2860*/  USHF.L.U32 UR8, UR15, 0xc, URZ ;  /* 0x0000000c0f087899 */ /* 0x000fe400080006ff */
[----:B------:R-:W-:Y:S01]  /*2870*/  IADD3 R5, PT, PT, R4, UR7, RZ ;  /* 0x0000000704057c10 */ /* 0x000fe2000fffe0ff */
[----:B-1----:R-:W-:-:S04]  /*2880*/  USHF.L.U32 UR5, UR5, 0xc, URZ ;  /* 0x0000000c05057899 */ /* 0x002fc800080006ff */
[----:B------:R-:W-:Y:S01]  /*2890*/  UIADD3 UR5, UPT, UPT, UR5, UR8, URZ ;  /* 0x0000000805057290 */ /* 0x000fe2000fffe0ff */
[----:B0-----:R-:W-:Y:S01]  /*28a0*/  IMAD R4, R8, UR4, RZ ;  /* 0x0000000408047c24 */ /* 0x001fe2000f8e02ff */
[----:B------:R-:W-:-:S04]  /*28b0*/  LOP3.LUT R8, R5, 0x300, RZ, 0xc0, !PT ;  /* 0x0000030005087812 */ /* 0x000fc800078ec0ff */
[----:B------:R-:W-:Y:S02]  /*28c0*/  ISETP.NE.AND P1, PT, R8, 0x300, PT ;  /* 0x000003000800780c */ /* 0x000fe40003f25270 */
[C---:B------:R-:W-:Y:S02]  /*28d0*/  IADD3 R9, PT, PT, R5.reuse, -UR5, RZ ;  /* 0x8000000505097c10 */ /* 0x040fe4000fffe0ff */
[----:B------:R-:W-:Y:S02]  /*28e0*/  MOV R8, R0 ;  /* 0x0000000000087202 */ /* 0x000fe40000000f00 */
[----:B------:R-:W-:Y:S01]  /*28f0*/  LEA.HI R5, R5, 0x1, RZ, 0x18 ;  /* 0x0000000105057811 */ /* 0x000fe200078fc0ff */
[----:B------:R-:W-:-:S05]  /*2900*/  IMAD R4, R4, -0x1000, R9 ;  /* 0xfffff00004047824 */ /* 0x000fca00078e0209 */
[----:B------:R-:W-:Y:S01]  /*2910*/  ISETP.GE.U32.AND P0, PT, R4, 0x300, PT ;  /* 0x000003000400780c */ /* 0x000fe20003f06070 */
[----:B------:R-:W-:-:S12]  /*2920*/  @!P1 BRA `(.L_x_433) ;  /* 0x00000000002c9947 */ /* 0x000fd80003800000 */
[----:B------:R-:W-:Y:S02]  /*2930*/  LOP3.LUT R5, R5, 0x3, RZ, 0xc0, !PT ;  /* 0x0000000305057812 */ /* 0x000fe400078ec0ff */
[----:B------:R-:W-:-:S03]  /*2940*/  MOV R8, R0 ;  /* 0x0000000000087202 */ /* 0x000fc60000000f00 */
[----:B------:R-:W-:-:S07]  /*2950*/  IMAD.MOV R9, RZ, RZ, -R5 ;  /* 0x000000ffff097224 */ /* 0x000fce00078e0a05 */
.L_x_434:
[----:B------:R-:W-:-:S06]  /*2960*/  IMAD.WIDE.U32 R4, R7, 0x4, R2 ;  /* 0x0000000407047825 */ /* 0x000fcc00078e0002 */
[----:B------:R-:W2:Y:S01]  /*2970*/  LDG.E.CONSTANT R5, desc[UR10][R4.64] ;  /* 0x0000000a04057981 */ /* 0x000ea2000c1e9900 */
[----:B------:R-:W-:Y:S02]  /*2980*/  IADD3 R9, PT, PT, R9, 0x1, RZ ;  /* 0x0000000109097810 */ /* 0x000fe40007ffe0ff */
[----:B------:R-:W-:Y:S02]  /*2990*/  IADD3 R8, PT, PT, R8, 0x100, RZ ;  /* 0x0000010008087810 */ /* 0x000fe40007ffe0ff */
[----:B------:R-:W-:Y:S02]  /*29a0*/  ISETP.NE.AND P1, PT, R9, RZ, PT ;  /* 0x000000ff0900720c */ /* 0x000fe40003f25270 */
[----:B------:R-:W-:Y:S01]  /*29b0*/  IADD3 R7, PT, PT, R7, 0x100, RZ ;  /* 0x0000010007077810 */ /* 0x000fe20007ffe0ff */
[----:B--2---:R-:W-:-:S10]  /*29c0*/  FADD R6, |R5|, |R6| ;  /* 0x4000000605067221 */ /* 0x004fd40000000200 */
[----:B------:R-:W-:Y:S05]  /*29d0*/  @P1 BRA `(.L_x_434) ;  /* 0xfffffffc00e01947 */ /* 0x000fea000383ffff */
.L_x_433:
[----:B------:R-:W-:Y:S05]  /*29e0*/  BSYNC.RECONVERGENT B2 ;  /* 0x0000000000027941 */ /* 0x000fea0003800200 */
.L_x_432:
[----:B------:R-:W-:Y:S05]  /*29f0*/  @!P0 BRA `(.L_x_431) ;  /* 0x0000000000588947 */ /* 0x000fea0003800000 */
[C---:B------:R-:W-:Y:S01]  /*2a00*/  IADD3 R7, PT, PT, R8.reuse, 0x200, RZ ;  /* 0x0000020008077810 */ /* 0x040fe20007ffe0ff */
[----:B------:R-:W-:-:S07]  /*2a10*/  VIADD R15, R8, UR12 ;  /* 0x0000000c080f7c36 */ /* 0x000fce0008000000 */
.L_x_435:
[C---:B------:R-:W-:Y:S01]  /*2a20*/  IADD3 R5, PT, PT, R15.reuse, -0x100, RZ ;  /* 0xffffff000f057810 */ /* 0x040fe20007ffe0ff */
[C---:B------:R-:W-:Y:S01]  /*2a30*/  IMAD.WIDE.U32 R8, R15.reuse, 0x4, R2 ;  /* 0x000000040f087825 */ /* 0x040fe200078e0002 */
        /* <DEDUP_REMOVED lines=18> */
.L_x_431:
[----:B------:R-:W-:Y:S05]  /*2b60*/  BSYNC.RECONVERGENT B1 ;  /* 0x0000000000017941 */ /* 0x000fea0003800200 */
.L_x_428:
        /* <DEDUP_REMOVED lines=27> */
.L_x_437:
[----:B------:R-:W-:Y:S05]  /*2d20*/  BSYNC.RECONVERGENT B1 ;  /* 0x0000000000017941 */ /* 0x000fea0003800200 */
.L_x_436:
        /* <DEDUP_REMOVED lines=16> */
.L_x_405:
[----:B------:R-:W-:Y:S05]  /*2e30*/  BSYNC.RECONVERGENT B0 ;  /* 0x0000000000007941 */ /* 0x000fea0003800200 */
.L_x_391:
[----:B------:R-:W3:Y:S02]  /*2e40*/  S2R R0, SR_TID.X ;  /* 0x0000000000007919 */ /* 0x000ee40000002100 */
[----:B---3--:R-:W-:-:S13]  /*2e50*/  ISETP.NE.AND P0, PT, R0, RZ, PT ;  /* 0x000000ff0000720c */ /* 0x008fda0003f05270 */
[----:B------:R-:W-:Y:S05]  /*2e60*/  @P0 EXIT ;  /* 0x000000000000094d */ /* 0x000fea0003800000 */
[----:B------:R-:W3:Y:S02]  /*2e70*/  LDCU.64 UR4, c[0x0][0x388] ;  /* 0x00007100ff0477ac */ /* 0x000ee40008000a00 */
[----:B---3--:R-:W-:-:S06]  /*2e80*/  UIMAD.WIDE.U32 UR4, UR15, 0x4, UR4 ;  /* 0x000000040f0478a5 */ /* 0x008fcc000f8e0004 */
[----:B-1----:R-:W-:Y:S02]  /*2e90*/  MOV R4, UR4 ;  /* 0x0000000400047c02 */ /* 0x002fe40008000f00 */
[----:B--2---:R-:W-:-:S05]  /*2ea0*/  MOV R5, UR5 ;  /* 0x0000000500057c02 */ /* 0x004fca0008000f00 */
[----:B------:R-:W-:Y:S01]  /*2eb0*/  STG.E desc[UR10][R4.64], R2 ;  /* 0x0000000204007986 */ /* 0x000fe2000c10190a */
[----:B------:R-:W-:Y:S05]  /*2ec0*/  EXIT ;  /* 0x000000000000794d */ /* 0x000fea0003800000 */
.L_x_438:
        /* <DEDUP_REMOVED lines=11> */
.L_x_799:


//--------------------- .text._ZN3cub18CUB_300001_SM_10006detail6reduce28DeviceReduceSingleTileKernelINS2_10policy_hubIfj6AbsSumE10Policy1000EPfS8_jS5_ffN4cuda3std3__410__identityEEEvT0_T1_T2_T3_T4_T6_ --------------------------
	.section	.text._ZN3cub18CUB_300001_SM_10006detail6reduce28DeviceReduceSingleTileKernelINS2_10policy_hubIfj6AbsSumE10Policy1000EPfS8_jS5_ffN4cuda3std3__410__identityEEEvT0_T1_T2_T3_T4_T6_,"ax",@progbits
	.align	128
        .global         _ZN3cub18CUB_300001_SM_10006detail6reduce28DeviceReduceSingleTileKernelINS2_10policy_hubIfj6AbsSumE10Policy1000EPfS8_jS5_ffN4cuda3std3__410__identityEEEvT0_T1_T2_T3_T4_T6_
        .type           _ZN3cub18CUB_300001_SM_10006detail6reduce28DeviceReduceSingleTileKernelINS2_10policy_hubIfj6AbsSumE10Policy1000EPfS8_jS5_ffN4cuda3std3__410__identityEEEvT0_T1_T2_T3_T4_T6_,@function
        .size           _ZN3cub18CUB_300001_SM_10006detail6reduce28DeviceReduceSingleTileKernelINS2_10policy_hubIfj6AbsSumE10Policy1000EPfS8_jS5_ffN4cuda3std3__410__identityEEEvT0_T1_T2_T3_T4_T6_,(.L_x_800 - _ZN3cub18CUB_300001_SM_10006detail6reduce28DeviceReduceSingleTileKernelINS2_10policy_hubIfj6AbsSumE10Policy1000EPfS8_jS5_ffN4cuda3std3__410__identityEEEvT0_T1_T2_T3_T4_T6_)
        .other          _ZN3cub18CUB_300001_SM_10006detail6reduce28DeviceReduceSingleTileKernelINS2_10policy_hubIfj6AbsSumE10Policy1000EPfS8_jS5_ffN4cuda3std3__410__identityEEEvT0_T1_T2_T3_T4_T6_,@"STO_CUDA_ENTRY STV_DEFAULT"
_ZN3cub18CUB_300001_SM_10006detail6reduce28DeviceReduceSingleTileKernelINS2_10policy_hubIfj6AbsSumE10Policy1000EPfS8_jS5_ffN4cuda3std3__410__identityEEEvT0_T1_T2_T3_T4_T6_:
.text._ZN3cub18CUB_300001_SM_10006detail6reduce28DeviceReduceSingleTileKernelINS2_10policy_hubIfj6AbsSumE10Policy1000EPfS8_jS5_ffN4cuda3std3__410__identityEEEvT0_T1_T2_T3_T4_T6_:
        /* <DEDUP_REMOVED lines=13> */
.L_x_439:
        /* <DEDUP_REMOVED lines=8> */
[----:B------:R-:W-:Y:S01]  /*0150*/  HFMA2 R2, -RZ, RZ, 0, 0 ;  /* 0x00000000ff027431 */ /* 0x000fe200000001ff */
[----:B0-----:R-:W-:Y:S02]  /*0160*/  ISETP.GE.U32.AND P0, PT, R0, R3, PT ;  /* 0x000000030000720c */ /* 0x001fe40003f06070 */
[----:B------:R-:W-:-:S11]  /*0170*/  MOV R6, R0 ;  /* 0x0000000000067202 */ /* 0x000fd60000000f00 */
[----:B------:R-:W-:Y:S05]  /*0180*/  @P0 BRA `(.L_x_444) ;  /* 0x0000000000100947 */ /* 0x000fea0003800000 */
[----:B------:R-:W0:Y:S02]  /*0190*/  LDC.64 R4, c[0x0][0x380] ;  /* 0x0000e000ff047b82 */ /* 0x000e240000000a00 */
[----:B0-----:R-:W-:-:S05]  /*01a0*/  IMAD.WIDE.U32 R4, R0, 0x4, R4 ;  /* 0x0000000400047825 */ /* 0x001fca00078e0004 */
[----:B------:R0:W5:Y:S01]  /*01b0*/  LDG.E.CONSTANT R2, desc[UR6][R4.64] ;  /* 0x0000000604027981 */ /* 0x000162000c1e9900 */
[----:B------:R-:W-:-:S07]  /*01c0*/  VIADD R6, R0, 0x100 ;  /* 0x0000010000067836 */ /* 0x000fce0000000000 */
.L_x_444:
[----:B------:R-:W-:Y:S05]  /*01d0*/  BSYNC.RECONVERGENT B1 ;  /* 0x0000000000017941 */ /* 0x000fea0003800200 */
.L_x_443:
[----:B------:R-:W-:Y:S01]  /*01e0*/  ISETP.GE.U32.AND P0, PT, R6, R3, PT ;  /* 0x000000030600720c */ /* 0x000fe20003f06070 */
        /* <DEDUP_REMOVED lines=15> */
.L_x_449:
[----:B------:R-:W-:-:S06]  /*02e0*/  IMAD.MOV.U32 R5, RZ, RZ, R9 ;  /* 0x000000ffff057224 */ /* 0x000fcc00078e0009 */
        /* <DEDUP_REMOVED lines=8> */
.L_x_448:
[----:B------:R-:W-:Y:S05]  /*0370*/  BSYNC.RECONVERGENT B2 ;  /* 0x0000000000027941 */ /* 0x000fea0003800200 */
.L_x_447:
        /* <DEDUP_REMOVED lines=8> */
[----:B------:R-:W-:Y:S02]  /*0400*/  PLOP3.LUT P0, PT, PT, PT, PT, 0x8, 0x80 ;  /* 0x000000000080781c */ /* 0x000fe40003f0e170 */
[----:B------:R-:W-:-:S11]  /*0410*/  IADD3 R9, PT, PT, R3, -0xc00, RZ ;  /* 0xfffff40003097810 */ /* 0x000fd60007ffe0ff */
.L_x_452:
        /* <DEDUP_REMOVED lines=16> */
[----:B------:R-:W-:-:S04]  /*0520*/  IADD3 R6, PT, PT, R6, 0x1000, RZ ;  /* 0x0000100006067810 */ /* 0x000fc80007ffe0ff */
[----:B------:R-:W-:Y:S02]  /*0530*/  ISETP.GE.AND P1, PT, R6, R9, PT ;  /* 0x000000090600720c */ /* 0x000fe40003f26270 */
[----:B0-----:R-:W-:-:S04]  /*0540*/  IADD3 R4, P2, PT, R4, 0x4000, RZ ;  /* 0x0000400004047810 */ /* 0x001fc80007f5e0ff */
[----:B------:R-:W-:Y:S01]  /*0550*/  IADD3.X R5, PT, PT, RZ, R5, RZ, P2, !PT ;  /* 0x00000005ff057210 */ /* 0x000fe200017fe4ff */
        /* <DEDUP_REMOVED lines=17> */
.L_x_451:
[----:B------:R-:W-:Y:S05]  /*0670*/  BSYNC.RECONVERGENT B2 ;  /* 0x0000000000027941 */ /* 0x000fea0003800200 */
.L_x_450:
        /* <DEDUP_REMOVED lines=12> */
[----:B------:R-:W-:-:S02]  /*0740*/  PLOP3.LUT P0, PT, PT, PT, PT, 0x8, 0x80 ;  /* 0x000000000080781c */ /* 0x000fc40003f0e170 */
[----:B------:R-:W-:Y:S01]  /*0750*/  IADD3 R6, PT, PT, R6, 0x800, RZ ;  /* 0x0000080006067810 */ /* 0x000fe20007ffe0ff */
[----:B--2--5:R-:W-:-:S04]  /*0760*/  FADD R7, |R2|, |R7| ;  /* 0x4000000702077221 */ /* 0x024fc80000000200 */
[----:B---3--:R-:W-:Y:S01]  /*0770*/  FADD R7, R7, |R8| ;  /* 0x4000000807077221 */ /* 0x008fe20000000000 */
[----:B------:R-:W-:-:S03]  /*0780*/  IADD3 R8, P1, PT, R4, 0x2000, RZ ;  /* 0x0000200004087810 */ /* 0x000fc60007f3e0ff */
[----:B----4-:R-:W-:Y:S01]  /*0790*/  FADD R7, R7, |R10| ;  /* 0x4000000a07077221 */ /* 0x010fe20000000000 */
[----:B------:R-:W-:Y:S02]  /*07a0*/  IADD3.X R9, PT, PT, RZ, R5, RZ, P1, !PT ;  /* 0x00000005ff097210 */ /* 0x000fe40000ffe4ff */
[----:B0-----:R-:W-:Y:S01]  /*07b0*/  MOV R4, R8 ;  /* 0x0000000800047202 */ /* 0x001fe20000000f00 */
[----:B------:R-:W-:Y:S02]  /*07c0*/  FADD R7, R7, |R12| ;  /* 0x4000000c07077221 */ /* 0x000fe40000000000 */
[----:B------:R-:W-:Y:S02]  /*07d0*/  IMAD.MOV.U32 R5, RZ, RZ, R9 ;  /* 0x000000ffff057224 */ /* 0x000fe400078e0009 */
[----:B------:R-:W-:-:S04]  /*07e0*/  FADD R7, R7, |R14| ;  /* 0x4000000e07077221 */ /* 0x000fc80000000000 */
[----:B------:R-:W-:-:S04]  /*07f0*/  FADD R7, R7, |R16| ;  /* 0x4000001007077221 */ /* 0x000fc80000000000 */
[----:B------:R-:W-:-:S04]  /*0800*/  FADD R7, R7, |R18| ;  /* 0x4000001207077221 */ /* 0x000fc80000000000 */
[----:B------:R-:W-:-:S07]  /*0810*/  FADD R2, R7, |R20| ;  /* 0x4000001407027221 */ /* 0x000fce0000000000 */
.L_x_454:
[----:B------:R-:W-:Y:S05]  /*0820*/  BSYNC.RECONVERGENT B2 ;  /* 0x0000000000027941 */ /* 0x000fea0003800200 */
.L_x_453:
[----:B------:R-:W-:-:S13]  /*0830*/  ISETP.LT.OR P0, PT, R6, R3, P0 ;  /* 0x000000030600720c */ /* 0x000fda0000701670 */
[----:B------:R-:W-:Y:S05]  /*0840*/  @!P0 BRA `(.L_x_446) ;  /* 0x0000000000208947 */ /* 0x000fea0003800000 */
        /* <DEDUP_REMOVED lines=8> */
.L_x_446:
[----:B------:R-:W-:Y:S05]  /*08d0*/  BSYNC.RECONVERGENT B1 ;  /* 0x0000000000017941 */ /* 0x000fea0003800200 */
.L_x_445:
[----:B------:R-:W-:Y:S02]  /*08e0*/  ISETP.GE.U32.AND P0, PT, R3, 0x100, PT ;  /* 0x000001000300780c */ /* 0x000fe40003f06070 */
[----:B-----5:R-:W-:-:S11]  /*08f0*/  MOV R7, R2 ;  /* 0x0000000200077202 */ /* 0x020fd60000000f00 */
[----:B------:R-:W-:Y:S05]  /*0900*/  @!P0 BRA `(.L_x_455) ;  /* 0x0000000000b88947 */ /* 0x000fea0003800000 */
[----:B0-----:R-:W0:Y:S01]  /*0910*/  S2R R4, SR_LANEID ;  /* 0x0000000000047919 */ /* 0x001e220000000000 */
        /* <DEDUP_REMOVED lines=27> */
.L_x_457:
[----:B------:R-:W-:Y:S05]  /*0ad0*/  BSYNC.RECONVERGENT B1 ;  /* 0x0000000000017941 */ /* 0x000fea0003800200 */
.L_x_456:
        /* <DEDUP_REMOVED lines=17> */
.L_x_455:
[----:B------:R-:W1:Y:S01]  /*0bf0*/  S2R R9, SR_LANEID ;  /* 0x0000000000097919 */ /* 0x000e620000000000 */
[----:B------:R-:W-:-:S04]  /*0c00*/  LOP3.LUT R2, R0, 0x3e0, RZ, 0xc0, !PT ;  /* 0x000003e000027812 */ /* 0x000fc800078ec0ff */
[----:B0-----:R-:W-:Y:S02]  /*0c10*/  IADD3 R4, PT, PT, R2, 0x20, RZ ;  /* 0x0000002002047810 */ /* 0x001fe40007ffe0ff */
[----:B------:R-:W-:Y:S02]  /*0c20*/  LOP3.LUT R2, RZ, R2, RZ, 0x33, !PT ;  /* 0x00000002ff027212 */ /* 0x000fe400078e33ff */
[----:B------:R-:W-:-:S03]  /*0c30*/  ISETP.GT.U32.AND P0, PT, R4, R3, PT ;  /* 0x000000030400720c */ /* 0x000fc60003f04070 */
[----:B------:R-:W-:-:S05]  /*0c40*/  IMAD.IADD R2, R2, 0x1, R3 ;  /* 0x0000000102027824 */ /* 0x000fca00078e0203 */
        /* <DEDUP_REMOVED lines=27> */
[----:B------:R-:W-:-:S04]  /*0e00*/  ISETP.GE.U32.AND P0, PT, R3, 0x21, PT ;  /* 0x000000210300780c */ /* 0x000fc80003f06070 */
        /* <DEDUP_REMOVED lines=31> */
.L_x_442:
[----:B------:R-:W0:Y:S01]  /*1000*/  S2R R0, SR_TID.X ;  /* 0x0000000000007919 */ /* 0x000e220000002100 */
[----:B------:R-:W1:Y:S02]  /*1010*/  LDCU.64 UR4, c[0x0][0x380] ;  /* 0x00007000ff0477ac */ /* 0x000e640008000a00 */
[----:B-1----:R-:W-:Y:S01]  /*1020*/  MOV R21, UR5 ;  /* 0x0000000500157c02 */ /* 0x002fe20008000f00 */
[----:B------:R-:W-:Y:S01]  /*1030*/  IMAD.U32 R20, RZ, RZ, UR4 ;  /* 0x00000004ff147e24 */ /* 0x000fe2000f8e00ff */
[----:B0-----:R-:W-:-:S05]  /*1040*/  SHF.L.U32 R2, R0, 0x2, RZ ;  /* 0x0000000200027819 */ /* 0x001fca00000006ff */
[----:B------:R-:W-:-:S05]  /*1050*/  IMAD.WIDE.U32 R22, R2, 0x4, R20 ;  /* 0x0000000402167825 */ /* 0x000fca00078e0014 */
[----:B------:R-:W2:Y:S04]  /*1060*/  LDG.E.128.CONSTANT R4, desc[UR6][R22.64] ;  /* 0x0000000616047981 */ /* 0x000ea8000c1e9d00 */
[----:B------:R-:W3:Y:S04]  /*1070*/  LDG.E.128.CONSTANT R8, desc[UR6][R22.64+0x1000] ;  /* 0x0010000616087981 */ /* 0x000ee8000c1e9d00 */
[----:B------:R-:W4:Y:S04]  /*1080*/  LDG.E.128.CONSTANT R12, desc[UR6][R22.64+0x2000] ;  /* 0x00200006160c7981 */ /* 0x000f28000c1e9d00 */
[----:B------:R0:W5:Y:S01]  /*1090*/  LDG.E.128.CONSTANT R16, desc[UR6][R22.64+0x3000] ;  /* 0x0030000616107981 */ /* 0x000162000c1e9d00 */
[----:B------:R-:W-:Y:S01]  /*10a0*/  UMOV UR4, 0x1000 ;  /* 0x0000100000047882 */ /* 0x000fe20000000000 */
[----:B0-----:R-:W-:-:S04]  /*10b0*/  IADD3 R22, PT, PT, R3, -0x1000, RZ ;  /* 0xfffff00003167810 */ /* 0x001fc80007ffe0ff */
[----:B------:R-:W-:Y:S01]  /*10c0*/  ISETP.GE.U32.AND P0, PT, R22, 0x1000, PT ;  /* 0x000010001600780c */ /* 0x000fe20003f06070 */
        /* <DEDUP_REMOVED lines=17> */
[----:B------:R-:W-:-:S07]  /*11e0*/  UMOV UR4, 0x1000 ;  /* 0x0000100000047882 */ /* 0x000fce0000000000 */
[----:B------:R-:W1:Y:S02]  /*11f0*/  LDC.64 R20, c[0x0][0x380] ;  /* 0x0000e000ff147b82 */ /* 0x000e640000000a00 */
.L_x_461:
[----:B------:R-:W-:-:S05]  /*1200*/  IADD3 R25, PT, PT, R2, UR4, RZ ;  /* 0x0000000402197c10 */ /* 0x000fca000fffe0ff */
[----:B-1----:R-:W-:-:S05]  /*1210*/  IMAD.WIDE.U32 R24, R25, 0x4, R20 ;  /* 0x0000000419187825 */ /* 0x002fca00078e0014 */
[----:B------:R-:W2:Y:S04]  /*1220*/  LDG.E.128.CONSTANT R4, desc[UR6][R24.64] ;  /* 0x0000000618047981 */ /* 0x000ea8000c1e9d00 */
[----:B------:R-:W3:Y:S04]  /*1230*/  LDG.E.128.CONSTANT R8, desc[UR6][R24.64+0x1000] ;  /* 0x0010000618087981 */ /* 0x000ee8000c1e9d00 */
[----:B------:R-:W4:Y:S04]  /*1240*/  LDG.E.128.CONSTANT R12, desc[UR6][R24.64+0x2000] ;  /* 0x00200006180c7981 */ /* 0x000f28000c1e9d00 */
[----:B------:R-:W5:Y:S01]  /*1250*/  LDG.E.128.CONSTANT R16, desc[UR6][R24.64+0x3000] ;  /* 0x0030000618107981 */ /* 0x000f62000c1e9d00 */
[----:B--2---:R-:W-:Y:S01]  /*1260*/  FADD R23, |R4|, |R23| ;  /* 0x4000001704177221 */ /* 0x004fe20000000200 */
[----:B0-----:R-:W-:-:S03]  /*1270*/  VIADD R4, R3, -UR4 ;  /* 0x8000000403047c36 */ /* 0x001fc60008000000 */
[----:B------:R-:W-:Y:S02]  /*1280*/  FADD R23, |R5|, R23 ;  /* 0x0000001705177221 */ /* 0x000fe40000000200 */
[----:B------:R-:W-:Y:S02]  /*1290*/  ISETP.GE.U32.AND P0, PT, R4, 0x1000, PT ;  /* 0x000010000400780c */ /* 0x000fe40003f06070 */
        /* <DEDUP_REMOVED lines=15> */
[----:B------:R-:W-:-:S06]  /*1390*/  UIADD3 UR4, UPT, UPT, UR4, 0x1000, URZ ;  /* 0x0000100004047890 */ /* 0x000fcc000fffe0ff */
[----:B------:R-:W-:-:S13]  /*13a0*/  ISETP.LT.U32.AND P0, PT, R22, UR4, PT ;  /* 0x0000000416007c0c */ /* 0x000fda000bf01070 */
[----:B------:R-:W-:Y:S05]  /*13b0*/  @!P0 BRA `(.L_x_461) ;  /* 0xfffffffc00908947 */ /* 0x000fea000383ffff */
.L_x_459:
[----:B------:R-:W-:-:S13]  /*13c0*/  ISETP.LE.U32.AND P0, PT, R3, UR4, PT ;  /* 0x0000000403007c0c */ /* 0x000fda000bf03070 */
[----:B------:R-:W-:Y:S05]  /*13d0*/  @P0 BRA `(.L_x_460) ;  /* 0x0000000000c80947 */ /* 0x000fea0003800000 */
[----:B------:R-:W-:Y:S01]  /*13e0*/  IADD3 R5, PT, PT, R3, -UR4, RZ ;  /* 0x8000000403057c10 */ /* 0x000fe2000fffe0ff */
[----:B------:R-:W-:Y:S03]  /*13f0*/  BSSY.RECONVERGENT B1, `(.L_x_460) ;  /* 0x0000030000017945 */ /* 0x000fe60003800200 */
[----:B------:R-:W-:-:S13]  /*1400*/  ISETP.GE.AND P0, PT, R0, R5, PT ;  /* 0x000000050000720c */ /* 0x000fda0003f06270 */
[----:B------:R-:W-:Y:S05]  /*1410*/  @P0 BRA `(.L_x_462) ;  /* 0x0000000000b40947 */ /* 0x000fea0003800000 */
[-C--:B------:R-:W-:Y:S01]  /*1420*/  LOP3.LUT R2, RZ, R0.reuse, RZ, 0x33, !PT ;  /* 0x00000000ff027212 */ /* 0x080fe200078e33ff */
[----:B------:R-:W-:Y:S01]  /*1430*/  BSSY.RECONVERGENT B2, `(.L_x_463) ;  /* 0x0000014000027945 */ /* 0x000fe20003800200 */
[----:B------:R-:W-:Y:S02]  /*1440*/  MOV R4, R0 ;  /* 0x0000000000047202 */ /* 0x000fe40000000f00 */
[----:B------:R-:W-:-:S04]  /*1450*/  IADD3 R2, PT, PT, R3, -UR4, R2 ;  /* 0x8000000403027c10 */ /* 0x000fc8000fffe002 */
[C---:B------:R-:W-:Y:S02]  /*1460*/  LOP3.LUT R3, R2.reuse, 0x300, RZ, 0xc0, !PT ;  /* 0x0000030002037812 */ /* 0x040fe400078ec0ff */
[----:B------:R-:W-:Y:S02]  /*1470*/  ISETP.GE.U32.AND P1, PT, R2, 0x300, PT ;  /* 0x000003000200780c */ /* 0x000fe40003f26070 */
[----:B------:R-:W-:-:S13]  /*1480*/  ISETP.NE.AND P0, PT, R3, 0x300, PT ;  /* 0x000003000300780c */ /* 0x000fda0003f05270 */
[----:B------:R-:W-:Y:S05]  /*1490*/  @!P0 BRA `(.L_x_464) ;  /* 0x0000000000348947 */ /* 0x000fea0003800000 */
[----:B------:R-:W-:Y:S01]  /*14a0*/  LEA.HI R2, R2, 0x1, RZ, 0x18 ;  /* 0x0000000102027811 */ /* 0x000fe200078fc0ff */
[----:B------:R-:W-:Y:S01]  /*14b0*/  IMAD.MOV.U32 R4, RZ, RZ, R0 ;  /* 0x000000ffff047224 */ /* 0x000fe200078e0000 */
[----:B------:R-:W-:Y:S02]  /*14c0*/  IADD3 R7, PT, PT, R0, UR4, RZ ;  /* 0x0000000400077c10 */ /* 0x000fe4000fffe0ff */
[----:B------:R-:W-:-:S04]  /*14d0*/  LOP3.LUT R2, R2, 0x3, RZ, 0xc0, !PT ;  /* 0x0000000302027812 */ /* 0x000fc800078ec0ff */
[----:B------:R-:W-:-:S07]  /*14e0*/  IADD3 R6, PT, PT, -R2, RZ, RZ ;  /* 0x000000ff02067210 */ /* 0x000fce0007ffe1ff */
.L_x_465:
[----:B------:R-:W-:-:S06]  /*14f0*/  IMAD.WIDE.U32 R2, R7, 0x4, R20 ;  /* 0x0000000407027825 */ /* 0x000fcc00078e0014 */
[----:B------:R-:W2:Y:S01]  /*1500*/  LDG.E.CONSTANT R2, desc[UR6][R2.64] ;  /* 0x0000000602027981 */ /* 0x000ea2000c1e9900 */
[----:B------:R-:W-:Y:S01]  /*1510*/  IADD3 R6, PT, PT, R6, 0x1, RZ ;  /* 0x0000000106067810 */ /* 0x000fe20007ffe0ff */
[----:B------:R-:W-:Y:S01]  /*1520*/  VIADD R7, R7, 0x100 ;  /* 0x0000010007077836 */ /* 0x000fe20000000000 */
[----:B------:R-:W-:Y:S02]  /*1530*/  IADD3 R4, PT, PT, R4, 0x100, RZ ;  /* 0x0000010004047810 */ /* 0x000fe40007ffe0ff */
[----:B------:R-:W-:Y:S01]  /*1540*/  ISETP.NE.AND P0, PT, R6, RZ, PT ;  /* 0x000000ff0600720c */ /* 0x000fe20003f05270 */
[----:B--2---:R-:W-:-:S12]  /*1550*/  FADD R23, |R2|, |R23| ;  /* 0x4000001702177221 */ /* 0x004fd80000000200 */
[----:B------:R-:W-:Y:S05]  /*1560*/  @P0 BRA `(.L_x_465) ;  /* 0xfffffffc00e00947 */ /* 0x000fea000383ffff */
.L_x_464:
[----:B------:R-:W-:Y:S05]  /*1570*/  BSYNC.RECONVERGENT B2 ;  /* 0x0000000000027941 */ /* 0x000fea0003800200 */
.L_x_463:
[----:B------:R-:W-:Y:S05]  /*1580*/  @!P1 BRA `(.L_x_462) ;  /* 0x0000000000589947 */ /* 0x000fea0003800000 */
[C---:B------:R-:W-:Y:S02]  /*1590*/  IADD3 R12, PT, PT, R4.reuse, 0x200, RZ ;  /* 0x00000200040c7810 */ /* 0x040fe40007ffe0ff */
[----:B------:R-:W-:-:S07]  /*15a0*/  IADD3 R13, PT, PT, R4, UR4, RZ ;  /* 0x00000004040d7c10 */ /* 0x000fce000fffe0ff */
.L_x_466:
[C---:B------:R-:W-:Y:S01]  /*15b0*/  IADD3 R7, PT, PT, R13.reuse, 0x100, RZ ;  /* 0x000001000d077810 */ /* 0x040fe20007ffe0ff */
[C---:B------:R-:W-:Y:S01]  /*15c0*/  IMAD.WIDE.U32 R2, R13.reuse, 0x4, R20 ;  /* 0x000000040d027825 */ /* 0x040fe200078e0014 */
[----:B------:R-:W-:-:S03]  /*15d0*/  IADD3 R11, PT, PT, R13, 0x300, RZ ;  /* 0x000003000d0b7810 */ /* 0x000fc60007ffe0ff */
[----:B------:R-:W-:Y:S02]  /*15e0*/  VIADD R9, R13, 0x200 ;  /* 0x000002000d097836 */ /* 0x000fe40000000000 */
[--C-:B------:R-:W-:Y:S01]  /*15f0*/  IMAD.WIDE.U32 R6, R7, 0x4, R20.reuse ;  /* 0x0000000407067825 */ /* 0x100fe200078e0014 */
[----:B------:R-:W2:Y:S03]  /*1600*/  LDG.E.CONSTANT R2, desc[UR6][R2.64] ;  /* 0x0000000602027981 */ /* 0x000ea6000c1e9900 */
[--C-:B------:R-:W-:Y:S02]  /*1610*/  IMAD.WIDE.U32 R8, R9, 0x4, R20.reuse ;  /* 0x0000000409087825 */ /* 0x100fe400078e0014 */
[----:B------:R-:W3:Y:S02]  /*1620*/  LDG.E.CONSTANT R6, desc[UR6][R6.64] ;  /* 0x0000000606067981 */ /* 0x000ee4000c1e9900 */
[----:B------:R-:W-:-:S02]  /*1630*/  IMAD.WIDE.U32 R10, R11, 0x4, R20 ;  /* 0x000000040b0a7825 */ /* 0x000fc400078e0014 */
[----:B------:R-:W4:Y:S04]  /*1640*/  LDG.E.CONSTANT R8, desc[UR6][R8.64] ;  /* 0x0000000608087981 */ /* 0x000f28000c1e9900 */
[----:B------:R-:W5:Y:S01]  /*1650*/  LDG.E.CONSTANT R10, desc[UR6][R10.64] ;  /* 0x000000060a0a7981 */ /* 0x000f62000c1e9900 */
[C---:B------:R-:W-:Y:S01]  /*1660*/  IADD3 R4, PT, PT, R12.reuse, 0x200, RZ ;  /* 0x000002000c047810 */ /* 0x040fe20007ffe0ff */
[----:B------:R-:W-:Y:S01]  /*1670*/  VIADD R13, R13, 0x400 ;  /* 0x000004000d0d7836 */ /* 0x000fe20000000000 */
[----:B------:R-:W-:Y:S02]  /*1680*/  IADD3 R12, PT, PT, R12, 0x400, RZ ;  /* 0x000004000c0c7810 */ /* 0x000fe40007ffe0ff */
[----:B------:R-:W-:Y:S01]  /*1690*/  ISETP.GE.AND P0, PT, R4, R5, PT ;  /* 0x000000050400720c */ /* 0x000fe20003f06270 */
[----:B--2---:R-:W-:-:S04]  /*16a0*/  FADD R23, |R2|, |R23| ;  /* 0x4000001702177221 */ /* 0x004fc80000000200 */
[----:B---3--:R-:W-:-:S04]  /*16b0*/  FADD R23, R23, |R6| ;  /* 0x4000000617177221 */ /* 0x008fc80000000000 */
[----:B----4-:R-:W-:-:S04]  /*16c0*/  FADD R23, R23, |R8| ;  /* 0x4000000817177221 */ /* 0x010fc80000000000 */
[----:B-----5:R-:W-:Y:S01]  /*16d0*/  FADD R23, R23, |R10| ;  /* 0x4000000a17177221 */ /* 0x020fe20000000000 */
[----:B------:R-:W-:Y:S06]  /*16e0*/  @!P0 BRA `(.L_x_466) ;  /* 0xfffffffc00b08947 */ /* 0x000fec000383ffff */
.L_x_462:
[----:B------:R-:W-:Y:S05]  /*16f0*/  BSYNC.RECONVERGENT B1 ;  /* 0x0000000000017941 */ /* 0x000fea0003800200 */
.L_x_460:
        /* <DEDUP_REMOVED lines=27> */
.L_x_468:
[----:B------:R-:W-:Y:S05]  /*18b0*/  BSYNC.RECONVERGENT B1 ;  /* 0x0000000000017941 */ /* 0x000fea0003800200 */
.L_x_467:
        /* <DEDUP_REMOVED lines=17> */
.L_x_441:
        /* <DEDUP_REMOVED lines=12> */
.L_x_471:
[----:B------:R-:W-:Y:S05]  /*1a90*/  BSYNC.RECONVERGENT B1 ;  /* 0x0000000000017941 */ /* 0x000fea0003800200 */
.L_x_470:
        /* <DEDUP_REMOVED lines=16> */
.L_x_476:
        /* <DEDUP_REMOVED lines=9> */
.L_x_475:
[----:B------:R-:W-:Y:S05]  /*1c30*/  BSYNC.RECONVERGENT B2 ;  /* 0x0000000000027941 */ /* 0x000fea0003800200 */
.L_x_474:
        /* <DEDUP_REMOVED lines=10> */
.L_x_479:
        /* <DEDUP_REMOVED lines=37> */
.L_x_478:
[----:B------:R-:W-:Y:S05]  /*1f30*/  BSYNC.RECONVERGENT B2 ;  /* 0x0000000000027941 */ /* 0x000fea0003800200 */
.L_x_477:
        /* <DEDUP_REMOVED lines=26> */
.L_x_481:
[----:B------:R-:W-:Y:S05]  /*20e0*/  BSYNC.RECONVERGENT B2 ;  /* 0x0000000000027941 */ /* 0x000fea0003800200 */
.L_x_480:
        /* <DEDUP_REMOVED lines=10> */
.L_x_473:
[----:B------:R-:W-:Y:S05]  /*2190*/  BSYNC.RECONVERGENT B1 ;  /* 0x0000000000017941 */ /* 0x000fea0003800200 */
.L_x_472:
[----:B------:R-:W-:Y:S02]  /*21a0*/  ISETP.GE.U32.AND P0, PT, R3, 0x100, PT ;  /* 0x000001000300780c */ /* 0x000fe40003f06070 */
[----:B0----5:R-:W-:-:S11]  /*21b0*/  MOV R5, R2 ;  /* 0x0000000200057202 */ /* 0x021fd60000000f00 */
[----:B------:R-:W-:Y:S05]  /*21c0*/  @!P0 BRA `(.L_x_482) ;  /* 0x0000000000b88947 */ /* 0x000fea0003800000 */
        /* <DEDUP_REMOVED lines=28> */
.L_x_484:
[----:B------:R-:W-:Y:S05]  /*2390*/  BSYNC.RECONVERGENT B1 ;  /* 0x0000000000017941 */ /* 0x000fea0003800200 */
.L_x_483:
        /* <DEDUP_REMOVED lines=17> */
.L_x_482:
[----:B------:R-:W0:Y:S01]  /*24b0*/  S2R R4, SR_LANEID ;  /* 0x0000000000047919 */ /* 0x000e220000000000 */
[----:B------:R-:W-:-:S04]  /*24c0*/  LOP3.LUT R2, R0, 0x3e0, RZ, 0xc0, !PT ;  /* 0x000003e000027812 */ /* 0x000fc800078ec0ff */
[----:B------:R-:W-:Y:S02]  /*24d0*/  IADD3 R6, PT, PT, R2, 0x20, RZ ;  /* 0x0000002002067810 */ /* 0x000fe40007ffe0ff */
[----:B------:R-:W-:Y:S02]  /*24e0*/  LOP3.LUT R2, RZ, R2, RZ, 0x33, !PT ;  /* 0x00000002ff027212 */ /* 0x000fe400078e33ff */
[----:B------:R-:W-:-:S03]  /*24f0*/  ISETP.GT.U32.AND P0, PT, R6, R3, PT ;  /* 0x000000030600720c */ /* 0x000fc60003f04070 */
[----:B------:R-:W-:-:S05]  /*2500*/  IMAD.IADD R2, R2, 0x1, R3 ;  /* 0x0000000102027824 */ /* 0x000fca00078e0203 */
        /* <DEDUP_REMOVED lines=12> */
[C---:B------:R-:W-:Y:S02]  /*25d0*/  IADD3 R7, PT, PT, R4.reuse, 0x8, RZ ;  /* 0x0000000804077810 */ /* 0x040fe40007ffe0ff */
[----:B------:R-:W1:Y:S09]  /*25e0*/  SHFL.DOWN PT, R2, R5, 0x4, R6 ;  /* 0x0880000005027989 */ /* 0x000e7200000e0006 */
[----:B-1----:R-:W-:Y:S01]  /*25f0*/  @!P0 FADD R5, |R5|, |R2| ;  /* 0x4000000205058221 */ /* 0x002fe20000000200 */
[----:B------:R-:W-:Y:S01]  /*2600*/  ISETP.GT.AND P0, PT, R7, R6, PT ;  /* 0x000000060700720c */ /* 0x000fe20003f04270 */
[----:B------:R-:W-:Y:S01]  /*2610*/  VIADD R7, R4, 0x10 ;  /* 0x0000001004077836 */ /* 0x000fe20000000000 */
[----:B------:R-:W-:-:S02]  /*2620*/  @!P1 SHF.R.U32.HI R4, RZ, 0x3, R0 ;  /* 0x00000003ff049819 */ /* 0x000fc40000011600 */
[----:B------:R-:W1:Y:S02]  /*2630*/  SHFL.DOWN PT, R2, R5, 0x8, R6 ;  /* 0x0900000005027989 */ /* 0x000e6400000e0006 */
[----:B------:R-:W-:-:S07]  /*2640*/  @!P1 LOP3.LUT R4, R4, 0x7c, RZ, 0xc0, !PT ;  /* 0x0000007c04049812 */ /* 0x000fce00078ec0ff */
[----:B-1----:R-:W-:Y:S01]  /*2650*/  @!P0 FADD R5, |R5|, |R2| ;  /* 0x4000000205058221 */ /* 0x002fe20000000200 */
[----:B------:R-:W-:Y:S02]  /*2660*/  ISETP.GT.AND P0, PT, R7, R6, PT ;  /* 0x000000060700720c */ /* 0x000fe40003f04270 */
[----:B------:R-:W-:Y:S02]  /*2670*/  @!P1 MOV R7, 0x400 ;  /* 0x0000040000079802 */ /* 0x000fe40000000f00 */
[----:B------:R-:W1:Y:S02]  /*2680*/  SHFL.DOWN PT, R2, R5, 0x10, R6 ;  /* 0x0a00000005027989 */ /* 0x000e6400000e0006 */
[----:B0-----:R-:W-:-:S04]  /*2690*/  @!P1 LEA R7, R8, R7, 0x18 ;  /* 0x0000000708079211 */ /* 0x001fc800078ec0ff */
[----:B------:R-:W-:-:S03]  /*26a0*/  @!P1 IADD3 R7, PT, PT, R4, R7, RZ ;  /* 0x0000000704079210 */ /* 0x000fc60007ffe0ff */
[----:B-1----:R-:W-:Y:S01]  /*26b0*/  @!P0 FADD R5, |R5|, |R2| ;  /* 0x4000000205058221 */ /* 0x002fe20000000200 */
[----:B------:R-:W-:-:S04]  /*26c0*/  ISETP.GE.U32.AND P0, PT, R3, 0x21, PT ;  /* 0x000000210300780c */ /* 0x000fc80003f06070 */
[----:B------:R-:W-:Y:S02]  /*26d0*/  ISETP.NE.OR P0, PT, R0, RZ, !P0 ;  /* 0x000000ff0000720c */ /* 0x000fe40004705670 */
[----:B------:R-:W-:-:S05]  /*26e0*/  MOV R2, R5 ;  /* 0x0000000500027202 */ /* 0x000fca0000000f00 */
[----:B------:R0:W-:Y:S01]  /*26f0*/  @!P1 STS [R7+0x8], R2 ;  /* 0x0000080207009388 */ /* 0x0001e20000000800 */
[----:B------:R-:W-:Y:S06]  /*2700*/  BAR.SYNC.DEFER_BLOCKING 0x0 ;  /* 0x0000000000007b1d */ /* 0x000fec0000010000 */
[----:B------:R-:W-:Y:S05]  /*2710*/  @P0 BRA `(.L_x_458) ;  /* 0x0000000c003c0947 */ /* 0x000fea0003800000 */
[----:B------:R-:W1:Y:S01]  /*2720*/  S2UR UR5, SR_CgaCtaId ;  /* 0x00000000000579c3 */ /* 0x000e620000008800 */
[----:B------:R-:W-:Y:S01]  /*2730*/  UMOV UR4, 0x400 ;  /* 0x0000040000047882 */ /* 0x000fe20000000000 */
[----:B------:R-:W-:Y:S01]  /*2740*/  ISETP.GE.U32.AND P0, PT, R3, 0x41, PT ;  /* 0x000000410300780c */ /* 0x000fe20003f06070 */
[----:B-1----:R-:W-:-:S09]  /*2750*/  ULEA UR4, UR5, UR4, 0x18 ;  /* 0x0000000405047291 */ /* 0x002fd2000f8ec0ff */
[----:B------:R-:W0:Y:S02]  /*2760*/  LDS R5, [UR4+0xc] ;  /* 0x00000c04ff057984 */ /* 0x000e240008000800 */
        /* <DEDUP_REMOVED lines=21> */
.L_x_469:
[----:B------:R-:W0:Y:S01]  /*28c0*/  S2R R9, SR_TID.X ;  /* 0x0000000000097919 */ /* 0x000e220000002100 */
[----:B------:R-:W1:Y:S02]  /*28d0*/  LDCU.64 UR4, c[0x0][0x380] ;  /* 0x00007000ff0477ac */ /* 0x000e640008000a00 */
[----:B-1----:R-:W-:Y:S01]  /*28e0*/  MOV R6, UR4 ;  /* 0x0000000400067c02 */ /* 0x002fe20008000f00 */
[----:B------:R-:W-:-:S04]  /*28f0*/  IMAD.U32 R7, RZ, RZ, UR5 ;  /* 0x00000005ff077e24 */ /* 0x000fc8000f8e00ff */
        /* <DEDUP_REMOVED lines=29> */
[----:B------:R-:W-:-:S03]  /*2ad0*/  IADD3 R0, PT, PT, R3, -0x1000, RZ ;  /* 0xfffff00003007810 */ /* 0x000fc60007ffe0ff */
[----:B------:R-:W-:Y:S01]  /*2ae0*/  FADD R11, |R2|, R11 ;  /* 0x0000000b020b7221 */ /* 0x000fe20000000200 */
[----:B------:R-:W-:-:S03]  /*2af0*/  ISETP.GE.U32.AND P0, PT, R0, 0x1000, PT ;  /* 0x000010000000780c */ /* 0x000fc60003f06070 */
[----:B------:R-:W-:Y:S01]  /*2b00*/  FADD R11, |R8|, R11 ;  /* 0x0000000b080b7221 */ /* 0x000fe20000000200 */
[----:B------:R-:W-:-:S03]  /*2b10*/  HFMA2 R8, -RZ, RZ, 0, 0.00048828125 ;  /* 0x00001000ff087431 */ /* 0x000fc600000001ff */
[----:B------:R-:W-:-:S06]  /*2b20*/  FADD R10, |R10|, R11 ;  /* 0x0000000b0a0a7221 */ /* 0x000fcc0000000200 */
[----:B------:R-:W-:Y:S05]  /*2b30*/  @!P0 BRA `(.L_x_485) ;  /* 0x0000000000b48947 */ /* 0x000fea0003800000 */
[----:B------:R-:W0:Y:S01]  /*2b40*/  LDC R11, c[0x0][0x390] ;  /* 0x0000e400ff0b7b82 */ /* 0x000e220000000800 */
[----:B------:R-:W-:-:S07]  /*2b50*/  MOV R8, 0x1000 ;  /* 0x0000100000087802 */ /* 0x000fce0000000f00 */
[----:B------:R-:W1:Y:S02]  /*2b60*/  LDC.64 R6, c[0x0][0x380] ;  /* 0x0000e000ff067b82 */ /* 0x000e640000000a00 */
.L_x_487:
[----:B------:R-:W-:Y:S01]  /*2b70*/  IADD3 R13, PT, PT, R9, R8, RZ ;  /* 0x00000008090d7210 */ /* 0x000fe20007ffe0ff */
[----:B------:R-:W-:-:S04]  /*2b80*/  IMAD.WIDE.U32 R2, R8, 0x4, R4 ;  /* 0x0000000408027825 */ /* 0x000fc800078e0004 */
[----:B-1----:R-:W-:Y:S01]  /*2b90*/  IMAD.WIDE.U32 R12, R13, 0x4, R6 ;  /* 0x000000040d0c7825 */ /* 0x002fe200078e0006 */
        /* <DEDUP_REMOVED lines=16> */
[----:B0-----:R-:W-:-:S05]  /*2ca0*/  IMAD.MOV.U32 R3, RZ, RZ, R11 ;  /* 0x000000ffff037224 */ /* 0x001fca00078e000b */
[----:B------:R-:W-:-:S04]  /*2cb0*/  IADD3 R2, PT, PT, -R8, R3, RZ ;  /* 0x0000000308027210 */ /* 0x000fc80007ffe1ff */
[----:B------:R-:W-:Y:S01]  /*2cc0*/  ISETP.GE.U32.AND P0, PT, R2, 0x1000, PT ;  /* 0x000010000200780c */ /* 0x000fe20003f06070 */
[----:B---3--:R-:W-:-:S04]  /*2cd0*/  FADD R10, |R27|, |R10| ;  /* 0x4000000a1b0a7221 */ /* 0x008fc80000000200 */
[----:B--2---:R-:W-:-:S04]  /*2ce0*/  FADD R25, |R25|, R10 ;  /* 0x0000000a19197221 */ /* 0x004fc80000000200 */
        /* <DEDUP_REMOVED lines=16> */
[----:B------:R-:W-:-:S13]  /*2df0*/  ISETP.GT.U32.AND P0, PT, R8, R0, PT ;  /* 0x000000000800720c */ /* 0x000fda0003f04070 */
[----:B------:R-:W-:Y:S05]  /*2e00*/  @!P0 BRA `(.L_x_487) ;  /* 0xfffffffc00588947 */ /* 0x000fea000383ffff */
.L_x_485:
[----:B------:R-:W-:-:S13]  /*2e10*/  ISETP.GE.U32.AND P0, PT, R8, R3, PT ;  /* 0x000000030800720c */ /* 0x000fda0003f06070 */
        /* <DEDUP_REMOVED lines=13> */
[----:B------:R-:W-:Y:S01]  /*2ef0*/  LEA.HI R2, R2, 0x1, RZ, 0x18 ;  /* 0x0000000102027811 */ /* 0x000fe200078fc0ff */
[----:B------:R-:W-:Y:S01]  /*2f00*/  IMAD.IADD R11, R9, 0x1, R8 ;  /* 0x00000001090b7824 */ /* 0x000fe200078e0208 */
[----:B------:R-:W-:Y:S02]  /*2f10*/  MOV R5, R9 ;  /* 0x0000000900057202 */ /* 0x000fe40000000f00 */
[----:B------:R-:W-:-:S04]  /*2f20*/  LOP3.LUT R2, R2, 0x3, RZ, 0xc0, !PT ;  /* 0x0000000302027812 */ /* 0x000fc800078ec0ff */
[----:B------:R-:W-:-:S07]  /*2f30*/  IADD3 R4, PT, PT, -R2, RZ, RZ ;  /* 0x000000ff02047210 */ /* 0x000fce0007ffe1ff */
.L_x_491:
        /* <DEDUP_REMOVED lines=8> */
.L_x_490:
[----:B------:R-:W-:Y:S05]  /*2fc0*/  BSYNC.RECONVERGENT B2 ;  /* 0x0000000000027941 */ /* 0x000fea0003800200 */
.L_x_489:
[----:B------:R-:W-:Y:S05]  /*2fd0*/  @!P1 BRA `(.L_x_488) ;  /* 0x0000000000589947 */ /* 0x000fea0003800000 */
[C---:B------:R-:W-:Y:S02]  /*2fe0*/  IADD3 R11, PT, PT, R5.reuse, R8, RZ ;  /* 0x00000008050b7210 */ /* 0x040fe40007ffe0ff */
[----:B------:R-:W-:-:S07]  /*2ff0*/  IADD3 R8, PT, PT, R5, 0x200, RZ ;  /* 0x0000020005087810 */ /* 0x000fce0007ffe0ff */
.L_x_492:
[C---:B------:R-:W-:Y:S01]  /*3000*/  IADD3 R5, PT, PT, R11.reuse, 0x100, RZ ;  /* 0x000001000b057810 */ /* 0x040fe20007ffe0ff */
[C---:B------:R-:W-:Y:S01]  /*3010*/  IMAD.WIDE.U32 R2, R11.reuse, 0x4, R6 ;  /* 0x000000040b027825 */ /* 0x040fe200078e0006 */
[----:B------:R-:W-:-:S03]  /*3020*/  IADD3 R13, PT, PT, R11, 0x200, RZ ;  /* 0x000002000b0d7810 */ /* 0x000fc60007ffe0ff */
[--C-:B------:R-:W-:Y:S02]  /*3030*/  IMAD.WIDE.U32 R4, R5, 0x4, R6.reuse ;  /* 0x0000000405047825 */ /* 0x100fe400078e0006 */
[----:B------:R-:W2:Y:S02]  /*3040*/  LDG.E.CONSTANT R3, desc[UR6][R2.64] ;  /* 0x0000000602037981 */ /* 0x000ea4000c1e9900 */
[----:B------:R-:W-:Y:S02]  /*3050*/  VIADD R15, R11, 0x300 ;  /* 0x000003000b0f7836 */ /* 0x000fe40000000000 */
[--C-:B------:R-:W-:Y:S01]  /*3060*/  IMAD.WIDE.U32 R12, R13, 0x4, R6.reuse ;  /* 0x000000040d0c7825 */ /* 0x100fe200078e0006 */
[----:B------:R-:W3:Y:S03]  /*3070*/  LDG.E.CONSTANT R5, desc[UR6][R4.64] ;  /* 0x0000000604057981 */ /* 0x000ee6000c1e9900 */
[----:B------:R-:W-:-:S02]  /*3080*/  IMAD.WIDE.U32 R14, R15, 0x4, R6 ;  /* 0x000000040f0e7825 */ /* 0x000fc400078e0006 */
[----:B------:R-:W4:Y:S04]  /*3090*/  LDG.E.CONSTANT R13, desc[UR6][R12.64] ;  /* 0x000000060c0d7981 */ /* 0x000f28000c1e9900 */
[----:B------:R-:W5:Y:S01]  /*30a0*/  LDG.E.CONSTANT R15, desc[UR6][R14.64] ;  /* 0x000000060e0f7981 */ /* 0x000f62000c1e9900 */
[C---:B------:R-:W-:Y:S02]  /*30b0*/  IADD3 R17, PT, PT, R8.reuse, 0x200, RZ ;  /* 0x0000020008117810 */ /* 0x040fe40007ffe0ff */
[----:B------:R-:W-:Y:S02]  /*30c0*/  IADD3 R8, PT, PT, R8, 0x400, RZ ;  /* 0x0000040008087810 */ /* 0x000fe40007ffe0ff */
[----:B------:R-:W-:Y:S02]  /*30d0*/  ISETP.GE.AND P0, PT, R17, R0, PT ;  /* 0x000000001100720c */ /* 0x000fe40003f06270 */
[----:B------:R-:W-:Y:S01]  /*30e0*/  IADD3 R11, PT, PT, R11, 0x400, RZ ;  /* 0x000004000b0b7810 */ /* 0x000fe20007ffe0ff */
[----:B--2---:R-:W-:-:S04]  /*30f0*/  FADD R10, |R3|, |R10| ;  /* 0x4000000a030a7221 */ /* 0x004fc80000000200 */
[----:B---3--:R-:W-:-:S04]  /*3100*/  FADD R10, R10, |R5| ;  /* 0x400000050a0a7221 */ /* 0x008fc80000000000 */
[----:B----4-:R-:W-:-:S04]  /*3110*/  FADD R10, R10, |R13| ;  /* 0x4000000d0a0a7221 */ /* 0x010fc80000000000 */
[----:B-----5:R-:W-:Y:S01]  /*3120*/  FADD R10, R10, |R15| ;  /* 0x4000000f0a0a7221 */ /* 0x020fe20000000000 */
[----:B------:R-:W-:Y:S06]  /*3130*/  @!P0 BRA `(.L_x_492) ;  /* 0xfffffffc00b08947 */ /* 0x000fec000383ffff */
.L_x_488:
[----:B------:R-:W-:Y:S05]  /*3140*/  BSYNC.RECONVERGENT B1 ;  /* 0x0000000000017941 */ /* 0x000fea0003800200 */
.L_x_486:
        /* <DEDUP_REMOVED lines=27> */
.L_x_494:
[----:B------:R-:W-:Y:S05]  /*3300*/  BSYNC.RECONVERGENT B1 ;  /* 0x0000000000017941 */ /* 0x000fea0003800200 */
.L_x_493:
[----:B------:R-:W-:Y:S01]  /*3310*/  BAR.SYNC.DEFER_BLOCKING 0x0 ;  /* 0x0000000000007b1d */ /* 0x000fe20000010000 */
[----:B------:R-:W-:-:S13]  /*3320*/  ISETP.NE.AND P0, PT, R9, RZ, PT ;  /* 0x000000ff0900720c */ /* 0x000fda0003f05270 */
[----:B------:R-:W-:Y:S05]  /*3330*/  @P0 BRA `(.L_x_458) ;  /* 0x0000000000340947 */ /* 0x000fea0003800000 */
[----:B------:R-:W3:Y:S01]  /*3340*/  S2UR UR5, SR_CgaCtaId ;  /* 0x00000000000579c3 */ /* 0x000ee20000008800 */
[----:B------:R-:W-:Y:S02]  /*3350*/  UMOV UR4, 0x400 ;  /* 0x0000040000047882 */ /* 0x000fe40000000000 */
[----:B---3--:R-:W-:-:S09]  /*3360*/  ULEA UR4, UR5, UR4, 0x18 ;  /* 0x0000000405047291 */ /* 0x008fd2000f8ec0ff */
[----:B-1----:R-:W1:Y:S04]  /*3370*/  LDS R3, [UR4+0xc] ;  /* 0x00000c04ff037984 */ /* 0x002e680008000800 */
[----:B--2---:R-:W2:Y:S04]  /*3380*/  LDS.128 R4, [UR4+0x10] ;  /* 0x00001004ff047984 */ /* 0x004ea80008000c00 */
[----:B------:R-:W3:Y:S01]  /*3390*/  LDS.64 R8, [UR4+0x20] ;  /* 0x00002004ff087984 */ /* 0x000ee20008000a00 */
[----:B-1----:R-:W-:-:S04]  /*33a0*/  FADD R3, |R2|, |R3| ;  /* 0x4000000302037221 */ /* 0x002fc80000000200 */
[----:B--2---:R-:W-:-:S04]  /*33b0*/  FADD R4, R3, |R4| ;  /* 0x4000000403047221 */ /* 0x004fc80000000000 */
[----:B------:R-:W-:-:S04]  /*33c0*/  FADD R5, R4, |R5| ;  /* 0x4000000504057221 */ /* 0x000fc80000000000 */
[----:B------:R-:W-:-:S04]  /*33d0*/  FADD R6, R5, |R6| ;  /* 0x4000000605067221 */ /* 0x000fc80000000000 */
[----:B------:R-:W-:-:S04]  /*33e0*/  FADD R7, R6, |R7| ;  /* 0x4000000706077221 */ /* 0x000fc80000000000 */
[----:B---3--:R-:W-:-:S04]  /*33f0*/  FADD R8, R7, |R8| ;  /* 0x4000000807087221 */ /* 0x008fc80000000000 */
[----:B0-----:R-:W-:-:S07]  /*3400*/  FADD R2, R8, |R9| ;  /* 0x4000000908027221 */ /* 0x001fce0000000000 */
.L_x_458:
[----:B------:R-:W-:Y:S05]  /*3410*/  BSYNC.RECONVERGENT B0 ;  /* 0x0000000000007941 */ /* 0x000fea0003800200 */
.L_x_440:
[----:B------:R-:W4:Y:S02]  /*3420*/  S2R R0, SR_TID.X ;  /* 0x0000000000007919 */ /* 0x000f240000002100 */
[----:B----4-:R-:W-:-:S13]  /*3430*/  ISETP.NE.AND P0, PT, R0, RZ, PT ;  /* 0x000000ff0000720c */ /* 0x010fda0003f05270 */
[----:B------:R-:W-:Y:S05]  /*3440*/  @P0 EXIT ;  /* 0x000000000000094d */ /* 0x000fea0003800000 */
[----:B-123--:R-:W1:Y:S01]  /*3450*/  LDC.64 R4, c[0x0][0x388] ;  /* 0x0000e200ff047b82 */ /* 0x00ee620000000a00 */
[----:B------:R-:W2:Y:S02]  /*3460*/  LDCU UR4, c[0x0][0x398] ;  /* 0x00007300ff0477ac */ /* 0x000ea40008000800 */
[----:B--2---:R-:W-:-:S05]  /*3470*/  FADD R3, |R2|, |UR4| ;  /* 0x4000000402037e21 */ /* 0x004fca0008000200 */
[----:B-1----:R-:W-:Y:S01]  /*3480*/  STG.E desc[UR6][R4.64], R3 ;  /* 0x0000000304007986 */ /* 0x002fe2000c101906 */
[----:B------:R-:W-:Y:S05]  /*3490*/  EXIT ;  /* 0x000000000000794d */ /* 0x000fea0003800000 */
.L_x_495:
        /* <DEDUP_REMOVED lines=14> */
.L_x_800:


//--------------------- .text._ZN3cub18CUB_300001_SM_10006detail4scan23DeviceCompactInitKernelINS0_13ScanTileStateIiLb1EEEPiEEvT_iT0_ --------------------------
	.section	.text._ZN3cub18CUB_300001_SM_10006detail4scan23DeviceCompactInitKernelINS0_13ScanTileStateIiLb1EEEPiEEvT_iT0_,"ax",@progbits
	.align	128
        .global         _ZN3cub18CUB_300001_SM_10006detail4scan23DeviceCompactInitKernelINS0_13ScanTileStateIiLb1EEEPiEEvT_iT0_
        .type           _ZN3cub18CUB_300001_SM_10006detail4scan23DeviceCompactInitKernelINS0_13ScanTileStateIiLb1EEEPiEEvT_iT0_,@function
        .size           _ZN3cub18CUB_300001_SM_10006detail4scan23DeviceCompactInitKernelINS0_13ScanTileStateIiLb1EEEPiEEvT_iT0_,(.L_x_801 - _ZN3cub18CUB_300001_SM_10006detail4scan23DeviceCompactInitKernelINS0_13ScanTileStateIiLb1EEEPiEEvT_iT0_)
        .other          _ZN3cub18CUB_300001_SM_10006detail4scan23DeviceCompactInitKernelINS0_13ScanTileStateIiLb1EEEPiEEvT_iT0_,@"STO_CUDA_ENTRY STV_DEFAULT"
_ZN3cub18CUB_300001_SM_10006detail4scan23DeviceCompactInitKernelINS0_13ScanTileStateIiLb1EEEPiEEvT_iT0_:
.text._ZN3cub18CUB_300001_SM_10006detail4scan23DeviceCompactInitKernelINS0_13ScanTileStateIiLb1EEEPiEEvT_iT0_:
[----:B------:R-:W-:Y:S01]  /*0000*/  LDC R1, c[0x0][0x37c] ;  /* 0x0000df00ff017b82 */ /* 0x000fe20000000800 */
[----:B------:R-:W0:Y:S07]  /*0010*/  S2R R0, SR_TID.X ;  /* 0x0000000000007919 */ /* 0x000e2e0000002100 */
[----:B------:R-:W1:Y:S01]  /*0020*/  S2UR UR6, SR_CTAID.X ;  /* 0x00000000000679c3 */ /* 0x000e620000002500 */
[----:B------:R-:W2:Y:S07]  /*0030*/  LDCU UR4, c[0x0][0x388] ;  /* 0x00007100ff0477ac */ /* 0x000eae0008000800 */
[----:B------:R-:W1:Y:S01]  /*0040*/  LDC R7, c[0x0][0x360] ;  /* 0x0000d800ff077b82 */ /* 0x000e620000000800 */
[C---:B0-----:R-:W-:Y:S01]  /*0050*/  ISETP.GT.U32.AND P0, PT, R0.reuse, 0x1f, PT ;  /* 0x0000001f0000780c */ /* 0x041fe20003f04070 */
[----:B-1----:R-:W-:Y:S01]  /*0060*/  IMAD R7, R7, UR6, R0 ;  /* 0x0000000607077c24 */ /* 0x002fe2000f8e0200 */
[----:B------:R-:W-:-:S02]  /*0070*/  LOP3.LUT P2, RZ, R0, UR6, RZ, 0xfc, !PT ;  /* 0x0000000600ff7c12 */ /* 0x000fc4000f84fcff */
[----:B------:R-:W-:Y:S02]  /*0080*/  ISETP.NE.OR P0, PT, RZ, UR6, P0 ;  /* 0x00000006ff007c0c */ /* 0x000fe40008705670 */
[----:B--2---:R-:W-:Y:S01]  /*0090*/  ISETP.GE.AND P1, PT, R7, UR4, PT ;  /* 0x0000000407007c0c */ /* 0x004fe2000bf26270 */
[----:B------:R-:W0:Y:S10]  /*00a0*/  LDCU.64 UR4, c[0x0][0x358] ;  /* 0x00006b00ff0477ac */ /* 0x000e340008000a00 */
[----:B------:R-:W1:Y:S02]  /*00b0*/  @!P0 LDC.64 R4, c[0x0][0x380] ;  /* 0x0000e000ff048b82 */ /* 0x000e640000000a00 */
[----:B------:R-:W-:-:S06]  /*00c0*/  @!P1 MOV R6, 0x63 ;  /* 0x0000006300069802 */ /* 0x000fcc0000000f00 */
[----:B------:R-:W2:Y:S01]  /*00d0*/  @!P1 LDC.64 R2, c[0x0][0x380] ;  /* 0x0000e000ff029b82 */ /* 0x000ea20000000a00 */
[----:B-1----:R-:W-:-:S04]  /*00e0*/  @!P0 IMAD.WIDE.U32 R4, R0, 0x8, R4 ;  /* 0x0000000800048825 */ /* 0x002fc800078e0004 */
[----:B--2---:R-:W-:-:S04]  /*00f0*/  @!P1 IMAD.WIDE R2, R7, 0x8, R2 ;  /* 0x0000000807029825 */ /* 0x004fc800078e0202 */
[----:B------:R-:W-:-:S05]  /*0100*/  IMAD.MOV.U32 R7, RZ, RZ, RZ ;  /* 0x000000ffff077224 */ /* 0x000fca00078e00ff */
[----:B0-----:R0:W-:Y:S04]  /*0110*/  @!P1 STG.E.64 desc[UR4][R2.64+0x100], R6 ;  /* 0x0001000602009986 */ /* 0x0011e8000c101b04 */
[----:B------:R0:W-:Y:S01]  /*0120*/  @!P0 STG.E.64 desc[UR4][R4.64], RZ ;  /* 0x000000ff04008986 */ /* 0x0001e2000c101b04 */
[----:B------:R-:W-:Y:S05]  /*0130*/  @P2 EXIT ;  /* 0x000000000000294d */ /* 0x000fea0003800000 */
[----:B0-----:R-:W0:Y:S02]  /*0140*/  LDC.64 R2, c[0x0][0x390] ;  /* 0x0000e400ff027b82 */ /* 0x001e240000000a00 */
[----:B0-----:R-:W-:Y:S01]  /*0150*/  STG.E desc[UR4][R2.64], RZ ;  /* 0x000000ff02007986 */ /* 0x001fe2000c101904 */
[----:B------:R-:W-:Y:S05]  /*0160*/  EXIT ;  /* 0x000000000000794d */ /* 0x000fea0003800000 */
.L_x_496:
        /* <DEDUP_REMOVED lines=9> */
.L_x_801:


//--------------------- .text._ZN3cub18CUB_300001_SM_10006detail6select23DeviceSelectSweepKernelINS2_10policy_hubIfNS0_8NullTypeEiLb0ELNS0_10SelectImplE0EE10Policy1000EPfPS5_S9_PiNS0_13ScanTileStateIiLb1EEE10LargerThanS5_iNS2_19streaming_context_tIlLb1EEELS6_0EEEvT0_T1_T2_T3_T4_T5_T6_T7_iT8_NS1_7vsmem_tE --------------------------
	.section	.text._ZN3cub18CUB_300001_SM_10006detail6select23DeviceSelectSweepKernelINS2_10policy_hubIfNS0_8NullTypeEiLb0ELNS0_10SelectImplE0EE10Policy1000EPfPS5_S9_PiNS0_13ScanTileStateIiLb1EEE10LargerThanS5_iNS2_19streaming_context_tIlLb1EEELS6_0EEEvT0_T1_T2_T3_T4_T5_T6_T7_iT8_NS1_7vsmem_tE,"ax",@progbits
	.align	128
        .global         _ZN3cub18CUB_300001_SM_10006detail6select23DeviceSelectSweepKernelINS2_10policy_hubIfNS0_8NullTypeEiLb0ELNS0_10SelectImplE0EE10Policy1000EPfPS5_S9_PiNS0_13ScanTileStateIiLb1EEE10LargerThanS5_iNS2_19streaming_context_tIlLb1EEELS6_0EEEvT0_T1_T2_T3_T4_T5_T6_T7_iT8_NS1_7vsmem_tE
        .type           _ZN3cub18CUB_300001_SM_10006detail6select23DeviceSelectSweepKernelINS2_10policy_hubIfNS0_8NullTypeEiLb0ELNS0_10SelectImplE0EE10Policy1000EPfPS5_S9_PiNS0_13ScanTileStateIiLb1EEE10LargerThanS5_iNS2_19streaming_context_tIlLb1EEELS6_0EEEvT0_T1_T2_T3_T4_T5_T6_T7_iT8_NS1_7vsmem_tE,@function
        .size           _ZN3cub18CUB_300001_SM_10006detail6select23DeviceSelectSweepKernelINS2_10policy_hubIfNS0_8NullTypeEiLb0ELNS0_10SelectImplE0EE10Policy1000EPfPS5_S9_PiNS0_13ScanTileStateIiLb1EEE10LargerThanS5_iNS2_19streaming_context_tIlLb1EEELS6_0EEEvT0_T1_T2_T3_T4_T5_T6_T7_iT8_NS1_7vsmem_tE,(.L_x_802 - _ZN3cub18CUB_300001_SM_10006detail6select23DeviceSelectSweepKernelINS2_10policy_hubIfNS0_8NullTypeEiLb0ELNS0_10SelectImplE0EE10Policy1000EPfPS5_S9_PiNS0_13ScanTileStateIiLb1EEE10LargerThanS5_iNS2_19streaming_context_tIlLb1EEELS6_0EEEvT0_T1_T2_T3_T4_T5_T6_T7_iT8_NS1_7vsmem_tE)
        .other          _ZN3cub18CUB_300001_SM_10006detail6select23DeviceSelectSweepKernelINS2_10policy_hubIfNS0_8NullTypeEiLb0ELNS0_10SelectImplE0EE10Policy1000EPfPS5_S9_PiNS0_13ScanTileStateIiLb1EEE10LargerThanS5_iNS2_19streaming_context_tIlLb1EEELS6_0EEEvT0_T1_T2_T3_T4_T5_T6_T7_iT8_NS1_7vsmem_tE,@"STO_CUDA_ENTRY STV_DEFAULT"
_ZN3cub18CUB_300001_SM_10006detail6select23DeviceSelectSweepKernelINS2_10policy_hubIfNS0_8NullTypeEiLb0ELNS0_10SelectImplE0EE10Policy1000EPfPS5_S9_PiNS0_13ScanTileStateIiLb1EEE10LargerThanS5_iNS2_19streaming_context_tIlLb1EEELS6_0EEEvT0_T1_T2_T3_T4_T5_T6_T7_iT8_NS1_7vsmem_tE:
.text._ZN3cub18CUB_300001_SM_10006detail6select23DeviceSelectSweepKernelINS2_10policy_hubIfNS0_8NullTypeEiLb0ELNS0_10SelectImplE0EE10Policy1000EPfPS5_S9_PiNS0_13ScanTileStateIiLb1EEE10LargerThanS5_iNS2_19streaming_context_tIlLb1EEELS6_0EEEvT0_T1_T2_T3_T4_T5_T6_T7_iT8_NS1_7vsmem_tE:
[----:B------:R-:W-:Y:S08]  /*0000*/  LDC R1, c[0x0][0x37c] ;  /* 0x0000df00ff017b82 */ /* 0x000ff00000000800 */
[----:B------:R-:W-:Y:S01]  /*0010*/  S2UR UR4, SR_CTAID.X ;  /* 0x00000000000479c3 */ /* 0x000fe20000002500 */
[----:B------:R-:W0:Y:S01]  /*0020*/  LDCU UR5, c[0x0][0x374] ;  /* 0x00006e80ff0577ac */ /* 0x000e220008000800 */
[----:B------:R-:W1:Y:S06]  /*0030*/  LDCU UR7, c[0x0][0x3b4] ;  /* 0x00007680ff0777ac */ /* 0x000e6c0008000800 */
[----:B------:R-:W0:Y:S01]  /*0040*/  S2UR UR6, SR_CTAID.Y ;  /* 0x00000000000679c3 */ /* 0x000e220000002600 */
[----:B------:R-:W2:Y:S01]  /*0050*/  LDCU.64 UR8, c[0x0][0x358] ;  /* 0x00006b00ff0877ac */ /* 0x000ea20008000a00 */
[----:B0-----:R-:W-:-:S02]  /*0060*/  UIMAD UR4, UR4, UR5, UR6 ;  /* 0x00000005040472a4 */ /* 0x001fc4000f8e0206 */
[----:B-1----:R-:W-:Y:S02]  /*0070*/  UIADD3 UR5, UPT, UPT, UR7, -0x1, URZ ;  /* 0xffffffff07057890 */ /* 0x002fe4000fffe0ff */
[----:B------:R-:W-:Y:S02]  /*0080*/  UIMAD UR7, UR4, 0x1680, URZ ;  /* 0x00001680040778a4 */ /* 0x000fe4000f8e02ff */
[----:B------:R-:W-:Y:S02]  /*0090*/  UISETP.GE.AND UP0, UPT, UR4, UR5, UPT ;  /* 0x000000050400728c */ /* 0x000fe4000bf06270 */
[----:B------:R-:W-:-:S07]  /*00a0*/  IMAD.U32 R38, RZ, RZ, UR4 ;  /* 0x00000004ff267e24 */ /* 0x000fce000f8e00ff */
[----:B--2---:R-:W-:Y:S05]  /*00b0*/  BRA.U UP0, `(.L_x_497) ;  /* 0x0000005100cc7547 */ /* 0x004fea000b800000 */
[----:B------:R-:W-:-:S13]  /*00c0*/  ISETP.NE.AND P0, PT, R38, RZ, PT ;  /* 0x000000ff2600720c */ /* 0x000fda0003f05270 */
[----:B------:R-:W-:Y:S05]  /*00d0*/  @P0 BRA `(.L_x_498) ;  /* 0x0000002400040947 */ /* 0x000fea0003800000 */
[----:B------:R-:W0:Y:S01]  /*00e0*/  S2R R42, SR_TID.X ;  /* 0x00000000002a7919 */ /* 0x000e220000002100 */
[----:B------:R-:W1:Y:S01]  /*00f0*/  LDC.64 R4, c[0x0][0x3c8] ;  /* 0x0000f200ff047b82 */ /* 0x000e620000000a00 */
[----:B------:R-:W2:Y:S01]  /*0100*/  LDCU.U8 UR6, c[0x0][0x3b8] ;  /* 0x00007700ff0677ac */ /* 0x000ea20008000000 */
[----:B------:R-:W3:Y:S01]  /*0110*/  LDCU.64 UR4, c[0x0][0x380] ;  /* 0x00007000ff0477ac */ /* 0x000ee20008000a00 */
[----:B--2---:R-:W-:-:S04]  /*0120*/  ISETP.NE.AND P0, PT, RZ, UR6, PT ;  /* 0x00000006ff007c0c */ /* 0x004fc8000bf05270 */
[----:B-1----:R-:W-:Y:S02]  /*0130*/  SEL R2, R5, RZ, !P0 ;  /* 0x000000ff05027207 */ /* 0x002fe40004000000 */
[C---:B0-----:R-:W-:Y:S02]  /*0140*/  LOP3.LUT R0, R42.reuse, 0x1f, RZ, 0xc0, !PT ;  /* 0x0000001f2a007812 */ /* 0x041fe400078ec0ff */
[----:B------:R-:W-:-:S05]  /*0150*/  LOP3.LUT R3, R42, 0x3e0, RZ, 0xc0, !PT ;  /* 0x000003e02a037812 */ /* 0x000fca00078ec0ff */
[----:B------:R-:W-:Y:S01]  /*0160*/  IMAD R0, R3, 0xf, R0 ;  /* 0x0000000f03007824 */ /* 0x000fe200078e0200 */
[----:B------:R-:W-:-:S04]  /*0170*/  SEL R3, R4, RZ, !P0 ;  /* 0x000000ff04037207 */ /* 0x000fc80004000000 */
[----:B------:R-:W-:-:S04]  /*0180*/  IADD3 R0, P0, P1, R0, UR7, R3 ;  /* 0x0000000700007c10 */ /* 0x000fc8000f91e003 */
[----:B------:R-:W-:Y:S02]  /*0190*/  IADD3.X R3, PT, PT, RZ, R2, RZ, P0, P1 ;  /* 0x00000002ff037210 */ /* 0x000fe400007e24ff */
[----:B---3--:R-:W-:-:S04]  /*01a0*/  LEA R2, P0, R0, UR4, 0x2 ;  /* 0x0000000400027c11 */ /* 0x008fc8000f8010ff */
[----:B------:R-:W-:-:S05]  /*01b0*/  LEA.HI.X R3, R0, UR5, R3, 0x2, P0 ;  /* 0x0000000500037c11 */ /* 0x000fca00080f1403 */
[----:B------:R-:W2:Y:S04]  /*01c0*/  LDG.E R0, desc[UR8][R2.64] ;  /* 0x0000000802007981 */ /* 0x000ea8000c1e1900 */
[----:B------:R-:W3:Y:S04]  /*01d0*/  LDG.E R4, desc[UR8][R2.64+0x80] ;  /* 0x0000800802047981 */ /* 0x000ee8000c1e1900 */
[----:B------:R-:W4:Y:S04]  /*01e0*/  LDG.E R5, desc[UR8][R2.64+0x100] ;  /* 0x0001000802057981 */ /* 0x000f28000c1e1900 */
[----:B------:R-:W5:Y:S04]  /*01f0*/  LDG.E R6, desc[UR8][R2.64+0x180] ;  /* 0x0001800802067981 */ /* 0x000f68000c1e1900 */
        /* <DEDUP_REMOVED lines=10> */
[----:B------:R-:W5:Y:S01]  /*02a0*/  LDG.E R18, desc[UR8][R2.64+0x700] ;  /* 0x0007000802127981 */ /* 0x000f62000c1e1900 */
[----:B------:R-:W0:Y:S01]  /*02b0*/  S2UR UR5, SR_CgaCtaId ;  /* 0x00000000000579c3 */ /* 0x000e220000008800 */
[----:B------:R-:W-:Y:S01]  /*02c0*/  SHF.R.U32.HI R27, RZ, 0x5, R42 ;  /* 0x00000005ff1b7819 */ /* 0x000fe2000001162a */
[----:B------:R-:W-:Y:S01]  /*02d0*/  UMOV UR4, 0x400 ;  /* 0x0000040000047882 */ /* 0x000fe20000000000 */
[----:B------:R-:W1:Y:S01]  /*02e0*/  S2R R12, SR_LANEID ;  /* 0x00000000000c7919 */ /* 0x000e620000000000 */
[----:B------:R-:W-:Y:S01]  /*02f0*/  LOP3.LUT R35, R35, 0xfffffffd, RZ, 0xc0, !PT ;  /* 0xfffffffd23237812 */ /* 0x000fe200078ec0ff */
[----:B0-----:R-:W-:Y:S01]  /*0300*/  ULEA UR4, UR5, UR4, 0x18 ;  /* 0x0000000405047291 */ /* 0x001fe2000f8ec0ff */
[----:B------:R-:W0:Y:S01]  /*0310*/  LDCU UR5, c[0x0][0x3a8] ;  /* 0x00007500ff0577ac */ /* 0x000e220008000800 */
[----:B-1----:R-:W-:-:S05]  /*0320*/  IMAD R19, R27, 0x1e0, R12 ;  /* 0x000001e01b137824 */ /* 0x002fca00078e020c */
[----:B------:R-:W-:-:S05]  /*0330*/  LEA R19, R19, UR4, 0x2 ;  /* 0x0000000413137c11 */ /* 0x000fca000f8e10ff */
[----:B------:R-:W-:Y:S01]  /*0340*/  IMAD R20, R12, 0x38, R19 ;  /* 0x000000380c147824 */ /* 0x000fe200078e0213 */
[----:B--2---:R-:W-:Y:S04]  /*0350*/  STS [R19], R0 ;  /* 0x0000000013007388 */ /* 0x004fe80000000800 */
[----:B---3--:R-:W-:Y:S04]  /*0360*/  STS [R19+0x80], R4 ;  /* 0x0000800413007388 */ /* 0x008fe80000000800 */
[----:B----4-:R-:W-:Y:S04]  /*0370*/  STS [R19+0x100], R5 ;  /* 0x0001000513007388 */ /* 0x010fe80000000800 */
[----:B-----5:R-:W-:Y:S04]  /*0380*/  STS [R19+0x180], R6 ;  /* 0x0001800613007388 */ /* 0x020fe80000000800 */
[----:B------:R-:W-:Y:S04]  /*0390*/  STS [R19+0x200], R7 ;  /* 0x0002000713007388 */ /* 0x000fe80000000800 */
        /* <DEDUP_REMOVED lines=9> */
[----:B------:R-:W-:Y:S01]  /*0430*/  STS [R19+0x700], R18 ;  /* 0x0007001213007388 */ /* 0x000fe20000000800 */
[----:B------:R-:W-:-:S03]  /*0440*/  NOP ;  /* 0x0000000000007918 */ /* 0x000fc60000000000 */
[----:B------:R-:W0:Y:S04]  /*0450*/  LDS R26, [R20+0x4] ;  /* 0x00000400141a7984 */ /* 0x000e280000000800 */
[----:B------:R-:W1:Y:S04]  /*0460*/  LDS R45, [R20] ;  /* 0x00000000142d7984 */ /* 0x000e680000000800 */
[----:B------:R-:W2:Y:S04]  /*0470*/  LDS R25, [R20+0x8] ;  /* 0x0000080014197984 */ /* 0x000ea80000000800 */
[----:B------:R-:W-:Y:S04]  /*0480*/  LDS R24, [R20+0xc] ;  /* 0x00000c0014187984 */ /* 0x000fe80000000800 */
[----:B------:R-:W3:Y:S04]  /*0490*/  LDS R11, [R20+0x10] ;  /* 0x00001000140b7984 */ /* 0x000ee80000000800 */
[----:B------:R-:W4:Y:S04]  /*04a0*/  LDS R10, [R20+0x14] ;  /* 0x00001400140a7984 */ /* 0x000f280000000800 */
[----:B------:R-:W5:Y:S04]  /*04b0*/  LDS R9, [R20+0x18] ;  /* 0x0000180014097984 */ /* 0x000f680000000800 */
[----:B------:R-:W-:Y:S04]  /*04c0*/  LDS R8, [R20+0x1c] ;  /* 0x00001c0014087984 */ /* 0x000fe80000000800 */
[----:B------:R-:W-:Y:S04]  /*04d0*/  LDS R7, [R20+0x20] ;  /* 0x0000200014077984 */ /* 0x000fe80000000800 */
[----:B------:R-:W-:Y:S01]  /*04e0*/  LDS R6, [R20+0x24] ;  /* 0x0000240014067984 */ /* 0x000fe20000000800 */
[----:B0-----:R-:W-:-:S03]  /*04f0*/  FSETP.GT.AND P2, PT, |R26|, UR5, PT ;  /* 0x000000051a007c0b */ /* 0x001fc6000bf44200 */
[----:B------:R-:W-:Y:S01]  /*0500*/  LDS R5, [R20+0x28] ;  /* 0x0000280014057984 */ /* 0x000fe20000000800 */
[----:B-1----:R-:W-:-:S03]  /*0510*/  FSETP.GT.AND P0, PT, |R45|, UR5, PT ;  /* 0x000000052d007c0b */ /* 0x002fc6000bf04200 */
[----:B------:R-:W0:Y:S01]  /*0520*/  LDS R4, [R20+0x2c] ;  /* 0x00002c0014047984 */ /* 0x000e220000000800 */
[----:B--2---:R-:W-:-:S03]  /*0530*/  FSETP.GT.AND P3, PT, |R25|, UR5, PT ;  /* 0x0000000519007c0b */ /* 0x004fc6000bf64200 */
[----:B------:R-:W1:Y:S01]  /*0540*/  LDS R3, [R20+0x30] ;  /* 0x0000300014037984 */ /* 0x000e620000000800 */
[----:B------:R-:W-:Y:S02]  /*0550*/  SEL R43, RZ, 0x1, !P0 ;  /* 0x00000001ff2b7807 */ /* 0x000fe40004000000 */
[----:B------:R-:W-:Y:S01]  /*0560*/  @P2 LOP3.LUT R35, R35, 0x2, RZ, 0xfc, !PT ;  /* 0x0000000223232812 */ /* 0x000fe200078efcff */
[----:B------:R-:W2:Y:S02]  /*0570*/  LDS R2, [R20+0x34] ;  /* 0x0000340014027984 */ /* 0x000ea40000000800 */
[----:B------:R-:W-:Y:S01]  /*0580*/  VIADD R37, R43, 0x1 ;  /* 0x000000012b257836 */ /* 0x000fe20000000000 */
[----:B---3--:R-:W-:Y:S01]  /*0590*/  FSETP.GT.AND P1, PT, |R11|, UR5, PT ;  /* 0x000000050b007c0b */ /* 0x008fe2000bf24200 */
[----:B------:R-:W-:Y:S01]  /*05a0*/  @!P2 IMAD.MOV R37, RZ, RZ, R43 ;  /* 0x000000ffff25a224 */ /* 0x000fe200078e022b */
[----:B------:R-:W-:Y:S01]  /*05b0*/  FSETP.GT.AND P2, PT, |R24|, UR5, PT ;  /* 0x0000000518007c0b */ /* 0x000fe2000bf44200 */
[----:B------:R-:W3:Y:S01]  /*05c0*/  LDS R0, [R20+0x38] ;  /* 0x0000380014007984 */ /* 0x000ee20000000800 */
[----:B------:R-:W-:Y:S01]  /*05d0*/  LOP3.LUT R35, R35, 0xfffffffb, RZ, 0xc0, !PT ;  /* 0xfffffffb23237812 */ /* 0x000fe200078ec0ff */
[----:B------:R-:W-:-:S02]  /*05e0*/  VIADD R28, R37, 0x1 ;  /* 0x00000001251c7836 */ /* 0x000fc40000000000 */
[----:B------:R-:W-:Y:S01]  /*05f0*/  @!P3 IMAD.MOV R28, RZ, RZ, R37 ;  /* 0x000000ffff1cb224 */ /* 0x000fe200078e0225 */
[----:B------:R-:W-:-:S03]  /*0600*/  @P3 LOP3.LUT R35, R35, 0x4, RZ, 0xfc, !PT ;  /* 0x0000000423233812 */ /* 0x000fc600078efcff */
[----:B------:R-:W-:Y:S01]  /*0610*/  VIADD R29, R28, 0x1 ;  /* 0x000000011c1d7836 */ /* 0x000fe20000000000 */
[----:B------:R-:W-:-:S03]  /*0620*/  LOP3.LUT R35, R35, 0xfffffff7, RZ, 0xc0, !PT ;  /* 0xfffffff723237812 */ /* 0x000fc600078ec0ff */
[----:B------:R-:W-:Y:S01]  /*0630*/  @!P2 IMAD.MOV R29, RZ, RZ, R28 ;  /* 0x000000ffff1da224 */ /* 0x000fe200078e021c */
[----:B------:R-:W-:Y:S01]  /*0640*/  @P2 LOP3.LUT R35, R35, 0x8, RZ, 0xfc, !PT ;  /* 0x0000000823232812 */ /* 0x000fe200078efcff */
[----:B------:R-:W-:Y:S01]  /*0650*/  BAR.SYNC.DEFER_BLOCKING 0x0 ;  /* 0x0000000000007b1d */ /* 0x000fe20000010000 */
[----:B----4-:R-:W-:Y:S01]  /*0660*/  FSETP.GT.AND P2, PT, |R10|, UR5, PT ;  /* 0x000000050a007c0b */ /* 0x010fe2000bf44200 */
[----:B------:R-:W-:Y:S01]  /*0670*/  VIADD R30, R29, 0x1 ;  /* 0x000000011d1e7836 */ /* 0x000fe20000000000 */
[----:B------:R-:W-:Y:S01]  /*0680*/  LOP3.LUT R35, R35, 0xffffffef, RZ, 0xc0, !PT ;  /* 0xffffffef23237812 */ /* 0x000fe200078ec0ff */
[----:B------:R-:W-:-:S03]  /*0690*/  @!P1 IMAD.MOV R30, RZ, RZ, R29 ;  /* 0x000000ffff1e9224 */ /* 0x000fc600078e021d */
[----:B------:R-:W-:Y:S01]  /*06a0*/  @P1 LOP3.LUT R35, R35, 0x10, RZ, 0xfc, !PT ;  /* 0x0000001023231812 */ /* 0x000fe200078efcff */
[----:B------:R-:W-:Y:S01]  /*06b0*/  VIADD R31, R30, 0x1 ;  /* 0x000000011e1f7836 */ /* 0x000fe20000000000 */
[----:B-----5:R-:W-:Y:S02]  /*06c0*/  FSETP.GT.AND P1, PT, |R9|, UR5, PT ;  /* 0x0000000509007c0b */ /* 0x020fe4000bf24200 */
[----:B------:R-:W-:-:S03]  /*06d0*/  LOP3.LUT R35, R35, 0xffffffdf, RZ, 0xc0, !PT ;  /* 0xffffffdf23237812 */ /* 0x000fc600078ec0ff */
[----:B------:R-:W-:Y:S01]  /*06e0*/  @!P2 IMAD.MOV R31, RZ, RZ, R30 ;  /* 0x000000ffff1fa224 */ /* 0x000fe200078e021e */
[----:B------:R-:W-:Y:S02]  /*06f0*/  @P2 LOP3.LUT R35, R35, 0x20, RZ, 0xfc, !PT ;  /* 0x0000002023232812 */ /* 0x000fe400078efcff */
[----:B0-----:R-:W-:Y:S01]  /*0700*/  FSETP.GT.AND P2, PT, |R4|, UR5, PT ;  /* 0x0000000504007c0b */ /* 0x001fe2000bf44200 */
[----:B------:R-:W-:Y:S01]  /*0710*/  VIADD R34, R31, 0x1 ;  /* 0x000000011f227836 */ /* 0x000fe20000000000 */
[----:B------:R-:W-:Y:S02]  /*0720*/  LOP3.LUT R35, R35, 0xffffffbf, RZ, 0xc0, !PT ;  /* 0xffffffbf23237812 */ /* 0x000fe400078ec0ff */
[----:B-1----:R-:W-:Y:S01]  /*0730*/  FSETP.GT.AND P3, PT, |R3|, UR5, PT ;  /* 0x0000000503007c0b */ /* 0x002fe2000bf64200 */
[----:B------:R-:W-:Y:S01]  /*0740*/  @!P1 IMAD.MOV R34, RZ, RZ, R31 ;  /* 0x000000ffff229224 */ /* 0x000fe200078e021f */
[----:B------:R-:W-:Y:S02]  /*0750*/  @P1 LOP3.LUT R35, R35, 0x40, RZ, 0xfc, !PT ;  /* 0x0000004023231812 */ /* 0x000fe400078efcff */
[----:B------:R-:W-:Y:S01]  /*0760*/  FSETP.GT.AND P1, PT, |R8|, UR5, PT ;  /* 0x0000000508007c0b */ /* 0x000fe2000bf24200 */
[----:B------:R-:W-:Y:S01]  /*0770*/  VIADD R36, R34, 0x1 ;  /* 0x0000000122247836 */ /* 0x000fe20000000000 */
[----:B------:R-:W-:-:S02]  /*0780*/  LOP3.LUT R35, R35, 0xffffff7f, RZ, 0xc0, !PT ;  /* 0xffffff7f23237812 */ /* 0x000fc400078ec0ff */
[----:B--2---:R-:W-:Y:S02]  /*0790*/  FSETP.GT.AND P4, PT, |R2|, UR5, PT ;  /* 0x0000000502007c0b */ /* 0x004fe4000bf84200 */
[----:B---3--:R-:W-:-:S07]  /*07a0*/  FSETP.GT.AND P5, PT, |R0|, UR5, PT ;  /* 0x0000000500007c0b */ /* 0x008fce000bfa4200 */
[----:B------:R-:W-:Y:S01]  /*07b0*/  @P1 LOP3.LUT R35, R35, 0x80, RZ, 0xfc, !PT ;  /* 0x0000008023231812 */ /* 0x000fe200078efcff */
[----:B------:R-:W-:Y:S01]  /*07c0*/  @!P1 IMAD.MOV R36, RZ, RZ, R34 ;  /* 0x000000ffff249224 */ /* 0x000fe200078e0222 */
[----:B------:R-:W-:Y:S02]  /*07d0*/  FSETP.GT.AND P1, PT, |R7|, UR5, PT ;  /* 0x0000000507007c0b */ /* 0x000fe4000bf24200 */
[----:B------:R-:W-:Y:S01]  /*07e0*/  LOP3.LUT R35, R35, 0xfffffeff, RZ, 0xc0, !PT ;  /* 0xfffffeff23237812 */ /* 0x000fe200078ec0ff */
[----:B------:R-:W-:-:S10]  /*07f0*/  VIADD R52, R36, 0x1 ;  /* 0x0000000124347836 */ /* 0x000fd40000000000 */
[----:B------:R-:W-:Y:S01]  /*0800*/  @P1 LOP3.LUT R35, R35, 0x100, RZ, 0xfc, !PT ;  /* 0x0000010023231812 */ /* 0x000fe200078efcff */
[----:B------:R-:W-:Y:S01]  /*0810*/  @!P1 IMAD.MOV R52, RZ, RZ, R36 ;  /* 0x000000ffff349224 */ /* 0x000fe200078e0224 */
[----:B------:R-:W-:Y:S02]  /*0820*/  FSETP.GT.AND P1, PT, |R6|, UR5, PT ;  /* 0x0000000506007c0b */ /* 0x000fe4000bf24200 */
[----:B------:R-:W-:Y:S01]  /*0830*/  LOP3.LUT R35, R35, 0xfffffffe, RZ, 0xc0, !PT ;  /* 0xfffffffe23237812 */ /* 0x000fe200078ec0ff */
[----:B------:R-:W-:-:S10]  /*0840*/  VIADD R50, R52, 0x1 ;  /* 0x0000000134327836 */ /* 0x000fd40000000000 */
[----:B------:R-:W-:Y:S01]  /*0850*/  @P1 LOP3.LUT R35, R35, 0x1, RZ, 0xfc, !PT ;  /* 0x0000000123231812 */ /* 0x000fe200078efcff */
[----:B------:R-:W-:Y:S01]  /*0860*/  @!P1 IMAD.MOV R50, RZ, RZ, R52 ;  /* 0x000000ffff329224 */ /* 0x000fe200078e0234 */
[----:B------:R-:W-:-:S03]  /*0870*/  FSETP.GT.AND P1, PT, |R5|, UR5, PT ;  /* 0x0000000505007c0b */ /* 0x000fc6000bf24200 */
[----:B------:R-:W-:-:S10]  /*0880*/  VIADD R48, R50, 0x1 ;  /* 0x0000000132307836 */ /* 0x000fd40000000000 */
[----:B------:R-:W-:-:S04]  /*0890*/  @!P1 IMAD.MOV R48, RZ, RZ, R50 ;  /* 0x000000ffff309224 */ /* 0x000fc800078e0232 */
[----:B------:R-:W-:Y:S02]  /*08a0*/  VIADD R46, R48, 0x1 ;  /* 0x00000001302e7836 */ /* 0x000fe40000000000 */
[----:B------:R-:W-:-:S04]  /*08b0*/  @!P2 IMAD.MOV R46, RZ, RZ, R48 ;  /* 0x000000ffff2ea224 */ /* 0x000fc800078e0230 */
[----:B------:R-:W-:Y:S02]  /*08c0*/  VIADD R40, R46, 0x1 ;  /* 0x000000012e287836 */ /* 0x000fe40000000000 */
[----:B------:R-:W-:-:S04]  /*08d0*/  @!P3 IMAD.MOV R40, RZ, RZ, R46 ;  /* 0x000000ffff28b224 */ /* 0x000fc800078e022e */
[----:B------:R-:W-:Y:S02]  /*08e0*/  VIADD R44, R40, 0x1 ;  /* 0x00000001282c7836 */ /* 0x000fe40000000000 */
[----:B------:R-:W-:-:S04]  /*08f0*/  @!P4 IMAD.MOV R44, RZ, RZ, R40 ;  /* 0x000000ffff2cc224 */ /* 0x000fc800078e0228 */
[----:B------:R-:W-:Y:S02]  /*0900*/  VIADD R13, R44, 0x1 ;  /* 0x000000012c0d7836 */ /* 0x000fe40000000000 */
[----:B------:R-:W-:-:S05]  /*0910*/  @!P5 IMAD.MOV R13, RZ, RZ, R44 ;  /* 0x000000ffff0dd224 */ /* 0x000fca00078e022c */
[----:B------:R-:W0:Y:S02]  /*0920*/  SHFL.UP P6, R14, R13, 0x1, RZ ;  /* 0x042000000d0e7989 */ /* 0x000e2400000c00ff */
[----:B0-----:R-:W-:-:S05]  /*0930*/  @P6 IMAD.IADD R14, R14, 0x1, R13 ;  /* 0x000000010e0e6824 */ /* 0x001fca00078e020d */
[----:B------:R-:W0:Y:S02]  /*0940*/  SHFL.UP P6, R15, R14, 0x2, RZ ;  /* 0x044000000e0f7989 */ /* 0x000e2400000c00ff */
[----:B0-----:R-:W-:-:S05]  /*0950*/  @P6 IMAD.IADD R15, R14, 0x1, R15 ;  /* 0x000000010e0f6824 */ /* 0x001fca00078e020f */
[----:B------:R-:W0:Y:S02]  /*0960*/  SHFL.UP P6, R16, R15, 0x4, RZ ;  /* 0x048000000f107989 */ /* 0x000e2400000c00ff */
[----:B0-----:R-:W-:-:S05]  /*0970*/  @P6 IMAD.IADD R16, R15, 0x1, R16 ;  /* 0x000000010f106824 */ /* 0x001fca00078e0210 */
[----:B------:R-:W0:Y:S02]  /*0980*/  SHFL.UP P6, R17, R16, 0x8, RZ ;  /* 0x0500000010117989 */ /* 0x000e2400000c00ff */
[----:B0-----:R-:W-:-:S05]  /*0990*/  @P6 IMAD.IADD R17, R16, 0x1, R17 ;  /* 0x0000000110116824 */ /* 0x001fca00078e0211 */
[----:B------:R-:W0:Y:S02]  /*09a0*/  SHFL.UP P6, R18, R17, 0x10, RZ ;  /* 0x0600000011127989 */ /* 0x000e2400000c00ff */
[----:B0-----:R-:W-:Y:S01]  /*09b0*/  @P6 IMAD.IADD R18, R17, 0x1, R18 ;  /* 0x0000000111126824 */ /* 0x001fe200078e0212 */
[----:B------:R-:W-:-:S03]  /*09c0*/  ISETP.NE.AND P6, PT, R12, 0x1f, PT ;  /* 0x0000001f0c00780c */ /* 0x000fc60003fc5270 */
[----:B------:R-:W-:-:S10]  /*09d0*/  IMAD.IADD R47, R18, 0x1, -R13 ;  /* 0x00000001122f7824 */ /* 0x000fd400078e0a0d */
[----:B------:R-:W-:-:S05]  /*09e0*/  @!P6 LEA R19, R27, UR4, 0x2 ;  /* 0x000000041b13ec11 */ /* 0x000fca000f8e10ff */
[----:B------:R-:W-:Y:S01]  /*09f0*/  @!P6 STS [R19], R18 ;  /* 0x000000121300e388 */ /* 0x000fe20000000800 */
[----:B------:R-:W-:Y:S01]  /*0a00*/  BAR.SYNC.DEFER_BLOCKING 0x0 ;  /* 0x0000000000007b1d */ /* 0x000fe20000010000 */
[----:B------:R-:W-:-:S04]  /*0a10*/  ISETP.NE.AND P6, PT, R12, RZ, PT ;  /* 0x000000ff0c00720c */ /* 0x000fc80003fc5270 */
[----:B------:R-:W-:Y:S02]  /*0a20*/  SEL R47, R47, RZ, P6 ;  /* 0x000000ff2f2f7207 */ /* 0x000fe40003000000 */
[----:B------:R-:W-:Y:S01]  /*0a30*/  ISETP.NE.AND P6, PT, R27, 0x2, PT ;  /* 0x000000021b00780c */ /* 0x000fe20003fc5270 */
[----:B------:R-:W0:Y:S02]  /*0a40*/  LDS.128 R12, [UR4] ;  /* 0x00000004ff0c7984 */ /* 0x000e240008000c00 */
[----:B0-----:R-:W-:-:S05]  /*0a50*/  IMAD.IADD R17, R12, 0x1, R13 ;  /* 0x000000010c117824 */ /* 0x001fca00078e020d */
[----:B------:R-:W-:Y:S01]  /*0a60*/  SEL R16, R17, R12, !P6 ;  /* 0x0000000c11107207 */ /* 0x000fe20007000000 */
[----:B------:R-:W-:Y:S01]  /*0a70*/  IMAD.IADD R17, R14, 0x1, R17 ;  /* 0x000000010e117824 */ /* 0x000fe200078e0211 */
[----:B------:R-:W-:-:S03]  /*0a80*/  ISETP.NE.AND P6, PT, R27, 0x3, PT ;  /* 0x000000031b00780c */ /* 0x000fc60003fc5270 */
[----:B------:R-:W-:Y:S01]  /*0a90*/  IMAD.IADD R21, R15, 0x1, R17 ;  /* 0x000000010f157824 */ /* 0x000fe200078e0211 */
[----:B------:R-:W-:Y:S02]  /*0aa0*/  SEL R16, R17, R16, !P6 ;  /* 0x0000001011107207 */ /* 0x000fe40007000000 */
[----:B------:R-:W-:-:S04]  /*0ab0*/  ISETP.NE.AND P6, PT, R27, 0x4, PT ;  /* 0x000000041b00780c */ /* 0x000fc80003fc5270 */
[----:B------:R-:W-:Y:S02]  /*0ac0*/  SEL R20, R21, R16, !P6 ;  /* 0x0000001015147207 */ /* 0x000fe40007000000 */
[----:B------:R-:W0:Y:S01]  /*0ad0*/  LDS.128 R16, [UR4+0x10] ;  /* 0x00001004ff107984 */ /* 0x000e220008000c00 */
[----:B------:R-:W-:Y:S01]  /*0ae0*/  ISETP.NE.AND P6, PT, R27, 0x5, PT ;  /* 0x000000051b00780c */ /* 0x000fe20003fc5270 */
[----:B0-----:R-:W-:-:S05]  /*0af0*/  IMAD.IADD R21, R21, 0x1, R16 ;  /* 0x0000000115157824 */ /* 0x001fca00078e0210 */
[----:B------:R-:W-:Y:S01]  /*0b00*/  SEL R20, R21, R20, !P6 ;  /* 0x0000001415147207 */ /* 0x000fe20007000000 */
[----:B------:R-:W-:Y:S01]  /*0b10*/  IMAD.IADD R21, R17, 0x1, R21 ;  /* 0x0000000111157824 */ /* 0x000fe200078e0215 */
[----:B------:R-:W-:-:S04]  /*0b20*/  ISETP.NE.AND P6, PT, R27, 0x6, PT ;  /* 0x000000061b00780c */ /* 0x000fc80003fc5270 */
        /* <DEDUP_REMOVED lines=15> */
[----:B------:R-:W-:-:S04]  /*0c20*/  ISETP.NE.AND P6, PT, R27, 0xb, PT ;  /* 0x0000000b1b00780c */ /* 0x000fc80003fc5270 */
[----:B------:R-:W-:Y:S01]  /*0c30*/  SEL R32, R33, R32, !P6 ;  /* 0x0000002021207207 */ /* 0x000fe20007000000 */
[----:B------:R-:W-:Y:S01]  /*0c40*/  IMAD.IADD R33, R23, 0x1, R33 ;  /* 0x0000000117217824 */ /* 0x000fe200078e0221 */
[----:B------:R-:W-:-:S04]  /*0c50*/  ISETP.GE.U32.AND P6, PT, R42, 0x20, PT ;  /* 0x000000202a00780c */ /* 0x000fc80003fc6070 */
[----:B------:R-:W-:Y:S02]  /*0c60*/  SEL R27, R32, RZ, P6 ;  /* 0x000000ff201b7207 */ /* 0x000fe40003000000 */
[----:B------:R-:W-:-:S03]  /*0c70*/  ISETP.NE.AND P6, PT, R42, RZ, PT ;  /* 0x000000ff2a00720c */ /* 0x000fc60003fc5270 */
[----:B------:R-:W-:-:S04]  /*0c80*/  IMAD.IADD R47, R27, 0x1, R47 ;  /* 0x000000011b2f7824 */ /* 0x000fc800078e022f */
[--C-:B------:R-:W-:Y:S02]  /*0c90*/  IMAD.IADD R27, R37, 0x1, R47.reuse ;  /* 0x00000001251b7824 */ /* 0x100fe400078e022f */
[--C-:B------:R-:W-:Y:S02]  /*0ca0*/  IMAD.IADD R43, R43, 0x1, R47.reuse ;  /* 0x000000012b2b7824 */ /* 0x100fe400078e022f */
[--C-:B------:R-:W-:Y:S02]  /*0cb0*/  IMAD.IADD R28, R28, 0x1, R47.reuse ;  /* 0x000000011c1c7824 */ /* 0x100fe400078e022f */
[----:B------:R-:W0:Y:S01]  /*0cc0*/  @!P6 LDC.64 R38, c[0x0][0x3a0] ;  /* 0x0000e800ff26eb82 */ /* 0x000e220000000a00 */
[----:B------:R-:W-:Y:S02]  /*0cd0*/  @!P6 IMAD.MOV.U32 R32, RZ, RZ, 0x65 ;  /* 0x00000065ff20e424 */ /* 0x000fe400078e00ff */
[--C-:B------:R-:W-:Y:S02]  /*0ce0*/  IMAD.IADD R29, R29, 0x1, R47.reuse ;  /* 0x000000011d1d7824 */ /* 0x100fe400078e022f */
[----:B------:R-:W-:-:S02]  /*0cf0*/  IMAD.IADD R30, R30, 0x1, R47 ;  /* 0x000000011e1e7824 */ /* 0x000fc400078e022f */
[--C-:B------:R-:W-:Y:S02]  /*0d00*/  IMAD.IADD R31, R31, 0x1, R47.reuse ;  /* 0x000000011f1f7824 */ /* 0x100fe400078e022f */
[--C-:B------:R-:W-:Y:S02]  /*0d10*/  IMAD.IADD R34, R34, 0x1, R47.reuse ;  /* 0x0000000122227824 */ /* 0x100fe400078e022f */
[--C-:B------:R-:W-:Y:S02]  /*0d20*/  IMAD.IADD R36, R36, 0x1, R47.reuse ;  /* 0x0000000124247824 */ /* 0x100fe400078e022f */
[--C-:B------:R-:W-:Y:S02]  /*0d30*/  IMAD.IADD R37, R52, 0x1, R47.reuse ;  /* 0x0000000134257824 */ /* 0x100fe400078e022f */
[--C-:B------:R-:W-:Y:S02]  /*0d40*/  IMAD.IADD R40, R40, 0x1, R47.reuse ;  /* 0x0000000128287824 */ /* 0x100fe400078e022f */
[--C-:B------:R-:W-:Y:S01]  /*0d50*/  IMAD.IADD R41, R44, 0x1, R47.reuse ;  /* 0x000000012c297824 */ /* 0x100fe200078e022f */
[----:B0-----:R0:W-:Y:S01]  /*0d60*/  @!P6 ST.E.64.STRONG.GPU desc[UR8][R38.64+0x100], R32 ;  /* 0x000100202600e985 */ /* 0x0011e2000c10fb08 */
[----:B------:R-:W-:Y:S01]  /*0d70*/  ISETP.GT.AND P6, PT, R33, 0x180, PT ;  /* 0x000001802100780c */ /* 0x000fe20003fc4270 */
[----:B0-----:R-:W-:-:S02]  /*0d80*/  IMAD.IADD R32, R50, 0x1, R47 ;  /* 0x0000000132207824 */ /* 0x001fc400078e022f */
[--C-:B------:R-:W-:Y:S02]  /*0d90*/  IMAD.IADD R38, R48, 0x1, R47.reuse ;  /* 0x0000000130267824 */ /* 0x100fe400078e022f */
[----:B------:R-:W-:-:S08]  /*0da0*/  IMAD.IADD R39, R46, 0x1, R47 ;  /* 0x000000012e277824 */ /* 0x000fd000078e022f */
[----:B------:R-:W-:Y:S05]  /*0db0*/  @P6 BRA `(.L_x_499) ;  /* 0x0000000c00686947 */ /* 0x000fea0003800000 */
[----:B------:R-:W-:Y:S04]  /*0dc0*/  BSSY.RECONVERGENT B0, `(.L_x_500) ;  /* 0x000000d000007945 */ /* 0x000fe80003800200 */
[----:B------:R-:W-:Y:S05]  /*0dd0*/  @!P0 BRA `(.L_x_501) ;  /* 0x00000000002c8947 */ /* 0x000fea0003800000 */
[----:B------:R-:W-:Y:S01]  /*0de0*/  UISETP.NE.AND UP0, UPT, UR6, URZ, UPT ;  /* 0x000000ff0600728c */ /* 0x000fe2000bf05270 */
[----:B------:R-:W-:-:S08]  /*0df0*/  CS2R R12, SRZ ;  /* 0x00000000000c7805 */ /* 0x000fd0000001ff00 */
[----:B------:R-:W-:Y:S05]  /*0e00*/  BRA.U UP0, `(.L_x_502) ;  /* 0x0000000100087547 */ /* 0x000fea000b800000 */
[----:B------:R-:W0:Y:S02]  /*0e10*/  LDC.64 R12, c[0x0][0x3d0] ;  /* 0x0000f400ff0c7b82 */ /* 0x000e240000000a00 */
[----:B0-----:R-:W5:Y:S02]  /*0e20*/  LDG.E.64 R12, desc[UR8][R12.64] ;  /* 0x000000080c0c7981 */ /* 0x001f64000c1e1b00 */
.L_x_502:
[----:B------:R-:W0:Y:S01]  /*0e30*/  LDCU.64 UR4, c[0x0][0x390] ;  /* 0x00007200ff0477ac */ /* 0x000e220008000a00 */
[----:B-----5:R-:W-:-:S04]  /*0e40*/  IADD3 R14, P0, PT, R47, R12, RZ ;  /* 0x0000000c2f0e7210 */ /* 0x020fc80007f1e0ff */
[----:B------:R-:W-:Y:S02]  /*0e50*/  LEA.HI.X.SX32 R13, R47, R13, 0x1, P0 ;  /* 0x0000000d2f0d7211 */ /* 0x000fe400000f0eff */
[----:B0-----:R-:W-:-:S04]  /*0e60*/  LEA R12, P0, R14, UR4, 0x2 ;  /* 0x000000040e0c7c11 */ /* 0x001fc8000f8010ff */
[----:B------:R-:W-:-:S05]  /*0e70*/  LEA.HI.X R13, R14, UR5, R13, 0x2, P0 ;  /* 0x000000050e0d7c11 */ /* 0x000fca00080f140d */
[----:B------:R0:W-:Y:S04]  /*0e80*/  STG.E desc[UR8][R12.64], R45 ;  /* 0x0000002d0c007986 */ /* 0x0001e8000c101908 */
.L_x_501:
[----:B------:R-:W-:Y:S05]  /*0e90*/  BSYNC.RECONVERGENT B0 ;  /* 0x0000000000007941 */ /* 0x000fea0003800200 */
.L_x_500:
[----:B------:R-:W-:Y:S01]  /*0ea0*/  LOP3.LUT P0, RZ, R35, 0x2, RZ, 0xc0, !PT ;  /* 0x0000000223ff7812 */ /* 0x000fe2000780c0ff */
[----:B------:R-:W-:-:S12]  /*0eb0*/  BSSY.RECONVERGENT B0, `(.L_x_503) ;  /* 0x000000d000007945 */ /* 0x000fd80003800200 */
[----:B------:R-:W-:Y:S05]  /*0ec0*/  @!P0 BRA `(.L_x_504) ;  /* 0x00000000002c8947 */ /* 0x000fea0003800000 */
[----:B------:R-:W-:Y:S01]  /*0ed0*/  UISETP.NE.AND UP0, UPT, UR6, URZ, UPT ;  /* 0x000000ff0600728c */ /* 0x000fe2000bf05270 */
[----:B0-----:R-:W-:-:S08]  /*0ee0*/  CS2R R12, SRZ ;  /* 0x00000000000c7805 */ /* 0x001fd0000001ff00 */
[----:B------:R-:W-:Y:S05]  /*0ef0*/  BRA.U UP0, `(.L_x_505) ;  /* 0x0000000100087547 */ /* 0x000fea000b800000 */
[----:B------:R-:W0:Y:S02]  /*0f00*/  LDC.64 R12, c[0x0][0x3d0] ;  /* 0x0000f400ff0c7b82 */ /* 0x000e240000000a00 */
[----:B0-----:R-:W5:Y:S02]  /*0f10*/  LDG.E.64 R12, desc[UR8][R12.64] ;  /* 0x000000080c0c7981 */ /* 0x001f64000c1e1b00 */
.L_x_505:
[----:B------:R-:W0:Y:S01]  /*0f20*/  LDCU.64 UR4, c[0x0][0x390] ;  /* 0x00007200ff0477ac */ /* 0x000e220008000a00 */
[----:B-----5:R-:W-:-:S04]  /*0f30*/  IADD3 R14, P0, PT, R43, R12, RZ ;  /* 0x0000000c2b0e7210 */ /* 0x020fc80007f1e0ff */
[----:B------:R-:W-:Y:S02]  /*0f40*/  LEA.HI.X.SX32 R13, R43, R13, 0x1, P0 ;  /* 0x0000000d2b0d7211 */ /* 0x000fe400000f0eff */
[----:B0-----:R-:W-:-:S04]  /*0f50*/  LEA R12, P0, R14, UR4, 0x2 ;  /* 0x000000040e0c7c11 */ /* 0x001fc8000f8010ff */
[----:B------:R-:W-:-:S05]  /*0f60*/  LEA.HI.X R13, R14, UR5, R13, 0x2, P0 ;  /* 0x000000050e0d7c11 */ /* 0x000fca00080f140d */
[----:B------:R1:W-:Y:S04]  /*0f70*/  STG.E desc[UR8][R12.64], R26 ;  /* 0x0000001a0c007986 */ /* 0x0003e8000c101908 */
.L_x_504:
[----:B------:R-:W-:Y:S05]  /*0f80*/  BSYNC.RECONVERGENT B0 ;  /* 0x0000000000007941 */ /* 0x000fea0003800200 */
.L_x_503:
[----:B------:R-:W-:Y:S01]  /*0f90*/  LOP3.LUT P0, RZ, R35, 0x4, RZ, 0xc0, !PT ;  /* 0x0000000423ff7812 */ /* 0x000fe2000780c0ff */
[----:B------:R-:W-:-:S12]  /*0fa0*/  BSSY.RECONVERGENT B0, `(.L_x_506) ;  /* 0x000000d000007945 */ /* 0x000fd80003800200 */
[----:B------:R-:W-:Y:S05]  /*0fb0*/  @!P0 BRA `(.L_x_507) ;  /* 0x00000000002c8947 */ /* 0x000fea0003800000 */
[----:B------:R-:W-:Y:S01]  /*0fc0*/  UISETP.NE.AND UP0, UPT, UR6, URZ, UPT ;  /* 0x000000ff0600728c */ /* 0x000fe2000bf05270 */
[----:B01----:R-:W-:-:S08]  /*0fd0*/  CS2R R12, SRZ ;  /* 0x00000000000c7805 */ /* 0x003fd0000001ff00 */
[----:B------:R-:W-:Y:S05]  /*0fe0*/  BRA.U UP0, `(.L_x_508) ;  /* 0x0000000100087547 */ /* 0x000fea000b800000 */
[----:B------:R-:W0:Y:S02]  /*0ff0*/  LDC.64 R12, c[0x0][0x3d0] ;  /* 0x0000f400ff0c7b82 */ /* 0x000e240000000a00 */
[----:B0-----:R-:W5:Y:S02]  /*1000*/  LDG.E.64 R12, desc[UR8][R12.64] ;  /* 0x000000080c0c7981 */ /* 0x001f64000c1e1b00 */
.L_x_508:
[----:B------:R-:W0:Y:S01]  /*1010*/  LDCU.64 UR4, c[0x0][0x390] ;  /* 0x00007200ff0477ac */ /* 0x000e220008000a00 */
[----:B-----5:R-:W-:-:S04]  /*1020*/  IADD3 R14, P0, PT, R27, R12, RZ ;  /* 0x0000000c1b0e7210 */ /* 0x020fc80007f1e0ff */
[----:B------:R-:W-:Y:S02]  /*1030*/  LEA.HI.X.SX32 R13, R27, R13, 0x1, P0 ;  /* 0x0000000d1b0d7211 */ /* 0x000fe400000f0eff */
[----:B0-----:R-:W-:-:S04]  /*1040*/  LEA R12, P0, R14, UR4, 0x2 ;  /* 0x000000040e0c7c11 */ /* 0x001fc8000f8010ff */
[----:B------:R-:W-:-:S05]  /*1050*/  LEA.HI.X R13, R14, UR5, R13, 0x2, P0 ;  /* 0x000000050e0d7c11 */ /* 0x000fca00080f140d */
[----:B------:R2:W-:Y:S04]  /*1060*/  STG.E desc[UR8][R12.64], R25 ;  /* 0x000000190c007986 */ /* 0x0005e8000c101908 */
.L_x_507:
[----:B------:R-:W-:Y:S05]  /*1070*/  BSYNC.RECONVERGENT B0 ;  /* 0x0000000000007941 */ /* 0x000fea0003800200 */
.L_x_506:
[----:B------:R-:W-:Y:S01]  /*1080*/  LOP3.LUT P0, RZ, R35, 0x8, RZ, 0xc0, !PT ;  /* 0x0000000823ff7812 */ /* 0x000fe2000780c0ff */
[----:B------:R-:W-:-:S12]  /*1090*/  BSSY.RECONVERGENT B0, `(.L_x_509) ;  /* 0x000000d000007945 */ /* 0x000fd80003800200 */
[----:B------:R-:W-:Y:S05]  /*10a0*/  @!P0 BRA `(.L_x_510) ;  /* 0x00000000002c8947 */ /* 0x000fea0003800000 */
[----:B------:R-:W-:Y:S01]  /*10b0*/  UISETP.NE.AND UP0, UPT, UR6, URZ, UPT ;  /* 0x000000ff0600728c */ /* 0x000fe2000bf05270 */
[----:B012---:R-:W-:-:S08]  /*10c0*/  CS2R R12, SRZ ;  /* 0x00000000000c7805 */ /* 0x007fd0000001ff00 */
[----:B------:R-:W-:Y:S05]  /*10d0*/  BRA.U UP0, `(.L_x_511) ;  /* 0x0000000100087547 */ /* 0x000fea000b800000 */
[----:B------:R-:W0:Y:S02]  /*10e0*/  LDC.64 R12, c[0x0][0x3d0] ;  /* 0x0000f400ff0c7b82 */ /* 0x000e240000000a00 */
[----:B0-----:R-:W5:Y:S02]  /*10f0*/  LDG.E.64 R12, desc[UR8][R12.64] ;  /* 0x000000080c0c7981 */ /* 0x001f64000c1e1b00 */
.L_x_511:
[----:B------:R-:W0:Y:S01]  /*1100*/  LDCU.64 UR4, c[0x0][0x390] ;  /* 0x00007200ff0477ac */ /* 0x000e220008000a00 */
[----:B-----5:R-:W-:-:S04]  /*1110*/  IADD3 R14, P0, PT, R28, R12, RZ ;  /* 0x0000000c1c0e7210 */ /* 0x020fc80007f1e0ff */
[----:B------:R-:W-:Y:S02]  /*1120*/  LEA.HI.X.SX32 R13, R28, R13, 0x1, P0 ;  /* 0x0000000d1c0d7211 */ /* 0x000fe400000f0eff */
[----:B0-----:R-:W-:-:S04]  /*1130*/  LEA R12, P0, R14, UR4, 0x2 ;  /* 0x000000040e0c7c11 */ /* 0x001fc8000f8010ff */
[----:B------:R-:W-:-:S05]  /*1140*/  LEA.HI.X R13, R14, UR5, R13, 0x2, P0 ;  /* 0x000000050e0d7c11 */ /* 0x000fca00080f140d */
[----:B------:R3:W-:Y:S04]  /*1150*/  STG.E desc[UR8][R12.64], R24 ;  /* 0x000000180c007986 */ /* 0x0007e8000c101908 */
.L_x_510:
[----:B------:R-:W-:Y:S05]  /*1160*/  BSYNC.RECONVERGENT B0 ;  /* 0x0000000000007941 */ /* 0x000fea0003800200 */
.L_x_509:
[----:B------:R-:W-:Y:S01]  /*1170*/  LOP3.LUT P0, RZ, R35, 0x10, RZ, 0xc0, !PT ;  /* 0x0000001023ff7812 */ /* 0x000fe2000780c0ff */
[----:B------:R-:W-:-:S12]  /*1180*/  BSSY.RECONVERGENT B0, `(.L_x_512) ;  /* 0x000000d000007945 */ /* 0x000fd80003800200 */
[----:B------:R-:W-:Y:S05]  /*1190*/  @!P0 BRA `(.L_x_513) ;  /* 0x00000000002c8947 */ /* 0x000fea0003800000 */
[----:B------:R-:W-:Y:S01]  /*11a0*/  UISETP.NE.AND UP0, UPT, UR6, URZ, UPT ;  /* 0x000000ff0600728c */ /* 0x000fe2000bf05270 */
[----:B0123--:R-:W-:-:S08]  /*11b0*/  CS2R R12, SRZ ;  /* 0x00000000000c7805 */ /* 0x00ffd0000001ff00 */
[----:B------:R-:W-:Y:S05]  /*11c0*/  BRA.U UP0, `(.L_x_514) ;  /* 0x0000000100087547 */ /* 0x000fea000b800000 */
[----:B------:R-:W0:Y:S02]  /*11d0*/  LDC.64 R12, c[0x0][0x3d0] ;  /* 0x0000f400ff0c7b82 */ /* 0x000e240000000a00 */
[----:B0-----:R-:W5:Y:S02]  /*11e0*/  LDG.E.64 R12, desc[UR8][R12.64] ;  /* 0x000000080c0c7981 */ /* 0x001f64000c1e1b00 */
.L_x_514:
[----:B------:R-:W0:Y:S01]  /*11f0*/  LDCU.64 UR4, c[0x0][0x390] ;  /* 0x00007200ff0477ac */ /* 0x000e220008000a00 */
[----:B-----5:R-:W-:-:S04]  /*1200*/  IADD3 R14, P0, PT, R29, R12, RZ ;  /* 0x0000000c1d0e7210 */ /* 0x020fc80007f1e0ff */
[----:B------:R-:W-:Y:S02]  /*1210*/  LEA.HI.X.SX32 R13, R29, R13, 0x1, P0 ;  /* 0x0000000d1d0d7211 */ /* 0x000fe400000f0eff */
[----:B0-----:R-:W-:-:S04]  /*1220*/  LEA R12, P0, R14, UR4, 0x2 ;  /* 0x000000040e0c7c11 */ /* 0x001fc8000f8010ff */
[----:B------:R-:W-:-:S05]  /*1230*/  LEA.HI.X R13, R14, UR5, R13, 0x2, P0 ;  /* 0x000000050e0d7c11 */ /* 0x000fca00080f140d */
[----:B------:R4:W-:Y:S04]  /*1240*/  STG.E desc[UR8][R12.64], R11 ;  /* 0x0000000b0c007986 */ /* 0x0009e8000c101908 */
.L_x_513:
[----:B------:R-:W-:Y:S05]  /*1250*/  BSYNC.RECONVERGENT B0 ;  /* 0x0000000000007941 */ /* 0x000fea0003800200 */
.L_x_512:
[----:B------:R-:W-:Y:S01]  /*1260*/  LOP3.LUT P0, RZ, R35, 0x20, RZ, 0xc0, !PT ;  /* 0x0000002023ff7812 */ /* 0x000fe2000780c0ff */
[----:B------:R-:W-:-:S12]  /*1270*/  BSSY.RECONVERGENT B0, `(.L_x_515) ;  /* 0x000000d000007945 */ /* 0x000fd80003800200 */
[----:B------:R-:W-:Y:S05]  /*1280*/  @!P0 BRA `(.L_x_516) ;  /* 0x00000000002c8947 */ /* 0x000fea0003800000 */
[----:B------:R-:W-:Y:S01]  /*1290*/  UISETP.NE.AND UP0, UPT, UR6, URZ, UPT ;  /* 0x000000ff0600728c */ /* 0x000fe2000bf05270 */
[----:B01234-:R-:W-:-:S08]  /*12a0*/  CS2R R12, SRZ ;  /* 0x00000000000c7805 */ /* 0x01ffd0000001ff00 */
[----:B------:R-:W-:Y:S05]  /*12b0*/  BRA.U UP0, `(.L_x_517) ;  /* 0x0000000100087547 */ /* 0x000fea000b800000 */
[----:B------:R-:W0:Y:S02]  /*12c0*/  LDC.64 R12, c[0x0][0x3d0] ;  /* 0x0000f400ff0c7b82 */ /* 0x000e240000000a00 */
[----:B0-----:R-:W5:Y:S02]  /*12d0*/  LDG.E.64 R12, desc[UR8][R12.64] ;  /* 0x000000080c0c7981 */ /* 0x001f64000c1e1b00 */
.L_x_517:
[----:B------:R-:W0:Y:S01]  /*12e0*/  LDCU.64 UR4, c[0x0][0x390] ;  /* 0x00007200ff0477ac */ /* 0x000e220008000a00 */
[----:B-----5:R-:W-:-:S04]  /*12f0*/  IADD3 R11, P0, PT, R30, R12, RZ ;  /* 0x0000000c1e0b7210 */ /* 0x020fc80007f1e0ff */
[----:B------:R-:W-:Y:S02]  /*1300*/  LEA.HI.X.SX32 R30, R30, R13, 0x1, P0 ;  /* 0x0000000d1e1e7211 */ /* 0x000fe400000f0eff */
[----:B0-----:R-:W-:-:S04]  /*1310*/  LEA R12, P0, R11, UR4, 0x2 ;  /* 0x000000040b0c7c11 */ /* 0x001fc8000f8010ff */
[----:B------:R-:W-:-:S05]  /*1320*/  LEA.HI.X R13, R11, UR5, R30, 0x2, P0 ;  /* 0x000000050b0d7c11 */ /* 0x000fca00080f141e */
[----:B------:R0:W-:Y:S04]  /*1330*/  STG.E desc[UR8][R12.64], R10 ;  /* 0x0000000a0c007986 */ /* 0x0001e8000c101908 */
.L_x_516:
[----:B------:R-:W-:Y:S05]  /*1340*/  BSYNC.RECONVERGENT B0 ;  /* 0x0000000000007941 */ /* 0x000fea0003800200 */
.L_x_515:
[----:B------:R-:W-:Y:S01]  /*1350*/  LOP3.LUT P0, RZ, R35, 0x40, RZ, 0xc0, !PT ;  /* 0x0000004023ff7812 */ /* 0x000fe2000780c0ff */
[----:B------:R-:W-:-:S12]  /*1360*/  BSSY.RECONVERGENT B0, `(.L_x_518) ;  /* 0x000000d000007945 */ /* 0x000fd80003800200 */
[----:B------:R-:W-:Y:S05]  /*1370*/  @!P0 BRA `(.L_x_519) ;  /* 0x00000000002c8947 */ /* 0x000fea0003800000 */
[----:B------:R-:W-:Y:S01]  /*1380*/  UISETP.NE.AND UP0, UPT, UR6, URZ, UPT ;  /* 0x000000ff0600728c */ /* 0x000fe2000bf05270 */
[----:B0---4-:R-:W-:-:S08]  /*1390*/  CS2R R10, SRZ ;  /* 0x00000000000a7805 */ /* 0x011fd0000001ff00 */
[----:B------:R-:W-:Y:S05]  /*13a0*/  BRA.U UP0, `(.L_x_520) ;  /* 0x0000000100087547 */ /* 0x000fea000b800000 */
[----:B------:R-:W0:Y:S02]  /*13b0*/  LDC.64 R10, c[0x0][0x3d0] ;  /* 0x0000f400ff0a7b82 */ /* 0x000e240000000a00 */
[----:B0-----:R-:W5:Y:S02]  /*13c0*/  LDG.E.64 R10, desc[UR8][R10.64] ;  /* 0x000000080a0a7981 */ /* 0x001f64000c1e1b00 */
.L_x_520:
[----:B------:R-:W0:Y:S01]  /*13d0*/  LDCU.64 UR4, c[0x0][0x390] ;  /* 0x00007200ff0477ac */ /* 0x000e220008000a00 */
[----:B-123-5:R-:W-:-:S04]  /*13e0*/  IADD3 R12, P0, PT, R31, R10, RZ ;  /* 0x0000000a1f0c7210 */ /* 0x02efc80007f1e0ff */
[----:B------:R-:W-:Y:S02]  /*13f0*/  LEA.HI.X.SX32 R11, R31, R11, 0x1, P0 ;  /* 0x0000000b1f0b7211 */ /* 0x000fe400000f0eff */
[----:B0-----:R-:W-:-:S04]  /*1400*/  LEA R10, P0, R12, UR4, 0x2 ;  /* 0x000000040c0a7c11 */ /* 0x001fc8000f8010ff */
[----:B------:R-:W-:-:S05]  /*1410*/  LEA.HI.X R11, R12, UR5, R11, 0x2, P0 ;  /* 0x000000050c0b7c11 */ /* 0x000fca00080f140b */
[----:B------:R0:W-:Y:S04]  /*1420*/  STG.E desc[UR8][R10.64], R9 ;  /* 0x000000090a007986 */ /* 0x0001e8000c101908 */
.L_x_519:
[----:B------:R-:W-:Y:S05]  /*1430*/  BSYNC.RECONVERGENT B0 ;  /* 0x0000000000007941 */ /* 0x000fea0003800200 */
.L_x_518:
        /* <DEDUP_REMOVED lines=8> */
.L_x_523:
[----:B------:R-:W0:Y:S01]  /*14c0*/  LDCU.64 UR4, c[0x0][0x390] ;  /* 0x00007200ff0477ac */ /* 0x000e220008000a00 */
[----:B-----5:R-:W-:-:S04]  /*14d0*/  IADD3 R9, P0, PT, R34, R10, RZ ;  /* 0x0000000a22097210 */ /* 0x020fc80007f1e0ff */
[----:B------:R-:W-:Y:S02]  /*14e0*/  LEA.HI.X.SX32 R34, R34, R11, 0x1, P0 ;  /* 0x0000000b22227211 */ /* 0x000fe400000f0eff */
[----:B0-----:R-:W-:-:S04]  /*14f0*/  LEA R10, P0, R9, UR4, 0x2 ;  /* 0x00000004090a7c11 */ /* 0x001fc8000f8010ff */
[----:B------:R-:W-:-:S05]  /*1500*/  LEA.HI.X R11, R9, UR5, R34, 0x2, P0 ;  /* 0x00000005090b7c11 */ /* 0x000fca00080f1422 */
[----:B------:R0:W-:Y:S04]  /*1510*/  STG.E desc[UR8][R10.64], R8 ;  /* 0x000000080a007986 */ /* 0x0001e8000c101908 */
.L_x_522:
[----:B------:R-:W-:Y:S05]  /*1520*/  BSYNC.RECONVERGENT B0 ;  /* 0x0000000000007941 */ /* 0x000fea0003800200 */
.L_x_521:
[----:B------:R-:W-:Y:S01]  /*1530*/  LOP3.LUT P0, RZ, R35, 0x100, RZ, 0xc0, !PT ;  /* 0x0000010023ff7812 */ /* 0x000fe2000780c0ff */
[----:B------:R-:W-:-:S12]  /*1540*/  BSSY.RECONVERGENT B0, `(.L_x_524) ;  /* 0x000000d000007945 */ /* 0x000fd80003800200 */
[----:B------:R-:W-:Y:S05]  /*1550*/  @!P0 BRA `(.L_x_525) ;  /* 0x00000000002c8947 */ /* 0x000fea0003800000 */
[----:B------:R-:W-:Y:S01]  /*1560*/  UISETP.NE.AND UP0, UPT, UR6, URZ, UPT ;  /* 0x000000ff0600728c */ /* 0x000fe2000bf05270 */
[----:B0-----:R-:W-:Y:S01]  /*1570*/  CS2R R8, SRZ ;  /* 0x0000000000087805 */ /* 0x001fe2000001ff00 */
[----:B------:R-:W0:Y:S07]  /*1580*/  LDCU.64 UR4, c[0x0][0x390] ;  /* 0x00007200ff0477ac */ /* 0x000e2e0008000a00 */
[----:B------:R-:W-:Y:S05]  /*1590*/  BRA.U UP0, `(.L_x_526) ;  /* 0x0000000100087547 */ /* 0x000fea000b800000 */
[----:B------:R-:W1:Y:S02]  /*15a0*/  LDC.64 R8, c[0x0][0x3d0] ;  /* 0x0000f400ff087b82 */ /* 0x000e640000000a00 */
[----:B-1----:R-:W5:Y:S02]  /*15b0*/  LDG.E.64 R8, desc[UR8][R8.64] ;  /* 0x0000000808087981 */ /* 0x002f64000c1e1b00 */
.L_x_526:
[----:B-----5:R-:W-:-:S04]  /*15c0*/  IADD3 R10, P0, PT, R36, R8, RZ ;  /* 0x00000008240a7210 */ /* 0x020fc80007f1e0ff */
[----:B------:R-:W-:Y:S02]  /*15d0*/  LEA.HI.X.SX32 R9, R36, R9, 0x1, P0 ;  /* 0x0000000924097211 */ /* 0x000fe400000f0eff */
[----:B0-----:R-:W-:-:S04]  /*15e0*/  LEA R8, P0, R10, UR4, 0x2 ;  /* 0x000000040a087c11 */ /* 0x001fc8000f8010ff */
[----:B------:R-:W-:-:S05]  /*15f0*/  LEA.HI.X R9, R10, UR5, R9, 0x2, P0 ;  /* 0x000000050a097c11 */ /* 0x000fca00080f1409 */
[----:B------:R0:W-:Y:S04]  /*1600*/  STG.E desc[UR8][R8.64], R7 ;  /* 0x0000000708007986 */ /* 0x0001e8000c101908 */
.L_x_525:
[----:B------:R-:W-:Y:S05]  /*1610*/  BSYNC.RECONVERGENT B0 ;  /* 0x0000000000007941 */ /* 0x000fea0003800200 */
.L_x_524:
        /* <DEDUP_REMOVED lines=9> */
.L_x_529:
[----:B-----5:R-:W-:-:S04]  /*16b0*/  IADD3 R7, P0, PT, R37, R8, RZ ;  /* 0x0000000825077210 */ /* 0x020fc80007f1e0ff */
[----:B------:R-:W-:Y:S02]  /*16c0*/  LEA.HI.X.SX32 R10, R37, R9, 0x1, P0 ;  /* 0x00000009250a7211 */ /* 0x000fe400000f0eff */
[----:B0-----:R-:W-:-:S04]  /*16d0*/  LEA R8, P0, R7, UR4, 0x2 ;  /* 0x0000000407087c11 */ /* 0x001fc8000f8010ff */
[----:B------:R-:W-:-:S05]  /*16e0*/  LEA.HI.X R9, R7, UR5, R10, 0x2, P0 ;  /* 0x0000000507097c11 */ /* 0x000fca00080f140a */
[----:B------:R0:W-:Y:S04]  /*16f0*/  STG.E desc[UR8][R8.64], R6 ;  /* 0x0000000608007986 */ /* 0x0001e8000c101908 */
.L_x_528:
[----:B------:R-:W-:Y:S05]  /*1700*/  BSYNC.RECONVERGENT B0 ;  /* 0x0000000000007941 */ /* 0x000fea0003800200 */
.L_x_527:
[----:B------:R-:W-:Y:S04]  /*1710*/  BSSY.RECONVERGENT B0, `(.L_x_530) ;  /* 0x000000d000007945 */ /* 0x000fe80003800200 */
[----:B------:R-:W-:Y:S05]  /*1720*/  @!P1 BRA `(.L_x_531) ;  /* 0x00000000002c9947 */ /* 0x000fea0003800000 */
[----:B------:R-:W-:Y:S01]  /*1730*/  UISETP.NE.AND UP0, UPT, UR6, URZ, UPT ;  /* 0x000000ff0600728c */ /* 0x000fe2000bf05270 */
[----:B0-----:R-:W-:Y:S01]  /*1740*/  CS2R R6, SRZ ;  /* 0x0000000000067805 */ /* 0x001fe2000001ff00 */
[----:B------:R-:W0:Y:S07]  /*1750*/  LDCU.64 UR4, c[0x0][0x390] ;  /* 0x00007200ff0477ac */ /* 0x000e2e0008000a00 */
[----:B------:R-:W-:Y:S05]  /*1760*/  BRA.U UP0, `(.L_x_532) ;  /* 0x0000000100087547 */ /* 0x000fea000b800000 */
[----:B------:R-:W1:Y:S02]  /*1770*/  LDC.64 R6, c[0x0][0x3d0] ;  /* 0x0000f400ff067b82 */ /* 0x000e640000000a00 */
[----:B-1----:R-:W5:Y:S02]  /*1780*/  LDG.E.64 R6, desc[UR8][R6.64] ;  /* 0x0000000806067981 */ /* 0x002f64000c1e1b00 */
.L_x_532:
[----:B-----5:R-:W-:-:S04]  /*1790*/  IADD3 R8, P0, PT, R32, R6, RZ ;  /* 0x0000000620087210 */ /* 0x020fc80007f1e0ff */
[----:B------:R-:W-:Y:S02]  /*17a0*/  LEA.HI.X.SX32 R7, R32, R7, 0x1, P0 ;  /* 0x0000000720077211 */ /* 0x000fe400000f0eff */
[----:B0-----:R-:W-:-:S04]  /*17b0*/  LEA R6, P0, R8, UR4, 0x2 ;  /* 0x0000000408067c11 */ /* 0x001fc8000f8010ff */
[----:B------:R-:W-:-:S05]  /*17c0*/  LEA.HI.X R7, R8, UR5, R7, 0x2, P0 ;  /* 0x0000000508077c11 */ /* 0x000fca00080f1407 */
[----:B------:R0:W-:Y:S04]  /*17d0*/  STG.E desc[UR8][R6.64], R5 ;  /* 0x0000000506007986 */ /* 0x0001e8000c101908 */
.L_x_531:
[----:B------:R-:W-:Y:S05]  /*17e0*/  BSYNC.RECONVERGENT B0 ;  /* 0x0000000000007941 */ /* 0x000fea0003800200 */
.L_x_530:
        /* <DEDUP_REMOVED lines=8> */
.L_x_535:
[----:B-----5:R-:W-:-:S04]  /*1870*/  IADD3 R5, P0, PT, R38, R6, RZ ;  /* 0x0000000626057210 */ /* 0x020fc80007f1e0ff */
[----:B------:R-:W-:Y:S02]  /*1880*/  LEA.HI.X.SX32 R38, R38, R7, 0x1, P0 ;  /* 0x0000000726267211 */ /* 0x000fe400000f0eff */
[----:B0-----:R-:W-:-:S04]  /*1890*/  LEA R6, P0, R5, UR4, 0x2 ;  /* 0x0000000405067c11 */ /* 0x001fc8000f8010ff */
[----:B------:R-:W-:-:S05]  /*18a0*/  LEA.HI.X R7, R5, UR5, R38, 0x2, P0 ;  /* 0x0000000505077c11 */ /* 0x000fca00080f1426 */
[----:B------:R0:W-:Y:S04]  /*18b0*/  STG.E desc[UR8][R6.64], R4 ;  /* 0x0000000406007986 */ /* 0x0001e8000c101908 */
.L_x_534:
[----:B------:R-:W-:Y:S05]  /*18c0*/  BSYNC.RECONVERGENT B0 ;  /* 0x0000000000007941 */ /* 0x000fea0003800200 */
.L_x_533:
        /* <DEDUP_REMOVED lines=8> */
.L_x_538:
[----:B-----5:R-:W-:-:S04]  /*1950*/  IADD3 R6, P0, PT, R39, R4, RZ ;  /* 0x0000000427067210 */ /* 0x020fc80007f1e0ff */
[----:B------:R-:W-:Y:S02]  /*1960*/  LEA.HI.X.SX32 R5, R39, R5, 0x1, P0 ;  /* 0x0000000527057211 */ /* 0x000fe400000f0eff */
[----:B0-----:R-:W-:-:S04]  /*1970*/  LEA R4, P0, R6, UR4, 0x2 ;  /* 0x0000000406047c11 */ /* 0x001fc8000f8010ff */
[----:B------:R-:W-:-:S05]  /*1980*/  LEA.HI.X R5, R6, UR5, R5, 0x2, P0 ;  /* 0x0000000506057c11 */ /* 0x000fca00080f1405 */
[----:B------:R0:W-:Y:S04]  /*1990*/  STG.E desc[UR8][R4.64], R3 ;  /* 0x0000000304007986 */ /* 0x0001e8000c101908 */
.L_x_537:
[----:B------:R-:W-:Y:S05]  /*19a0*/  BSYNC.RECONVERGENT B0 ;  /* 0x0000000000007941 */ /* 0x000fea0003800200 */
.L_x_536:
        /* <DEDUP_REMOVED lines=8> */
.L_x_541:
[----:B-----5:R-:W-:-:S04]  /*1a30*/  IADD3 R3, P0, PT, R40, R4, RZ ;  /* 0x0000000428037210 */ /* 0x020fc80007f1e0ff */
[----:B------:R-:W-:Y:S02]  /*1a40*/  LEA.HI.X.SX32 R40, R40, R5, 0x1, P0 ;  /* 0x0000000528287211 */ /* 0x000fe400000f0eff */
[----:B0-----:R-:W-:-:S04]  /*1a50*/  LEA R4, P0, R3, UR4, 0x2 ;  /* 0x0000000403047c11 */ /* 0x001fc8000f8010ff */
[----:B------:R-:W-:-:S05]  /*1a60*/  LEA.HI.X R5, R3, UR5, R40, 0x2, P0 ;  /* 0x0000000503057c11 */ /* 0x000fca00080f1428 */
[----:B------:R0:W-:Y:S04]  /*1a70*/  STG.E desc[UR8][R4.64], R2 ;  /* 0x0000000204007986 */ /* 0x0001e8000c101908 */
.L_x_540:
[----:B------:R-:W-:Y:S05]  /*1a80*/  BSYNC.RECONVERGENT B0 ;  /* 0x0000000000007941 */ /* 0x000fea0003800200 */
.L_x_539:
[----:B------:R-:W-:Y:S05]  /*1a90*/  @!P5 EXIT ;  /* 0x000000000000d94d */ /* 0x000fea0003800000 */
[----:B------:R-:W-:Y:S01]  /*1aa0*/  UISETP.NE.AND UP0, UPT, UR6, URZ, UPT ;  /* 0x000000ff0600728c */ /* 0x000fe2000bf05270 */
[----:B0-----:R-:W-:-:S08]  /*1ab0*/  CS2R R2, SRZ ;  /* 0x0000000000027805 */ /* 0x001fd0000001ff00 */
[----:B------:R-:W-:Y:S05]  /*1ac0*/  BRA.U UP0, `(.L_x_542) ;  /* 0x0000000100087547 */ /* 0x000fea000b800000 */
[----:B------:R-:W0:Y:S02]  /*1ad0*/  LDC.64 R2, c[0x0][0x3d0] ;  /* 0x0000f400ff027b82 */ /* 0x000e240000000a00 */
[----:B0-----:R-:W5:Y:S02]  /*1ae0*/  LDG.E.64 R2, desc[UR8][R2.64] ;  /* 0x0000000802027981 */ /* 0x001f64000c1e1b00 */
.L_x_542:
[----:B------:R-:W0:Y:S01]  /*1af0*/  LDCU.64 UR4, c[0x0][0x390] ;  /* 0x00007200ff0477ac */ /* 0x000e220008000a00 */
[----:B-----5:R-:W-:-:S04]  /*1b00*/  IADD3 R4, P0, PT, R41, R2, RZ ;  /* 0x0000000229047210 */ /* 0x020fc80007f1e0ff */
[----:B------:R-:W-:Y:S02]  /*1b10*/  LEA.HI.X.SX32 R3, R41, R3, 0x1, P0 ;  /* 0x0000000329037211 */ /* 0x000fe400000f0eff */
[----:B0-----:R-:W-:-:S04]  /*1b20*/  LEA R2, P0, R4, UR4, 0x2 ;  /* 0x0000000404027c11 */ /* 0x001fc8000f8010ff */
[----:B------:R-:W-:-:S05]  /*1b30*/  LEA.HI.X R3, R4, UR5, R3, 0x2, P0 ;  /* 0x0000000504037c11 */ /* 0x000fca00080f1403 */
[----:B------:R-:W-:Y:S01]  /*1b40*/  STG.E desc[UR8][R2.64], R0 ;  /* 0x0000000002007986 */ /* 0x000fe2000c101908 */
[----:B------:R-:W-:Y:S05]  /*1b50*/  EXIT ;  /* 0x000000000000794d */ /* 0x000fea0003800000 */
.L_x_499:
[----:B------:R-:W-:Y:S01]  /*1b60*/  P2R R51, PR, RZ, 0x2 ;  /* 0x00000002ff337803 */ /* 0x000fe20000000000 */
[----:B------:R-:W-:Y:S01]  /*1b70*/  BAR.SYNC.DEFER_BLOCKING 0x0 ;  /* 0x0000000000007b1d */ /* 0x000fe20000010000 */
[----:B------:R-:W-:Y:S02]  /*1b80*/  LOP3.LUT P1, RZ, R35, 0x8, RZ, 0xc0, !PT ;  /* 0x0000000823ff7812 */ /* 0x000fe4000782c0ff */
[----:B------:R-:W-:Y:S02]  /*1b90*/  @P0 LEA R44, R47, UR4, 0x2 ;  /* 0x000000042f2c0c11 */ /* 0x000fe4000f8e10ff */
[----:B------:R-:W-:Y:S02]  /*1ba0*/  P2R R52, PR, RZ, 0x2 ;  /* 0x00000002ff347803 */ /* 0x000fe40000000000 */
[----:B------:R-:W-:Y:S02]  /*1bb0*/  LOP3.LUT P1, RZ, R35, 0x4, RZ, 0xc0, !PT ;  /* 0x0000000423ff7812 */ /* 0x000fe4000782c0ff */
[----:B------:R-:W-:-:S02]  /*1bc0*/  P2R R50, PR, RZ, 0x4 ;  /* 0x00000004ff327803 */ /* 0x000fc40000000000 */
[----:B------:R-:W-:Y:S02]  /*1bd0*/  P2R R53, PR, RZ, 0x2 ;  /* 0x00000002ff357803 */ /* 0x000fe40000000000 */
[C---:B------:R-:W-:Y:S02]  /*1be0*/  LOP3.LUT P1, RZ, R35.reuse, 0x2, RZ, 0xc0, !PT ;  /* 0x0000000223ff7812 */ /* 0x040fe4000782c0ff */
[C---:B------:R-:W-:Y:S02]  /*1bf0*/  LOP3.LUT P2, RZ, R35.reuse, 0x10, RZ, 0xc0, !PT ;  /* 0x0000001023ff7812 */ /* 0x040fe4000784c0ff */
[----:B------:R-:W-:Y:S02]  /*1c00*/  P2R R49, PR, RZ, 0x8 ;  /* 0x00000008ff317803 */ /* 0x000fe40000000000 */
[----:B------:R-:W-:Y:S02]  /*1c10*/  LOP3.LUT P3, RZ, R35, 0x20, RZ, 0xc0, !PT ;  /* 0x0000002023ff7812 */ /* 0x000fe4000786c0ff */
[----:B------:R-:W-:-:S02]  /*1c20*/  P2R R48, PR, RZ, 0x10 ;  /* 0x00000010ff307803 */ /* 0x000fc40000000000 */
[----:B------:R-:W-:Y:S01]  /*1c30*/  LOP3.LUT P4, RZ, R35, 0x40, RZ, 0xc0, !PT ;  /* 0x0000004023ff7812 */ /* 0x000fe2000788c0ff */
[----:B------:R-:W-:Y:S01]  /*1c40*/  @P0 STS [R44], R45 ;  /* 0x0000002d2c000388 */ /* 0x000fe20000000800 */
[----:B------:R-:W-:Y:S02]  /*1c50*/  P2R R46, PR, RZ, 0x20 ;  /* 0x00000020ff2e7803 */ /* 0x000fe40000000000 */
[----:B------:R-:W-:Y:S02]  /*1c60*/  @P1 LEA R43, R43, UR4, 0x2 ;  /* 0x000000042b2b1c11 */ /* 0x000fe4000f8e10ff */
[C---:B------:R-:W-:Y:S02]  /*1c70*/  LOP3.LUT P5, RZ, R35.reuse, 0x80, RZ, 0xc0, !PT ;  /* 0x0000008023ff7812 */ /* 0x040fe400078ac0ff */
[----:B------:R-:W-:Y:S01]  /*1c80*/  LOP3.LUT P6, RZ, R35, 0x1, RZ, 0xc0, !PT ;  /* 0x0000000123ff7812 */ /* 0x000fe200078cc0ff */
[----:B------:R-:W-:Y:S01]  /*1c90*/  @P1 STS [R43], R26 ;  /* 0x0000001a2b001388 */ /* 0x000fe20000000800 */
[----:B------:R-:W-:-:S02]  /*1ca0*/  ISETP.NE.AND P1, PT, R53, RZ, PT ;  /* 0x000000ff3500720c */ /* 0x000fc40003f25270 */
[----:B------:R-:W-:-:S09]  /*1cb0*/  LOP3.LUT P0, RZ, R35, 0x100, RZ, 0xc0, !PT ;  /* 0x0000010023ff7812 */ /* 0x000fd2000780c0ff */
[----:B------:R-:W-:Y:S02]  /*1cc0*/  @P6 LEA R37, R37, UR4, 0x2 ;  /* 0x0000000425256c11 */ /* 0x000fe4000f8e10ff */
[----:B------:R-:W-:Y:S02]  /*1cd0*/  @P1 LEA R27, R27, UR4, 0x2 ;  /* 0x000000041b1b1c11 */ /* 0x000fe4000f8e10ff */
[----:B------:R-:W-:-:S03]  /*1ce0*/  @P0 LEA R36, R36, UR4, 0x2 ;  /* 0x0000000424240c11 */ /* 0x000fc6000f8e10ff */
[----:B------:R-:W-:Y:S01]  /*1cf0*/  @P1 STS [R27], R25 ;  /* 0x000000191b001388 */ /* 0x000fe20000000800 */
[----:B------:R-:W-:-:S13]  /*1d00*/  ISETP.NE.AND P1, PT, R52, RZ, PT ;  /* 0x000000ff3400720c */ /* 0x000fda0003f25270 */
[----:B------:R-:W-:Y:S02]  /*1d10*/  @P1 LEA R35, R28, UR4, 0x2 ;  /* 0x000000041c231c11 */ /* 0x000fe4000f8e10ff */
[----:B------:R-:W-:Y:S02]  /*1d20*/  @P2 LEA R28, R29, UR4, 0x2 ;  /* 0x000000041d1c2c11 */ /* 0x000fe4000f8e10ff */
[----:B------:R-:W-:Y:S01]  /*1d30*/  @P3 LEA R29, R30, UR4, 0x2 ;  /* 0x000000041e1d3c11 */ /* 0x000fe2000f8e10ff */
[----:B------:R-:W-:Y:S01]  /*1d40*/  @P1 STS [R35], R24 ;  /* 0x0000001823001388 */ /* 0x000fe20000000800 */
[----:B------:R-:W-:Y:S02]  /*1d50*/  @P4 LEA R30, R31, UR4, 0x2 ;  /* 0x000000041f1e4c11 */ /* 0x000fe4000f8e10ff */
[----:B------:R-:W-:Y:S01]  /*1d60*/  @P5 LEA R31, R34, UR4, 0x2 ;  /* 0x00000004221f5c11 */ /* 0x000fe2000f8e10ff */
[----:B------:R0:W-:Y:S01]  /*1d70*/  @P2 STS [R28], R11 ;  /* 0x0000000b1c002388 */ /* 0x0001e20000000800 */
[----:B------:R-:W-:-:S02]  /*1d80*/  ISETP.NE.AND P1, PT, R51, RZ, PT ;  /* 0x000000ff3300720c */ /* 0x000fc40003f25270 */
[----:B------:R-:W-:Y:S01]  /*1d90*/  ISETP.NE.AND P2, PT, R50, RZ, PT ;  /* 0x000000ff3200720c */ /* 0x000fe20003f45270 */
[----:B------:R1:W-:Y:S01]  /*1da0*/  @P3 STS [R29], R10 ;  /* 0x0000000a1d003388 */ /* 0x0003e20000000800 */
[----:B------:R-:W-:-:S03]  /*1db0*/  ISETP.NE.AND P3, PT, R49, RZ, PT ;  /* 0x000000ff3100720c */ /* 0x000fc60003f65270 */
[----:B------:R2:W-:Y:S01]  /*1dc0*/  @P4 STS [R30], R9 ;  /* 0x000000091e004388 */ /* 0x0005e20000000800 */
[----:B------:R-:W-:-:S03]  /*1dd0*/  ISETP.NE.AND P4, PT, R48, RZ, PT ;  /* 0x000000ff3000720c */ /* 0x000fc60003f85270 */
[----:B------:R3:W-:Y:S01]  /*1de0*/  @P5 STS [R31], R8 ;  /* 0x000000081f005388 */ /* 0x0007e20000000800 */
[----:B------:R-:W-:Y:S02]  /*1df0*/  ISETP.NE.AND P5, PT, R46, RZ, PT ;  /* 0x000000ff2e00720c */ /* 0x000fe40003fa5270 */
[----:B------:R-:W-:Y:S01]  /*1e00*/  @P1 LEA R32, R32, UR4, 0x2 ;  /* 0x0000000420201c11 */ /* 0x000fe2000f8e10ff */
[----:B------:R3:W-:Y:S01]  /*1e10*/  @P0 STS [R36], R7 ;  /* 0x0000000724000388 */ /* 0x0007e20000000800 */
[----:B0-----:R-:W-:Y:S02]  /*1e20*/  @P2 LEA R11, R38, UR4, 0x2 ;  /* 0x00000004260b2c11 */ /* 0x001fe4000f8e10ff */
[----:B-1----:R-:W-:Y:S01]  /*1e30*/  @P3 LEA R10, R39, UR4, 0x2 ;  /* 0x00000004270a3c11 */ /* 0x002fe2000f8e10ff */
[----:B------:R3:W-:Y:S01]  /*1e40*/  @P6 STS [R37], R6 ;  /* 0x0000000625006388 */ /* 0x0007e20000000800 */
[----:B------:R-:W-:Y:S02]  /*1e50*/  ISETP.GE.U32.AND P0, PT, R42, R33, PT ;  /* 0x000000212a00720c */ /* 0x000fe40003f06070 */
[----:B--2---:R-:W-:Y:S01]  /*1e60*/  @P4 LEA R9, R40, UR4, 0x2 ;  /* 0x0000000428094c11 */ /* 0x004fe2000f8e10ff */
[----:B------:R3:W-:Y:S02]  /*1e70*/  @P1 STS [R32], R5 ;  /* 0x0000000520001388 */ /* 0x0007e40000000800 */
[----:B------:R-:W-:-:S02]  /*1e80*/  @P5 LEA R41, R41, UR4, 0x2 ;  /* 0x0000000429295c11 */ /* 0x000fc4000f8e10ff */
[----:B------:R3:W-:Y:S04]  /*1e90*/  @P2 STS [R11], R4 ;  /* 0x000000040b002388 */ /* 0x0007e80000000800 */
[----:B------:R3:W-:Y:S04]  /*1ea0*/  @P3 STS [R10], R3 ;  /* 0x000000030a003388 */ /* 0x0007e80000000800 */
[----:B------:R3:W-:Y:S04]  /*1eb0*/  @P4 STS [R9], R2 ;  /* 0x0000000209004388 */ /* 0x0007e80000000800 */
[----:B------:R3:W-:Y:S01]  /*1ec0*/  @P5 STS [R41], R0 ;  /* 0x0000000029005388 */ /* 0x0007e20000000800 */
[----:B------:R-:W-:Y:S06]  /*1ed0*/  BAR.SYNC.DEFER_BLOCKING 0x0 ;  /* 0x0000000000007b1d */ /* 0x000fec0000010000 */
[----:B------:R-:W-:Y:S05]  /*1ee0*/  @P0 EXIT ;  /* 0x000000000000094d */ /* 0x000fea0003800000 */
[----:B------:R-:W-:Y:S01]  /*1ef0*/  IADD3 R13, PT, PT, R15, R13, R14 ;  /* 0x0000000d0f0d7210 */ /* 0x000fe20007ffe00e */
[----:B------:R-:W0:Y:S01]  /*1f00*/  LDCU.64 UR10, c[0x0][0x390] ;  /* 0x00007200ff0a77ac */ /* 0x000e220008000a00 */
[----:B---3--:R-:W-:Y:S01]  /*1f10*/  LOP3.LUT R0, RZ, R42, RZ, 0x33, !PT ;  /* 0x0000002aff007212 */ /* 0x008fe200078e33ff */
[----:B------:R-:W-:Y:S01]  /*1f20*/  BSSY.RECONVERGENT B0, `(.L_x_543) ;  /* 0x0000022000007945 */ /* 0x000fe20003800200 */
[----:B------:R-:W-:-:S04]  /*1f30*/  IADD3 R13, PT, PT, R17, R13, R16 ;  /* 0x0000000d110d7210 */ /* 0x000fc80007ffe010 */
[----:B------:R-:W-:-:S04]  /*1f40*/  IADD3 R13, PT, PT, R19, R13, R18 ;  /* 0x0000000d130d7210 */ /* 0x000fc80007ffe012 */
[----:B------:R-:W-:-:S04]  /*1f50*/  IADD3 R13, PT, PT, R21, R13, R20 ;  /* 0x0000000d150d7210 */ /* 0x000fc80007ffe014 */
[----:B------:R-:W-:-:S04]  /*1f60*/  IADD3 R13, PT, PT, R23, R13, R22 ;  /* 0x0000000d170d7210 */ /* 0x000fc80007ffe016 */
[----:B------:R-:W-:-:S05]  /*1f70*/  IADD3 R13, PT, PT, R0, R13, R12 ;  /* 0x0000000d000d7210 */ /* 0x000fca0007ffe00c */
[----:B------:R-:W-:-:S05]  /*1f80*/  IMAD.HI.U32 R0, R13, -0x55555555, RZ ;  /* 0xaaaaaaab0d007827 */ /* 0x000fca00078e00ff */
[----:B------:R-:W-:-:S04]  /*1f90*/  SHF.R.U32.HI R0, RZ, 0x8, R0 ;  /* 0x00000008ff007819 */ /* 0x000fc80000011600 */
[----:B------:R-:W-:-:S04]  /*1fa0*/  LOP3.LUT R2, R0, 0x3, RZ, 0xc0, !PT ;  /* 0x0000000300027812 */ /* 0x000fc800078ec0ff */
[----:B------:R-:W-:-:S13]  /*1fb0*/  ISETP.NE.AND P0, PT, R2, 0x3, PT ;  /* 0x000000030200780c */ /* 0x000fda0003f05270 */
[----:B0-----:R-:W-:Y:S05]  /*1fc0*/  @!P0 BRA `(.L_x_544) ;  /* 0x00000000005c8947 */ /* 0x001fea0003800000 */
[----:B------:R-:W-:Y:S01]  /*1fd0*/  VIADD R0, R0, 0x1 ;  /* 0x0000000100007836 */ /* 0x000fe20000000000 */
[----:B------:R-:W-:Y:S01]  /*1fe0*/  BSSY.RECONVERGENT B1, `(.L_x_544) ;  /* 0x0000015000017945 */ /* 0x000fe20003800200 */
[----:B------:R-:W-:Y:S01]  /*1ff0*/  LEA R6, R42, UR4, 0x2 ;  /* 0x000000042a067c11 */ /* 0x000fe2000f8e10ff */
[----:B------:R-:W-:Y:S02]  /*2000*/  IMAD.MOV.U32 R9, RZ, RZ, RZ ;  /* 0x000000ffff097224 */ /* 0x000fe400078e00ff */
[----:B------:R-:W-:-:S05]  /*2010*/  LOP3.LUT R0, R0, 0x3, RZ, 0xc0, !PT ;  /* 0x0000000300007812 */ /* 0x000fca00078ec0ff */
[----:B------:R-:W-:-:S07]  /*2020*/  IMAD.MOV R0, RZ, RZ, -R0 ;  /* 0x000000ffff007224 */ /* 0x000fce00078e0a00 */
.L_x_545:
[----:B------:R-:W-:Y:S02]  /*2030*/  ISETP.NE.AND P0, PT, RZ, UR6, PT ;  /* 0x00000006ff007c0c */ /* 0x000fe4000bf05270 */
[----:B0-----:R-:W-:Y:S01]  /*2040*/  CS2R R2, SRZ ;  /* 0x0000000000027805 */ /* 0x001fe2000001ff00 */
[----:B------:R0:W1:Y:S10]  /*2050*/  LDS R11, [R6] ;  /* 0x00000000060b7984 */ /* 0x0000740000000800 */
[----:B------:R-:W2:Y:S02]  /*2060*/  @!P0 LDC.64 R4, c[0x0][0x3d0] ;  /* 0x0000f400ff048b82 */ /* 0x000ea40000000a00 */
[----:B--2---:R-:W2:Y:S01]  /*2070*/  @!P0 LDG.E.64 R2, desc[UR8][R4.64] ;  /* 0x0000000804028981 */ /* 0x004ea2000c1e1b00 */
[----:B------:R-:W-:-:S02]  /*2080*/  VIADD R0, R0, 0x1 ;  /* 0x0000000100007836 */ /* 0x000fc40000000000 */
[----:B0-----:R-:W-:Y:S01]  /*2090*/  VIADD R6, R6, 0x600 ;  /* 0x0000060006067836 */ /* 0x001fe20000000000 */
[C---:B--2---:R-:W-:Y:S02]  /*20a0*/  IADD3 R7, P0, PT, R42.reuse, R2, RZ ;  /* 0x000000022a077210 */ /* 0x044fe40007f1e0ff */
[----:B------:R-:W-:-:S03]  /*20b0*/  IADD3 R42, P1, PT, R42, 0x180, RZ ;  /* 0x000001802a2a7810 */ /* 0x000fc60007f3e0ff */
[----:B------:R-:W-:Y:S01]  /*20c0*/  IMAD.X R8, R9, 0x1, R3, P0 ;  /* 0x0000000109087824 */ /* 0x000fe200000e0603 */
[----:B------:R-:W-:Y:S01]  /*20d0*/  LEA R2, P0, R7, UR10, 0x2 ;  /* 0x0000000a07027c11 */ /* 0x000fe2000f8010ff */
[----:B------:R-:W-:-:S03]  /*20e0*/  IMAD.X R9, RZ, RZ, R9, P1 ;  /* 0x000000ffff097224 */ /* 0x000fc600008e0609 */
[----:B------:R-:W-:Y:S02]  /*20f0*/  LEA.HI.X R3, R7, UR11, R8, 0x2, P0 ;  /* 0x0000000b07037c11 */ /* 0x000fe400080f1408 */
[----:B------:R-:W-:-:S03]  /*2100*/  ISETP.NE.AND P0, PT, R0, RZ, PT ;  /* 0x000000ff0000720c */ /* 0x000fc60003f05270 */
[----:B-1----:R0:W-:Y:S10]  /*2110*/  STG.E desc[UR8][R2.64], R11 ;  /* 0x0000000b02007986 */ /* 0x0021f4000c101908 */
[----:B------:R-:W-:Y:S05]  /*2120*/  @P0 BRA `(.L_x_545) ;  /* 0xfffffffc00c00947 */ /* 0x000fea000383ffff */
[----:B------:R-:W-:Y:S05]  /*2130*/  BSYNC.RECONVERGENT B1 ;  /* 0x0000000000017941 */ /* 0x000fea0003800200 */
.L_x_544:
[----:B------:R-:W-:Y:S05]  /*2140*/  BSYNC.RECONVERGENT B0 ;  /* 0x0000000000007941 */ /* 0x000fea0003800200 */
.L_x_543:
[----:B------:R-:W-:-:S13]  /*2150*/  ISETP.GE.U32.AND P0, PT, R13, 0x480, PT ;  /* 0x000004800d00780c */ /* 0x000fda0003f06070 */
[----:B------:R-:W-:Y:S05]  /*2160*/  @!P0 EXIT ;  /* 0x000000000000894d */ /* 0x000fea0003800000 */
[----:B------:R-:W1:Y:S01]  /*2170*/  S2UR UR5, SR_CgaCtaId ;  /* 0x00000000000579c3 */ /* 0x000e620000008800 */
[----:B------:R-:W-:Y:S01]  /*2180*/  UMOV UR4, 0x400 ;  /* 0x0000040000047882 */ /* 0x000fe20000000000 */
[----:B------:R-:W-:Y:S01]  /*2190*/  UISETP.NE.AND UP0, UPT, UR6, URZ, UPT ;  /* 0x000000ff0600728c */ /* 0x000fe2000bf05270 */
[----:B------:R-:W-:Y:S02]  /*21a0*/  IMAD.MOV.U32 R15, RZ, RZ, RZ ;  /* 0x000000ffff0f7224 */ /* 0x000fe400078e00ff */
[----:B------:R-:W-:-:S03]  /*21b0*/  IMAD.MOV.U32 R17, RZ, RZ, RZ ;  /* 0x000000ffff117224 */ /* 0x000fc600078e00ff */
[----:B0-----:R-:W0:Y:S01]  /*21c0*/  LDC.64 R2, c[0x0][0x390] ;  /* 0x0000e400ff027b82 */ /* 0x001e220000000a00 */
[----:B------:R-:W-:Y:S01]  /*21d0*/  PLOP3.LUT P0, PT, PT, PT, UP0, 0x80, 0x8 ;  /* 0x000000000008781c */ /* 0x000fe20003f0f008 */
[----:B------:R-:W-:Y:S02]  /*21e0*/  UISETP.NE.AND UP0, UPT, UR6, URZ, UPT ;  /* 0x000000ff0600728c */ /* 0x000fe4000bf05270 */
[----:B-1----:R-:W-:-:S06]  /*21f0*/  ULEA UR4, UR5, UR4, 0x18 ;  /* 0x0000000405047291 */ /* 0x002fcc000f8ec0ff */
[C---:B------:R-:W-:Y:S01]  /*2200*/  LEA R0, R42.reuse, UR4, 0x2 ;  /* 0x000000042a007c11 */ /* 0x040fe2000f8e10ff */
[----:B0-----:R-:W-:-:S04]  /*2210*/  IMAD.WIDE.U32 R2, R42, 0x4, R2 ;  /* 0x000000042a027825 */ /* 0x001fc800078e0002 */
[----:B------:R-:W-:-:S07]  /*2220*/  VIADD R0, R0, 0xc00 ;  /* 0x00000c0000007836 */ /* 0x000fce0000000000 */
.L_x_546:
[----:B------:R-:W0:Y:S01]  /*2230*/  @!P0 LDC.64 R8, c[0x0][0x3d0] ;  /* 0x0000f400ff088b82 */ /* 0x000e220000000a00 */
[----:B-1----:R-:W-:Y:S01]  /*2240*/  CS2R R4, SRZ ;  /* 0x0000000000047805 */ /* 0x002fe2000001ff00 */
[----:B------:R-:W1:Y:S04]  /*2250*/  LDS R19, [R0+-0xc00] ;  /* 0xfff4000000137984 */ /* 0x000e680000000800 */
[----:B------:R-:W2:Y:S04]  /*2260*/  LDS R21, [R0+-0x600] ;  /* 0xfffa000000157984 */ /* 0x000ea80000000800 */
[----:B0-----:R-:W3:Y:S01]  /*2270*/  @!P0 LDG.E.64 R4, desc[UR8][R8.64] ;  /* 0x0000000808048981 */ /* 0x001ee2000c1e1b00 */
[----:B------:R-:W-:-:S13]  /*2280*/  PLOP3.LUT P0, PT, PT, PT, UP0, 0x80, 0x8 ;  /* 0x000000000008781c */ /* 0x000fda0003f0f008 */
[----:B------:R-:W0:Y:S01]  /*2290*/  @!P0 LDC.64 R10, c[0x0][0x3d0] ;  /* 0x0000f400ff0a8b82 */ /* 0x000e220000000a00 */
[----:B---3--:R-:W-:-:S04]  /*22a0*/  LEA R7, P1, R4, R15, 0x2 ;  /* 0x0000000f04077211 */ /* 0x008fc800078210ff */
[----:B------:R-:W-:Y:S02]  /*22b0*/  LEA.HI.X R5, R4, R17, R5, 0x2, P1 ;  /* 0x0000001104057211 */ /* 0x000fe400008f1405 */
[----:B------:R-:W-:-:S05]  /*22c0*/  IADD3 R6, P1, PT, R2, R7, RZ ;  /* 0x0000000702067210 */ /* 0x000fca0007f3e0ff */
[----:B------:R-:W-:Y:S01]  /*22d0*/  IMAD.X R7, R3, 0x1, R5, P1 ;  /* 0x0000000103077824 */ /* 0x000fe200008e0605 */
[----:B------:R-:W-:-:S04]  /*22e0*/  CS2R R4, SRZ ;  /* 0x0000000000047805 */ /* 0x000fc8000001ff00 */
[----:B-1----:R1:W-:Y:S04]  /*22f0*/  STG.E desc[UR8][R6.64], R19 ;  /* 0x0000001306007986 */ /* 0x0023e8000c101908 */
[----:B0-----:R-:W3:Y:S01]  /*2300*/  @!P0 LDG.E.64 R4, desc[UR8][R10.64] ;  /* 0x000000080a048981 */ /* 0x001ee2000c1e1b00 */
[----:B------:R-:W0:Y:S03]  /*2310*/  @!P0 LDC.64 R12, c[0x0][0x3d0] ;  /* 0x0000f400ff0c8b82 */ /* 0x000e260000000a00 */
[----:B------:R-:W4:Y:S01]  /*2320*/  LDS R19, [R0] ;  /* 0x0000000000137984 */ /* 0x000f220000000800 */
[----:B---3--:R-:W-:-:S04]  /*2330*/  LEA R9, P1, R4, R15, 0x2 ;  /* 0x0000000f04097211 */ /* 0x008fc800078210ff */
[----:B------:R-:W-:Y:S02]  /*2340*/  LEA.HI.X R5, R4, R17, R5, 0x2, P1 ;  /* 0x0000001104057211 */ /* 0x000fe400008f1405 */
[----:B------:R-:W-:-:S05]  /*2350*/  IADD3 R8, P1, PT, R2, R9, RZ ;  /* 0x0000000902087210 */ /* 0x000fca0007f3e0ff */
[----:B------:R-:W-:Y:S01]  /*2360*/  IMAD.X R9, R3, 0x1, R5, P1 ;  /* 0x0000000103097824 */ /* 0x000fe200008e0605 */
[----:B------:R-:W-:-:S04]  /*2370*/  CS2R R4, SRZ ;  /* 0x0000000000047805 */ /* 0x000fc8000001ff00 */
[----:B--2---:R-:W-:Y:S04]  /*2380*/  STG.E desc[UR8][R8.64+0x600], R21 ;  /* 0x0006001508007986 */ /* 0x004fe8000c101908 */
[----:B0-----:R-:W1:Y:S01]  /*2390*/  @!P0 LDG.E.64 R4, desc[UR8][R12.64] ;  /* 0x000000080c048981 */ /* 0x001e62000c1e1b00 */
[----:B------:R-:W0:Y:S03]  /*23a0*/  @!P0 LDC.64 R10, c[0x0][0x3d0] ;  /* 0x0000f400ff0a8b82 */ /* 0x000e260000000a00 */
[----:B------:R2:W3:Y:S01]  /*23b0*/  LDS R21, [R0+0x600] ;  /* 0x0006000000157984 */ /* 0x0004e20000000800 */
[----:B-1----:R-:W-:-:S04]  /*23c0*/  LEA R7, P1, R4, R15, 0x2 ;  /* 0x0000000f04077211 */ /* 0x002fc800078210ff */
[----:B------:R-:W-:Y:S02]  /*23d0*/  LEA.HI.X R5, R4, R17, R5, 0x2, P1 ;  /* 0x0000001104057211 */ /* 0x000fe400008f1405 */
[----:B------:R-:W-:-:S05]  /*23e0*/  IADD3 R6, P1, PT, R2, R7, RZ ;  /* 0x0000000702067210 */ /* 0x000fca0007f3e0ff */
[----:B------:R-:W-:Y:S01]  /*23f0*/  IMAD.X R7, R3, 0x1, R5, P1 ;  /* 0x0000000103077824 */ /* 0x000fe200008e0605 */
[----:B------:R-:W-:-:S04]  /*2400*/  CS2R R4, SRZ ;  /* 0x0000000000047805 */ /* 0x000fc8000001ff00 */
[----:B----4-:R1:W-:Y:S04]  /*2410*/  STG.E desc[UR8][R6.64+0xc00], R19 ;  /* 0x000c001306007986 */ /* 0x0103e8000c101908 */
[----:B0-----:R-:W4:Y:S01]  /*2420*/  @!P0 LDG.E.64 R4, desc[UR8][R10.64] ;  /* 0x000000080a048981 */ /* 0x001f22000c1e1b00 */
[----:B------:R-:W-:Y:S02]  /*2430*/  VIADD R42, R42, 0x600 ;  /* 0x000006002a2a7836 */ /* 0x000fe40000000000 */
[----:B--2---:R-:W-:Y:S01]  /*2440*/  VIADD R0, R0, 0x1800 ;  /* 0x0000180000007836 */ /* 0x004fe20000000000 */
[----:B----4-:R-:W-:Y:S02]  /*2450*/  LEA R9, P1, R4, R15, 0x2 ;  /* 0x0000000f04097211 */ /* 0x010fe400078210ff */
[----:B------:R-:W-:-:S02]  /*2460*/  IADD3 R15, P2, PT, R15, 0x1800, RZ ;  /* 0x000018000f0f7810 */ /* 0x000fc40007f5e0ff */
[----:B------:R-:W-:Y:S02]  /*2470*/  LEA.HI.X R5, R4, R17, R5, 0x2, P1 ;  /* 0x0000001104057211 */ /* 0x000fe400008f1405 */
[----:B------:R-:W-:Y:S01]  /*2480*/  IADD3 R4, P1, PT, R2, R9, RZ ;  /* 0x0000000902047210 */ /* 0x000fe20007f3e0ff */
[----:B------:R-:W-:-:S04]  /*2490*/  IMAD.X R17, RZ, RZ, R17, P2 ;  /* 0x000000ffff117224 */ /* 0x000fc800010e0611 */
[----:B------:R-:W-:Y:S01]  /*24a0*/  IMAD.X R5, R3, 0x1, R5, P1 ;  /* 0x0000000103057824 */ /* 0x000fe200008e0605 */
[----:B------:R-:W-:-:S04]  /*24b0*/  ISETP.GE.AND P1, PT, R42, R33, PT ;  /* 0x000000212a00720c */ /* 0x000fc80003f26270 */
[----:B---3--:R1:W-:Y:S09]  /*24c0*/  STG.E desc[UR8][R4.64+0x1200], R21 ;  /* 0x0012001504007986 */ /* 0x0083f2000c101908 */
[----:B------:R-:W-:Y:S05]  /*24d0*/  @!P1 BRA `(.L_x_546) ;  /* 0xfffffffc00549947 */ /* 0x000fea000383ffff */
[----:B------:R-:W-:Y:S05]  /*24e0*/  EXIT ;  /* 0x000000000000794d */ /* 0x000fea0003800000 */
.L_x_498:
[----:B------:R-:W0:Y:S01]  /*24f0*/  S2R R41, SR_TID.X ;  /* 0x0000000000297919 */ /* 0x000e220000002100 */
[----:B------:R-:W1:Y:S01]  /*2500*/  LDC.64 R2, c[0x0][0x3c8] ;  /* 0x0000f200ff027b82 */ /* 0x000e620000000a00 */
[----:B------:R-:W2:Y:S01]  /*2510*/  LDCU.U8 UR4, c[0x0][0x3b8] ;  /* 0x00007700ff0477ac */ /* 0x000ea20008000000 */
[----:B------:R-:W3:Y:S01]  /*2520*/  LDCU.64 UR10, c[0x0][0x380] ;  /* 0x00007000ff0a77ac */ /* 0x000ee20008000a00 */
[----:B--2---:R-:W-:Y:S01]  /*2530*/  ISETP.NE.AND P0, PT, RZ, UR4, PT ;  /* 0x00000004ff007c0c */ /* 0x004fe2000bf05270 */
[----:B------:R-:W-:-:S03]  /*2540*/  USHF.R.S32.HI UR4, URZ, 0x1f, UR7 ;  /* 0x0000001fff047899 */ /* 0x000fc60008011407 */
[----:B-1----:R-:W-:Y:S02]  /*2550*/  SEL R2, R2, RZ, !P0 ;  /* 0x000000ff02027207 */ /* 0x002fe40004000000 */
[C---:B0-----:R-:W-:Y:S02]  /*2560*/  LOP3.LUT R0, R41.reuse, 0x1f, RZ, 0xc0, !PT ;  /* 0x0000001f29007812 */ /* 0x041fe400078ec0ff */
[----:B------:R-:W-:-:S05]  /*2570*/  LOP3.LUT R5, R41, 0x3e0, RZ, 0xc0, !PT ;  /* 0x000003e029057812 */ /* 0x000fca00078ec0ff */
[----:B------:R-:W-:Y:S01]  /*2580*/  IMAD R5, R5, 0xf, R0 ;  /* 0x0000000f05057824 */ /* 0x000fe200078e0200 */
[----:B------:R-:W-:-:S04]  /*2590*/  SEL R0, R3, RZ, !P0 ;  /* 0x000000ff03007207 */ /* 0x000fc80004000000 */
[----:B------:R-:W-:-:S04]  /*25a0*/  IADD3 R5, P1, P2, R5, UR7, R2 ;  /* 0x0000000705057c10 */ /* 0x000fc8000fa3e002 */
[----:B------:R-:W-:Y:S02]  /*25b0*/  IADD3.X R0, PT, PT, RZ, UR4, R0, P1, P2 ;  /* 0x00000004ff007c10 */ /* 0x000fe40008fe4400 */
        /* <DEDUP_REMOVED lines=29> */
[----:B-----5:R1:W-:Y:S04]  /*2790*/  STS [R19+0x180], R7 ;  /* 0x0001800713007388 */ /* 0x0203e80000000800 */
[----:B------:R-:W-:Y:S04]  /*27a0*/  STS [R19+0x200], R8 ;  /* 0x0002000813007388 */ /* 0x000fe80000000800 */
[----:B------:R-:W-:Y:S01]  /*27b0*/  STS [R19+0x280], R9 ;  /* 0x0002800913007388 */ /* 0x000fe20000000800 */
[----:B-1----:R-:W-:-:S03]  /*27c0*/  IMAD.MOV.U32 R7, RZ, RZ, 0x2 ;  /* 0x00000002ff077424 */ /* 0x002fc600078e00ff */
        /* <DEDUP_REMOVED lines=10> */
[----:B------:R-:W0:Y:S04]  /*2870*/  LDS R40, [R20] ;  /* 0x0000000014287984 */ /* 0x000e280000000800 */
[----:B------:R-:W1:Y:S04]  /*2880*/  LDS R37, [R20+0x4] ;  /* 0x0000040014257984 */ /* 0x000e680000000800 */
[----:B------:R-:W2:Y:S04]  /*2890*/  LDS R2, [R20+0x8] ;  /* 0x0000080014027984 */ /* 0x000ea80000000800 */
[----:B------:R-:W3:Y:S04]  /*28a0*/  LDS R3, [R20+0xc] ;  /* 0x00000c0014037984 */ /* 0x000ee80000000800 */
[----:B------:R-:W4:Y:S04]  /*28b0*/  LDS R4, [R20+0x10] ;  /* 0x0000100014047984 */ /* 0x000f280000000800 */
[----:B------:R-:W5:Y:S04]  /*28c0*/  LDS R5, [R20+0x14] ;  /* 0x0000140014057984 */ /* 0x000f680000000800 */
[----:B------:R-:W5:Y:S04]  /*28d0*/  LDS R6, [R20+0x18] ;  /* 0x0000180014067984 */ /* 0x000f680000000800 */
[----:B------:R-:W5:Y:S04]  /*28e0*/  LDS R8, [R20+0x1c] ;  /* 0x00001c0014087984 */ /* 0x000f680000000800 */
[----:B------:R-:W5:Y:S04]  /*28f0*/  LDS R11, [R20+0x24] ;  /* 0x00002400140b7984 */ /* 0x000f680000000800 */
[----:B------:R-:W-:Y:S01]  /*2900*/  LDS R25, [R20+0x28] ;  /* 0x0000280014197984 */ /* 0x000fe20000000800 */
[----:B0-----:R-:W-:-:S03]  /*2910*/  FSETP.GT.AND P0, PT, |R40|, UR5, PT ;  /* 0x0000000528007c0b */ /* 0x001fc6000bf04200 */
[----:B------:R-:W-:Y:S01]  /*2920*/  LDS R27, [R20+0x2c] ;  /* 0x00002c00141b7984 */ /* 0x000fe20000000800 */
[----:B-1----:R-:W-:-:S03]  /*2930*/  FSETP.GT.AND P1, PT, |R37|, UR5, PT ;  /* 0x0000000525007c0b */ /* 0x002fc6000bf24200 */
[----:B------:R-:W-:Y:S01]  /*2940*/  LDS R31, [R20+0x30] ;  /* 0x00003000141f7984 */ /* 0x000fe20000000800 */
[----:B------:R-:W-:Y:S02]  /*2950*/  SEL R9, RZ, 0x1, !P0 ;  /* 0x00000001ff097807 */ /* 0x000fe40004000000 */
[----:B--2---:R-:W-:Y:S01]  /*2960*/  FSETP.GT.AND P2, PT, |R2|, UR5, PT ;  /* 0x0000000502007c0b */ /* 0x004fe2000bf44200 */
[----:B------:R-:W-:Y:S02]  /*2970*/  LDS R33, [R20+0x34] ;  /* 0x0000340014217984 */ /* 0x000fe40000000800 */
[----:B------:R-:W-:Y:S01]  /*2980*/  @!P0 IMAD.MOV R7, RZ, RZ, 0x1 ;  /* 0x00000001ff078424 */ /* 0x000fe200078e02ff */
[----:B---3--:R-:W-:Y:S01]  /*2990*/  FSETP.GT.AND P0, PT, |R3|, UR5, PT ;  /* 0x0000000503007c0b */ /* 0x008fe2000bf04200 */
[----:B------:R-:W-:Y:S02]  /*29a0*/  LDS R35, [R20+0x38] ;  /* 0x0000380014237984 */ /* 0x000fe40000000800 */
[----:B------:R-:W-:Y:S01]  /*29b0*/  @!P1 IMAD.MOV R7, RZ, RZ, R9 ;  /* 0x000000ffff079224 */ /* 0x000fe200078e0209 */
[----:B----4-:R-:W-:Y:S01]  /*29c0*/  FSETP.GT.AND P1, PT, |R4|, UR5, PT ;  /* 0x0000000504007c0b */ /* 0x010fe2000bf24200 */
[----:B------:R-:W0:Y:S02]  /*29d0*/  LDS R9, [R20+0x20] ;  /* 0x0000200014097984 */ /* 0x000e240000000800 */
[----:B------:R-:W-:-:S02]  /*29e0*/  VIADD R10, R7, 0x1 ;  /* 0x00000001070a7836 */ /* 0x000fc40000000000 */
[----:B------:R-:W-:Y:S01]  /*29f0*/  @!P2 IMAD.MOV R10, RZ, RZ, R7 ;  /* 0x000000ffff0aa224 */ /* 0x000fe200078e0207 */
[----:B------:R-:W-:Y:S01]  /*2a00*/  BAR.SYNC.DEFER_BLOCKING 0x0 ;  /* 0x0000000000007b1d */ /* 0x000fe20000010000 */
[----:B------:R-:W-:Y:S02]  /*2a10*/  ISETP.NE.AND P2, PT, R0, RZ, PT ;  /* 0x000000ff0000720c */ /* 0x000fe40003f45270 */
[----:B------:R-:W-:Y:S02]  /*2a20*/  VIADD R24, R10, 0x1 ;  /* 0x000000010a187836 */ /* 0x000fe40000000000 */
[----:B------:R-:W-:Y:S01]  /*2a30*/  @!P0 IMAD.MOV R24, RZ, RZ, R10 ;  /* 0x000000ffff188224 */ /* 0x000fe200078e020a */
[----:B-----5:R-:W-:-:S03]  /*2a40*/  FSETP.GT.AND P0, PT, |R5|, UR5, PT ;  /* 0x0000000505007c0b */ /* 0x020fc6000bf04200 */
[----:B------:R-:W-:Y:S02]  /*2a50*/  VIADD R26, R24, 0x1 ;  /* 0x00000001181a7836 */ /* 0x000fe40000000000 */
[----:B------:R-:W-:Y:S01]  /*2a60*/  @!P1 IMAD.MOV R26, RZ, RZ, R24 ;  /* 0x000000ffff1a9224 */ /* 0x000fe200078e0218 */
[----:B------:R-:W-:-:S03]  /*2a70*/  FSETP.GT.AND P1, PT, |R6|, UR5, PT ;  /* 0x0000000506007c0b */ /* 0x000fc6000bf24200 */
[----:B------:R-:W-:-:S04]  /*2a80*/  VIADD R30, R26, 0x1 ;  /* 0x000000011a1e7836 */ /* 0x000fc80000000000 */
[----:B------:R-:W-:Y:S01]  /*2a90*/  @!P0 IMAD.MOV R30, RZ, RZ, R26 ;  /* 0x000000ffff1e8224 */ /* 0x000fe200078e021a */
[----:B------:R-:W-:-:S03]  /*2aa0*/  FSETP.GT.AND P0, PT, |R8|, UR5, PT ;  /* 0x0000000508007c0b */ /* 0x000fc6000bf04200 */
[----:B------:R-:W-:Y:S02]  /*2ab0*/  VIADD R32, R30, 0x1 ;  /* 0x000000011e207836 */ /* 0x000fe40000000000 */
[----:B------:R-:W-:-:S04]  /*2ac0*/  @!P1 IMAD.MOV R32, RZ, RZ, R30 ;  /* 0x000000ffff209224 */ /* 0x000fc800078e021e */
[----:B------:R-:W-:-:S04]  /*2ad0*/  VIADD R34, R32, 0x1 ;  /* 0x0000000120227836 */ /* 0x000fc80000000000 */
[----:B------:R-:W-:Y:S01]  /*2ae0*/  @!P0 IMAD.MOV R34, RZ, RZ, R32 ;  /* 0x000000ffff228224 */ /* 0x000fe200078e0220 */
[----:B------:R-:W-:Y:S02]  /*2af0*/  FSETP.GT.AND P0, PT, |R11|, UR5, PT ;  /* 0x000000050b007c0b */ /* 0x000fe4000bf04200 */
[----:B0-----:R-:W-:Y:S01]  /*2b00*/  FSETP.GT.AND P1, PT, |R9|, UR5, PT ;  /* 0x0000000509007c0b */ /* 0x001fe2000bf24200 */
[----:B------:R-:W-:-:S12]  /*2b10*/  VIADD R36, R34, 0x1 ;  /* 0x0000000122247836 */ /* 0x000fd80000000000 */
[----:B------:R-:W-:Y:S01]  /*2b20*/  @!P1 IMAD.MOV R36, RZ, RZ, R34 ;  /* 0x000000ffff249224 */ /* 0x000fe200078e0222 */
[----:B------:R-:W-:-:S03]  /*2b30*/  FSETP.GT.AND P1, PT, |R25|, UR5, PT ;  /* 0x0000000519007c0b */ /* 0x000fc6000bf24200 */
[----:B------:R-:W-:Y:S02]  /*2b40*/  VIADD R12, R36, 0x1 ;  /* 0x00000001240c7836 */ /* 0x000fe40000000000 */
[----:B------:R-:W-:Y:S01]  /*2b50*/  @!P0 IMAD.MOV R12, RZ, RZ, R36 ;  /* 0x000000ffff0c8224 */ /* 0x000fe200078e0224 */
[----:B------:R-:W-:-:S03]  /*2b60*/  FSETP.GT.AND P0, PT, |R27|, UR5, PT ;  /* 0x000000051b007c0b */ /* 0x000fc6000bf04200 */
[----:B------:R-:W-:-:S04]  /*2b70*/  VIADD R13, R12, 0x1 ;  /* 0x000000010c0d7836 */ /* 0x000fc80000000000 */
        /* <DEDUP_REMOVED lines=12> */
[----:B------:R-:W-:-:S04]  /*2c40*/  ISETP.NE.AND P1, PT, R0, 0x1f, PT ;  /* 0x0000001f0000780c */ /* 0x000fc80003f25270 */
[----:B------:R-:W0:Y:S09]  /*2c50*/  SHFL.UP P0, R13, R28, 0x1, RZ ;  /* 0x042000001c0d7989 */ /* 0x000e3200000000ff */
[----:B------:R-:W-:Y:S01]  /*2c60*/  @!P1 LEA R42, R29, UR4, 0x2 ;  /* 0x000000041d2a9c11 */ /* 0x000fe2000f8e10ff */
        /* <DEDUP_REMOVED lines=9> */
[----:B------:R-:W-:-:S04]  /*2d00*/  ISETP.NE.AND P0, PT, R29, 0x2, PT ;  /* 0x000000021d00780c */ /* 0x000fc80003f05270 */
[----:B------:R-:W-:Y:S01]  /*2d10*/  @!P1 STS [R42], R39 ;  /* 0x000000272a009388 */ /* 0x000fe20000000800 */
[----:B------:R-:W-:Y:S01]  /*2d20*/  BAR.SYNC.DEFER_BLOCKING 0x0 ;  /* 0x0000000000007b1d */ /* 0x000fe20000010000 */
[----:B------:R-:W-:-:S05]  /*2d30*/  ISETP.NE.AND P1, PT, R29, 0x9, PT ;  /* 0x000000091d00780c */ /* 0x000fca0003f25270 */
[----:B------:R-:W0:Y:S04]  /*2d40*/  LDS.128 R12, [UR4] ;  /* 0x00000004ff0c7984 */ /* 0x000e280008000c00 */
[----:B------:R-:W1:Y:S04]  /*2d50*/  LDS.128 R16, [UR4+0x10] ;  /* 0x00001004ff107984 */ /* 0x000e680008000c00 */
[----:B------:R-:W2:Y:S01]  /*2d60*/  LDS.128 R20, [UR4+0x20] ;  /* 0x00002004ff147984 */ /* 0x000ea20008000c00 */
[----:B0-----:R-:W-:-:S04]  /*2d70*/  IMAD.IADD R13, R12, 0x1, R13 ;  /* 0x000000010c0d7824 */ /* 0x001fc800078e020d */
[----:B------:R-:W-:Y:S01]  /*2d80*/  IMAD.IADD R14, R14, 0x1, R13 ;  /* 0x000000010e0e7824 */ /* 0x000fe200078e020d */
[----:B------:R-:W-:Y:S02]  /*2d90*/  SEL R12, R13, R12, !P0 ;  /* 0x0000000c0d0c7207 */ /* 0x000fe40004000000 */
[----:B------:R-:W-:Y:S01]  /*2da0*/  ISETP.NE.AND P0, PT, R29, 0x3, PT ;  /* 0x000000031d00780c */ /* 0x000fe20003f05270 */
[----:B------:R-:W-:-:S03]  /*2db0*/  IMAD.IADD R15, R15, 0x1, R14 ;  /* 0x000000010f0f7824 */ /* 0x000fc600078e020e */
[----:B------:R-:W-:Y:S01]  /*2dc0*/  SEL R12, R14, R12, !P0 ;  /* 0x0000000c0e0c7207 */ /* 0x000fe20004000000 */
[----:B-1----:R-:W-:Y:S01]  /*2dd0*/  IMAD.IADD R16, R15, 0x1, R16 ;  /* 0x000000010f107824 */ /* 0x002fe200078e0210 */
[----:B------:R-:W-:-:S03]  /*2de0*/  ISETP.NE.AND P0, PT, R29, 0x4, PT ;  /* 0x000000041d00780c */ /* 0x000fc60003f05270 */
[----:B------:R-:W-:Y:S01]  /*2df0*/  IMAD.IADD R17, R17, 0x1, R16 ;  /* 0x0000000111117824 */ /* 0x000fe200078e0210 */
[----:B------:R-:W-:Y:S02]  /*2e00*/  SEL R12, R15, R12, !P0 ;  /* 0x0000000c0f0c7207 */ /* 0x000fe40004000000 */
[----:B------:R-:W-:Y:S01]  /*2e10*/  ISETP.NE.AND P0, PT, R29, 0x5, PT ;  /* 0x000000051d00780c */ /* 0x000fe20003f05270 */
[----:B------:R-:W-:-:S03]  /*2e20*/  IMAD.IADD R18, R18, 0x1, R17 ;  /* 0x0000000112127824 */ /* 0x000fc600078e0211 */
[----:B------:R-:W-:Y:S01]  /*2e30*/  SEL R12, R16, R12, !P0 ;  /* 0x0000000c100c7207 */ /* 0x000fe20004000000 */
[----:B------:R-:W-:Y:S01]  /*2e40*/  IMAD.IADD R19, R19, 0x1, R18 ;  /* 0x0000000113137824 */ /* 0x000fe200078e0212 */
[----:B------:R-:W-:-:S03]  /*2e50*/  ISETP.NE.AND P0, PT, R29, 0x6, PT ;  /* 0x000000061d00780c */ /* 0x000fc60003f05270 */
[----:B--2---:R-:W-:Y:S01]  /*2e60*/  IMAD.IADD R20, R19, 0x1, R20 ;  /* 0x0000000113147824 */ /* 0x004fe200078e0214 */
[----:B------:R-:W-:Y:S02]  /*2e70*/  SEL R12, R17, R12, !P0 ;  /* 0x0000000c110c7207 */ /* 0x000fe40004000000 */
[----:B------:R-:W-:Y:S01]  /*2e80*/  ISETP.NE.AND P0, PT, R29, 0x7, PT ;  /* 0x000000071d00780c */ /* 0x000fe20003f05270 */
[----:B------:R-:W-:-:S03]  /*2e90*/  IMAD.IADD R21, R21, 0x1, R20 ;  /* 0x0000000115157824 */ /* 0x000fc600078e0214 */
[----:B------:R-:W-:Y:S01]  /*2ea0*/  SEL R12, R18, R12, !P0 ;  /* 0x0000000c120c7207 */ /* 0x000fe20004000000 */
[----:B------:R-:W-:Y:S01]  /*2eb0*/  IMAD.IADD R22, R22, 0x1, R21 ;  /* 0x0000000116167824 */ /* 0x000fe200078e0215 */
[----:B------:R-:W-:-:S03]  /*2ec0*/  ISETP.NE.AND P0, PT, R29, 0x8, PT ;  /* 0x000000081d00780c */ /* 0x000fc60003f05270 */
[----:B------:R-:W-:Y:S01]  /*2ed0*/  IMAD.IADD R23, R23, 0x1, R22 ;  /* 0x0000000117177824 */ /* 0x000fe200078e0216 */
[----:B------:R-:W-:Y:S02]  /*2ee0*/  SEL R12, R19, R12, !P0 ;  /* 0x0000000c130c7207 */ /* 0x000fe40004000000 */
[----:B------:R-:W-:Y:S02]  /*2ef0*/  ISETP.NE.AND P0, PT, R29, 0xa, PT ;  /* 0x0000000a1d00780c */ /* 0x000fe40003f05270 */
[----:B------:R-:W-:Y:S01]  /*2f00*/  SEL R12, R20, R12, !P1 ;  /* 0x0000000c140c7207 */ /* 0x000fe20004800000 */
[----:B------:R-:W-:Y:S01]  /*2f10*/  IMAD.IADD R20, R39, 0x1, -R28 ;  /* 0x0000000127147824 */ /* 0x000fe200078e0a1c */
[----:B------:R-:W-:Y:S02]  /*2f20*/  ISETP.NE.AND P1, PT, R29, 0xb, PT ;  /* 0x0000000b1d00780c */ /* 0x000fe40003f25270 */
[----:B------:R-:W-:Y:S02]  /*2f30*/  SEL R12, R21, R12, !P0 ;  /* 0x0000000c150c7207 */ /* 0x000fe40004000000 */
[----:B------:R-:W-:-:S02]  /*2f40*/  SEL R13, R20, RZ, P2 ;  /* 0x000000ff140d7207 */ /* 0x000fc40001000000 */
[----:B------:R-:W-:Y:S02]  /*2f50*/  SEL R12, R22, R12, !P1 ;  /* 0x0000000c160c7207 */ /* 0x000fe40004800000 */
[C---:B------:R-:W-:Y:S02]  /*2f60*/  ISETP.GT.U32.AND P1, PT, R41.reuse, 0x1f, PT ;  /* 0x0000001f2900780c */ /* 0x040fe40003f24070 */
[----:B------:R-:W-:Y:S01]  /*2f70*/  ISETP.GE.U32.AND P0, PT, R41, 0x20, PT ;  /* 0x000000202900780c */ /* 0x000fe20003f06070 */
[----:B------:R-:W-:-:S05]  /*2f80*/  IMAD.IADD R13, R12, 0x1, R13 ;  /* 0x000000010c0d7824 */ /* 0x000fca00078e020d */
[----:B------:R-:W-:-:S05]  /*2f90*/  SEL R20, R20, R13, !P0 ;  /* 0x0000000d14147207 */ /* 0x000fca0004000000 */
[----:B------:R-:W-:Y:S05]  /*2fa0*/  @P1 BRA `(.L_x_547) ;  /* 0x0000000800bc1947 */ /* 0x000fea0003800000 */
[----:B------:R-:W0:Y:S01]  /*2fb0*/  LDC.64 R16, c[0x0][0x3a0] ;  /* 0x0000e800ff107b82 */ /* 0x000e220000000a00 */
[----:B------:R-:W-:Y:S02]  /*2fc0*/  ISETP.NE.AND P0, PT, R41, RZ, PT ;  /* 0x000000ff2900720c */ /* 0x000fe40003f05270 */
[----:B------:R-:W-:-:S05]  /*2fd0*/  LOP3.LUT R21, RZ, R41, RZ, 0x33, !PT ;  /* 0x00000029ff157212 */ /* 0x000fca00078e33ff */
[----:B------:R-:W-:-:S06]  /*2fe0*/  IMAD.IADD R21, R38, 0x1, R21 ;  /* 0x0000000126157824 */ /* 0x000fcc00078e0215 */
[----:B------:R-:W-:Y:S01]  /*2ff0*/  @!P0 IMAD.MOV.U32 R22, RZ, RZ, 0x64 ;  /* 0x00000064ff168424 */ /* 0x000fe200078e00ff */
[----:B------:R1:W-:Y:S01]  /*3000*/  @!P0 STS [UR4+0x4c], R23 ;  /* 0x00004c17ff008988 */ /* 0x0003e20008000804 */
[----:B0-----:R-:W-:-:S04]  /*3010*/  IMAD.WIDE R18, R38, 0x8, R16 ;  /* 0x0000000826127825 */ /* 0x001fc800078e0210 */
[----:B------:R-:W-:Y:S01]  /*3020*/  IMAD.WIDE R16, R21, 0x8, R16 ;  /* 0x0000000815107825 */ /* 0x000fe200078e0210 */
[----:B------:R1:W-:Y:S01]  /*3030*/  @!P0 ST.E.64.STRONG.GPU desc[UR8][R18.64+0x100], R22 ;  /* 0x0001001612008985 */ /* 0x0003e2000c10fb08 */
[----:B------:R-:W-:Y:S05]  /*3040*/  NANOSLEEP 0x249 ;  /* 0x000002490000795d */ /* 0x000fea0003800000 */
[----:B------:R-:W2:Y:S01]  /*3050*/  LD.E.64.STRONG.GPU R12, desc[UR8][R16.64+0x100] ;  /* 0x00010008100c7980 */ /* 0x000ea2000c10fb00 */
[----:B------:R-:W-:Y:S01]  /*3060*/  UMOV UR5, 0xffffffff ;  /* 0xffffffff00057882 */ /* 0x000fe20000000000 */
[----:B--2---:R-:W-:Y:S02]  /*3070*/  ISETP.NE.AND P6, PT, R12, 0x63, PT ;  /* 0x000000630c00780c */ /* 0x004fe40003fc5270 */
[----:B-1----:R-:W-:Y:S11]  /*3080*/  BRA.DIV UR5, `(.L_x_548) ;  /* 0x0000008205c07947 */ /* 0x002ff6000b800000 */
[----:B------:R-:W-:-:S13]  /*3090*/  VOTE.ANY P6, !P6 ;  /* 0x0000000000ff7806 */ /* 0x000fda00070c0100 */
.L_x_727:
[----:B------:R-:W-:Y:S05]  /*30a0*/  @!P6 BRA `(.L_x_549) ;  /* 0x00000000007ce947 */ /* 0x000fea0003800000 */
[----:B------:R-:W-:-:S07]  /*30b0*/  IMAD.MOV.U32 R15, RZ, RZ, 0x2f2 ;  /* 0x000002f2ff0f7424 */ /* 0x000fce00078e00ff */
.L_x_551:
[----:B------:R-:W-:Y:S01]  /*30c0*/  SHF.R.U32.HI R14, RZ, 0x1, R15 ;  /* 0x00000001ff0e7819 */ /* 0x000fe2000001160f */
[----:B------:R-:W-:-:S03]  /*30d0*/  IMAD R38, R38, 0x41a7, RZ ;  /* 0x000041a726267824 */ /* 0x000fc600078e02ff */
[----:B------:R-:W-:Y:S02]  /*30e0*/  IADD3 R15, PT, PT, R15, 0x1, -R14 ;  /* 0x000000010f0f7810 */ /* 0x000fe40007ffe80e */
[----:B------:R-:W-:Y:S02]  /*30f0*/  LOP3.LUT R38, R38, 0x7fffffff, RZ, 0xc0, !PT ;  /* 0x7fffffff26267812 */ /* 0x000fe400078ec0ff */
[----:B------:R-:W0:Y:S01]  /*3100*/  I2F.U32.RP R22, R15 ;  /* 0x0000000f00167306 */ /* 0x000e220000209000 */
[----:B------:R-:W-:Y:S01]  /*3110*/  IMAD.MOV R29, RZ, RZ, -R15 ;  /* 0x000000ffff1d7224 */ /* 0x000fe200078e0a0f */
[----:B------:R-:W-:-:S06]  /*3120*/  ISETP.NE.U32.AND P1, PT, R15, RZ, PT ;  /* 0x000000ff0f00720c */ /* 0x000fcc0003f25070 */
[----:B0-----:R-:W0:Y:S02]  /*3130*/  MUFU.RCP R22, R22 ;  /* 0x0000001600167308 */ /* 0x001e240000001000 */
[----:B0-----:R-:W-:-:S06]  /*3140*/  VIADD R12, R22, 0xffffffe ;  /* 0x0ffffffe160c7836 */ /* 0x001fcc0000000000 */
[----:B------:R0:W1:Y:S02]  /*3150*/  F2I.FTZ.U32.TRUNC.NTZ R13, R12 ;  /* 0x0000000c000d7305 */ /* 0x000064000021f000 */
[----:B0-----:R-:W-:Y:S02]  /*3160*/  IMAD.MOV.U32 R12, RZ, RZ, RZ ;  /* 0x000000ffff0c7224 */ /* 0x001fe400078e00ff */
[----:B-1----:R-:W-:-:S04]  /*3170*/  IMAD R29, R29, R13, RZ ;  /* 0x0000000d1d1d7224 */ /* 0x002fc800078e02ff */
[----:B------:R-:W-:-:S06]  /*3180*/  IMAD.HI.U32 R13, R13, R29, R12 ;  /* 0x0000001d0d0d7227 */ /* 0x000fcc00078e000c */
[----:B------:R-:W-:-:S04]  /*3190*/  IMAD.HI.U32 R13, R13, R38, RZ ;  /* 0x000000260d0d7227 */ /* 0x000fc800078e00ff */
[----:B------:R-:W-:-:S04]  /*31a0*/  IMAD.MOV R13, RZ, RZ, -R13 ;  /* 0x000000ffff0d7224 */ /* 0x000fc800078e0a0d */
[----:B------:R-:W-:-:S05]  /*31b0*/  IMAD R22, R15, R13, R38 ;  /* 0x0000000d0f167224 */ /* 0x000fca00078e0226 */
[----:B------:R-:W-:-:S13]  /*31c0*/  ISETP.GE.U32.AND P0, PT, R22, R15, PT ;  /* 0x0000000f1600720c */ /* 0x000fda0003f06070 */
[----:B------:R-:W-:-:S05]  /*31d0*/  @P0 IMAD.IADD R22, R22, 0x1, -R15 ;  /* 0x0000000116160824 */ /* 0x000fca00078e0a0f */
[----:B------:R-:W-:-:S13]  /*31e0*/  ISETP.GE.U32.AND P0, PT, R22, R15, PT ;  /* 0x0000000f1600720c */ /* 0x000fda0003f06070 */
[----:B------:R-:W-:Y:S01]  /*31f0*/  @P0 IMAD.IADD R22, R22, 0x1, -R15 ;  /* 0x0000000116160824 */ /* 0x000fe200078e0a0f */
[----:B------:R-:W-:-:S05]  /*3200*/  @!P1 LOP3.LUT R22, RZ, R15, RZ, 0x33, !PT ;  /* 0x0000000fff169212 */ /* 0x000fca00078e33ff */
[----:B------:R-:W-:-:S04]  /*3210*/  IMAD.IADD R22, R14, 0x1, R22 ;  /* 0x000000010e167824 */ /* 0x000fc800078e0216 */
[----:B------:R-:W-:Y:S05]  /*3220*/  NANOSLEEP R22 ;  /* 0x000000160000735d */ /* 0x000fea0003800000 */
[----:B------:R-:W2:Y:S01]  /*3230*/  LD.E.64.STRONG.GPU R12, desc[UR8][R16.64+0x100] ;  /* 0x00010008100c7980 */ /* 0x000ea2000c10fb00 */
[----:B------:R-:W-:Y:S01]  /*3240*/  UMOV UR5, 0xffffffff ;  /* 0xffffffff00057882 */ /* 0x000fe20000000000 */
[----:B------:R-:W-:Y:S01]  /*3250*/  IMAD.MOV.U32 R15, RZ, RZ, R14 ;  /* 0x000000ffff0f7224 */ /* 0x000fe200078e000e */
[----:B--2---:R-:W-:Y:S01]  /*3260*/  ISETP.NE.AND P6, PT, R12, 0x63, PT ;  /* 0x000000630c00780c */ /* 0x004fe20003fc5270 */
[----:B------:R-:W-:-:S12]  /*3270*/  BRA.DIV UR5, `(.L_x_550) ;  /* 0x0000008205647947 */ /* 0x000fd8000b800000 */
[----:B------:R-:W-:-:S13]  /*3280*/  VOTE.ANY P6, !P6 ;  /* 0x0000000000ff7806 */ /* 0x000fda00070c0100 */
.L_x_730:
[----:B------:R-:W-:Y:S05]  /*3290*/  @P6 BRA `(.L_x_551) ;  /* 0xfffffffc00886947 */ /* 0x000fea000383ffff */
.L_x_549:
[----:B------:R-:W-:Y:S01]  /*32a0*/  UMOV UR5, 0xffffffff ;  /* 0xffffffff00057882 */ /* 0x000fe20000000000 */
[----:B------:R-:W-:Y:S02]  /*32b0*/  ISETP.NE.AND P6, PT, R12, 0x65, PT ;  /* 0x000000650c00780c */ /* 0x000fe40003fc5270 */
[----:B------:R-:W-:Y:S11]  /*32c0*/  BRA.DIV UR5, `(.L_x_552) ;  /* 0x0000008205707947 */ /* 0x000ff6000b800000 */
[----:B------:R-:W0:Y:S01]  /*32d0*/  S2R R22, SR_GEMASK ;  /* 0x0000000000167919 */ /* 0x000e220000003c00 */
[----:B------:R-:W-:Y:S01]  /*32e0*/  VOTE.ANY R14, PT, !P6 ;  /* 0x00000000000e7806 */ /* 0x000fe200070e0100 */
[C---:B------:R-:W-:Y:S02]  /*32f0*/  VIADD R44, R0.reuse, 0x2 ;  /* 0x00000002002c7836 */ /* 0x040fe40000000000 */
[C---:B------:R-:W-:Y:S02]  /*3300*/  VIADD R43, R0.reuse, 0x4 ;  /* 0x00000004002b7836 */ /* 0x040fe40000000000 */
[----:B------:R-:W-:Y:S01]  /*3310*/  VIADD R42, R0, 0x8 ;  /* 0x00000008002a7836 */ /* 0x000fe20000000000 */
[----:B0-----:R-:W-:-:S05]  /*3320*/  LOP3.LUT R14, R14, 0x80000000, R22, 0xec, !PT ;  /* 0x800000000e0e7812 */ /* 0x001fca00078eec16 */
[----:B------:R-:W-:-:S05]  /*3330*/  VIADD R15, R14, 0xffffffff ;  /* 0xffffffff0e0f7836 */ /* 0x000fca0000000000 */
[----:B------:R-:W-:-:S04]  /*3340*/  LOP3.LUT R15, R14, R15, RZ, 0xc, !PT ;  /* 0x0000000f0e0f7212 */ /* 0x000fc800078e0cff */
[----:B------:R-:W0:Y:S02]  /*3350*/  POPC R28, R15 ;  /* 0x0000000f001c7309 */ /* 0x000e240000000000 */
[----:B0-----:R-:W0:Y:S01]  /*3360*/  SHFL.DOWN PT, R39, R13, 0x1, R28 ;  /* 0x082000000d277989 */ /* 0x001e2200000e001c */
[----:B------:R-:W-:-:S04]  /*3370*/  ISETP.GE.AND P0, PT, R0, R28, PT ;  /* 0x0000001c0000720c */ /* 0x000fc80003f06270 */
[----:B0-----:R-:W-:Y:S02]  /*3380*/  SEL R14, R39, RZ, !P0 ;  /* 0x000000ff270e7207 */ /* 0x001fe40004000000 */
[----:B------:R-:W-:-:S03]  /*3390*/  ISETP.GT.AND P0, PT, R44, R28, PT ;  /* 0x0000001c2c00720c */ /* 0x000fc60003f04270 */
[----:B------:R-:W-:-:S05]  /*33a0*/  IMAD.IADD R17, R14, 0x1, R13 ;  /* 0x000000010e117824 */ /* 0x000fca00078e020d */
[----:B------:R-:W0:Y:S02]  /*33b0*/  SHFL.DOWN PT, R39, R17, 0x2, R28 ;  /* 0x0840000011277989 */ /* 0x000e2400000e001c */
[----:B0-----:R-:W-:Y:S02]  /*33c0*/  SEL R14, R39, RZ, !P0 ;  /* 0x000000ff270e7207 */ /* 0x001fe40004000000 */
[----:B------:R-:W-:-:S03]  /*33d0*/  ISETP.GT.AND P0, PT, R43, R28, PT ;  /* 0x0000001c2b00720c */ /* 0x000fc60003f04270 */
[----:B------:R-:W-:-:S05]  /*33e0*/  IMAD.IADD R45, R17, 0x1, R14 ;  /* 0x00000001112d7824 */ /* 0x000fca00078e020e */
[----:B------:R-:W0:Y:S02]  /*33f0*/  SHFL.DOWN PT, R39, R45, 0x4, R28 ;  /* 0x088000002d277989 */ /* 0x000e2400000e001c */
[----:B0-----:R-:W-:Y:S02]  /*3400*/  SEL R14, R39, RZ, !P0 ;  /* 0x000000ff270e7207 */ /* 0x001fe40004000000 */
[----:B------:R-:W-:-:S03]  /*3410*/  ISETP.GT.AND P0, PT, R42, R28, PT ;  /* 0x0000001c2a00720c */ /* 0x000fc60003f04270 */
[----:B------:R-:W-:Y:S02]  /*3420*/  IMAD.IADD R47, R45, 0x1, R14 ;  /* 0x000000012d2f7824 */ /* 0x000fe400078e020e */
[----:B------:R-:W-:-:S03]  /*3430*/  VIADD R45, R0, 0x10 ;  /* 0x00000010002d7836 */ /* 0x000fc60000000000 */
[----:B------:R-:W0:Y:S02]  /*3440*/  SHFL.DOWN PT, R39, R47, 0x8, R28 ;  /* 0x090000002f277989 */ /* 0x000e2400000e001c */
[----:B------:R-:W-:Y:S02]  /*3450*/  ISETP.GT.AND P1, PT, R45, R28, PT ;  /* 0x0000001c2d00720c */ /* 0x000fe40003f24270 */
[----:B0-----:R-:W-:Y:S02]  /*3460*/  SEL R14, R39, RZ, !P0 ;  /* 0x000000ff270e7207 */ /* 0x001fe40004000000 */
[----:B------:R-:W-:-:S03]  /*3470*/  ISETP.NE.AND P0, PT, R12, 0x65, PT ;  /* 0x000000650c00780c */ /* 0x000fc60003f05270 */
[----:B------:R-:W-:Y:S02]  /*3480*/  IMAD.IADD R51, R47, 0x1, R14 ;  /* 0x000000012f337824 */ /* 0x000fe400078e020e */
[----:B------:R-:W0:Y:S03]  /*3490*/  LDC.64 R14, c[0x0][0x3a0] ;  /* 0x0000e800ff0e7b82 */ /* 0x000e260000000a00 */
[----:B------:R-:W1:Y:S05]  /*34a0*/  SHFL.DOWN PT, R39, R51, 0x10, R28 ;  /* 0x0a00000033277989 */ /* 0x000e6a00000e001c */
[----:B------:R-:W-:-:S02]  /*34b0*/  VOTE.ALL P6, P0 ;  /* 0x0000000000ff7806 */ /* 0x000fc400000c0000 */
[----:B0-----:R-:W-:Y:S02]  /*34c0*/  IADD3 R48, P0, PT, R14, 0x100, RZ ;  /* 0x000001000e307810 */ /* 0x001fe40007f1e0ff */
[----:B-1----:R-:W-:-:S03]  /*34d0*/  SEL R46, R39, RZ, !P1 ;  /* 0x000000ff272e7207 */ /* 0x002fc60004800000 */
[----:B------:R-:W-:Y:S02]  /*34e0*/  IMAD.X R49, RZ, RZ, R15, P0 ;  /* 0x000000ffff317224 */ /* 0x000fe400000e060f */
[----:B------:R-:W-:-:S07]  /*34f0*/  IMAD.IADD R46, R51, 0x1, R46 ;  /* 0x00000001332e7824 */ /* 0x000fce00078e022e */
.L_x_739:
[----:B------:R-:W-:Y:S05]  /*3500*/  @!P6 BRA `(.L_x_553) ;  /* 0x000000040024e947 */ /* 0x000fea0003800000 */
[----:B------:R-:W-:-:S07]  /*3510*/  IMAD.MOV.U32 R15, RZ, RZ, 0x2f2 ;  /* 0x000002f2ff0f7424 */ /* 0x000fce00078e00ff */
.L_x_559:
[----:B------:R-:W-:-:S05]  /*3520*/  IMAD.WIDE R16, R21, 0x8, R48 ;  /* 0x0000000815107825 */ /* 0x000fca00078e0230 */
[----:B------:R-:W2:Y:S01]  /*3530*/  LD.E.64.STRONG.GPU R12, desc[UR8][R16.64+-0x100] ;  /* 0xffff0008100c7980 */ /* 0x000ea2000c10fb00 */
[----:B------:R-:W-:Y:S05]  /*3540*/  YIELD ;  /* 0x0000000000007946 */ /* 0x000fea0003800000 */
[----:B------:R-:W-:Y:S01]  /*3550*/  UMOV UR5, 0xffffffff ;  /* 0xffffffff00057882 */ /* 0x000fe20000000000 */
[----:B------:R-:W-:Y:S02]  /*3560*/  SHF.R.U32.HI R15, RZ, 0x1, R15 ;  /* 0x00000001ff0f7819 */ /* 0x000fe4000001160f */
[----:B--2---:R-:W-:Y:S01]  /*3570*/  ISETP.NE.AND P6, PT, R12, 0x63, PT ;  /* 0x000000630c00780c */ /* 0x004fe20003fc5270 */
[----:B------:R-:W-:-:S12]  /*3580*/  BRA.DIV UR5, `(.L_x_554) ;  /* 0x0000008205c47947 */ /* 0x000fd8000b800000 */
[----:B------:R-:W-:-:S13]  /*3590*/  VOTE.ANY P6, !P6 ;  /* 0x0000000000ff7806 */ /* 0x000fda00070c0100 */
.L_x_742:
[----:B------:R-:W-:Y:S05]  /*35a0*/  @!P6 BRA `(.L_x_555) ;  /* 0x00000000007ce947 */ /* 0x000fea0003800000 */
[----:B------:R-:W-:-:S07]  /*35b0*/  IMAD.MOV.U32 R29, RZ, RZ, R15 ;  /* 0x000000ffff1d7224 */ /* 0x000fce00078e000f */
.L_x_557:
        /* <DEDUP_REMOVED lines=29> */
.L_x_745:
[----:B------:R-:W-:Y:S05]  /*3790*/  @P6 BRA `(.L_x_557) ;  /* 0xfffffffc00886947 */ /* 0x000fea000383ffff */
.L_x_555:
[----:B------:R-:W-:Y:S01]  /*37a0*/  UMOV UR5, 0xffffffff ;  /* 0xffffffff00057882 */ /* 0x000fe20000000000 */
[----:B------:R-:W-:Y:S02]  /*37b0*/  ISETP.NE.AND P6, PT, R12, 0x65, PT ;  /* 0x000000650c00780c */ /* 0x000fe40003fc5270 */
[----:B------:R-:W-:Y:S11]  /*37c0*/  BRA.DIV UR5, `(.L_x_558) ;  /* 0x0000008205747947 */ /* 0x000ff6000b800000 */
[----:B------:R-:W-:Y:S01]  /*37d0*/  VOTE.ANY R14, PT, !P6 ;  /* 0x00000000000e7806 */ /* 0x000fe200070e0100 */
[----:B------:R-:W-:Y:S01]  /*37e0*/  VIADD R21, R21, 0xffffffe0 ;  /* 0xffffffe015157836 */ /* 0x000fe20000000000 */
[----:B------:R-:W-:Y:S02]  /*37f0*/  ISETP.NE.AND P6, PT, R12, 0x65, PT ;  /* 0x000000650c00780c */ /* 0x000fe40003fc5270 */
[----:B------:R-:W-:-:S05]  /*3800*/  LOP3.LUT R14, R14, 0x80000000, R22, 0xec, !PT ;  /* 0x800000000e0e7812 */ /* 0x000fca00078eec16 */
[----:B------:R-:W-:-:S05]  /*3810*/  VIADD R17, R14, 0xffffffff ;  /* 0xffffffff0e117836 */ /* 0x000fca0000000000 */
[----:B------:R-:W-:Y:S02]  /*3820*/  LOP3.LUT R17, R14, R17, RZ, 0xc, !PT ;  /* 0x000000110e117212 */ /* 0x000fe400078e0cff */
[----:B------:R-:W-:Y:S02]  /*3830*/  VOTE.ALL P6, P6 ;  /* 0x0000000000ff7806 */ /* 0x000fe400030c0000 */
        /* <DEDUP_REMOVED lines=19> */
[----:B0-----:R-:W-:-:S04]  /*3970*/  SEL R39, R39, RZ, !P0 ;  /* 0x000000ff27277207 */ /* 0x001fc80004000000 */
[----:B------:R-:W-:-:S07]  /*3980*/  IADD3 R46, PT, PT, R47, R39, R46 ;  /* 0x000000272f2e7210 */ /* 0x000fce0007ffe02e */
.L_x_754:
[----:B------:R-:W-:Y:S05]  /*3990*/  @P6 BRA `(.L_x_559) ;  /* 0xfffffff800e06947 */ /* 0x000fea000383ffff */
.L_x_553:
[----:B------:R-:W-:Y:S02]  /*39a0*/  ISETP.NE.AND P1, PT, R41, RZ, PT ;  /* 0x000000ff2900720c */ /* 0x000fe40003f25270 */
[----:B------:R-:W-:-:S11]  /*39b0*/  ISETP.NE.AND P0, PT, R0, RZ, PT ;  /* 0x000000ff0000720c */ /* 0x000fd60003f05270 */
[----:B------:R-:W0:Y:S01]  /*39c0*/  @!P1 S2R R13, SR_CgaCtaId ;  /* 0x00000000000d9919 */ /* 0x000e220000008800 */
[----:B------:R-:W-:Y:S01]  /*39d0*/  @!P1 MOV R0, 0x400 ;  /* 0x0000040000009802 */ /* 0x000fe20000000f00 */
[----:B------:R-:W-:Y:S01]  /*39e0*/  @!P1 IMAD.IADD R23, R23, 0x1, R46 ;  /* 0x0000000117179824 */ /* 0x000fe200078e022e */
[----:B------:R-:W-:Y:S01]  /*39f0*/  @!P0 MOV R12, 0x400 ;  /* 0x00000400000c8802 */ /* 0x000fe20000000f00 */
[----:B------:R-:W1:Y:S01]  /*3a00*/  @!P0 S2R R15, SR_CgaCtaId ;  /* 0x00000000000f8919 */ /* 0x000e620000008800 */
[----:B------:R-:W-:-:S05]  /*3a10*/  @!P1 IMAD.MOV.U32 R22, RZ, RZ, 0x65 ;  /* 0x00000065ff169424 */ /* 0x000fca00078e00ff */
[----:B------:R2:W-:Y:S01]  /*3a20*/  @!P1 ST.E.64.STRONG.GPU desc[UR8][R18.64+0x100], R22 ;  /* 0x0001001612009985 */ /* 0x0005e2000c10fb08 */
[----:B0-----:R-:W-:Y:S01]  /*3a30*/  @!P1 LEA R0, R13, R0, 0x18 ;  /* 0x000000000d009211 */ /* 0x001fe200078ec0ff */
[----:B------:R-:W-:Y:S02]  /*3a40*/  IMAD.MOV.U32 R13, RZ, RZ, R20 ;  /* 0x000000ffff0d7224 */ /* 0x000fe400078e0014 */
[----:B------:R-:W-:Y:S01]  /*3a50*/  @!P0 IMAD.MOV.U32 R13, RZ, RZ, R46 ;  /* 0x000000ffff0d8224 */ /* 0x000fe200078e002e */
[----:B-1----:R-:W-:Y:S01]  /*3a60*/  @!P0 LEA R15, R15, R12, 0x18 ;  /* 0x0000000c0f0f8211 */ /* 0x002fe200078ec0ff */
[----:B------:R2:W-:Y:S04]  /*3a70*/  @!P1 STS [R0+0x48], R23 ;  /* 0x0000481700009388 */ /* 0x0005e80000000800 */
[----:B------:R2:W-:Y:S04]  /*3a80*/  @!P1 STS [R0+0x44], R46 ;  /* 0x0000442e00009388 */ /* 0x0005e80000000800 */
[----:B------:R2:W-:Y:S02]  /*3a90*/  @!P0 STS [R15+0x3c], R46 ;  /* 0x00003c2e0f008388 */ /* 0x0005e40000000800 */
.L_x_547:
[----:B------:R-:W-:Y:S05]  /*3aa0*/  WARPSYNC.ALL ;  /* 0x0000000000007948 */ /* 0x000fea0003800000 */
[----:B------:R-:W0:Y:S08]  /*3ab0*/  S2UR UR5, SR_CgaCtaId ;  /* 0x00000000000579c3 */ /* 0x000e300000008800 */
[----:B------:R-:W-:Y:S01]  /*3ac0*/  BAR.SYNC.DEFER_BLOCKING 0x0 ;  /* 0x0000000000007b1d */ /* 0x000fe20000010000 */
[----:B------:R-:W-:-:S05]  /*3ad0*/  ISETP.NE.AND P0, PT, R41, RZ, PT ;  /* 0x000000ff2900720c */ /* 0x000fca0003f05270 */
[----:B------:R-:W-:Y:S02]  /*3ae0*/  UMOV UR4, 0x400 ;  /* 0x0000040000047882 */ /* 0x000fe40000000000 */
[----:B0-----:R-:W-:Y:S01]  /*3af0*/  ULEA UR4, UR5, UR4, 0x18 ;  /* 0x0000000405047291 */ /* 0x001fe2000f8ec0ff */
[----:B------:R-:W0:Y:S08]  /*3b00*/  LDCU UR5, c[0x0][0x3a8] ;  /* 0x00007500ff0577ac */ /* 0x000e300008000800 */
[----:B--2---:R-:W1:Y:S04]  /*3b10*/  LDS R0, [UR4+0x3c] ;  /* 0x00003c04ff007984 */ /* 0x004e680008000800 */
[----:B------:R-:W2:Y:S01]  /*3b20*/  LDS R12, [UR4+0x4c] ;  /* 0x00004c04ff0c7984 */ /* 0x000ea20008000800 */
[----:B0-----:R-:W-:-:S02]  /*3b30*/  FSETP.GT.AND P4, PT, |R11|, UR5, PT ;  /* 0x000000050b007c0b */ /* 0x001fc4000bf84200 */
[----:B------:R-:W-:Y:S02]  /*3b40*/  FSETP.GT.AND P3, PT, |R25|, UR5, PT ;  /* 0x0000000519007c0b */ /* 0x000fe4000bf64200 */
[----:B------:R-:W-:Y:S02]  /*3b50*/  FSETP.GT.AND P2, PT, |R31|, UR5, PT ;  /* 0x000000051f007c0b */ /* 0x000fe4000bf44200 */
[----:B------:R-:W-:Y:S02]  /*3b60*/  FSETP.GT.AND P5, PT, |R40|, UR5, PT ;  /* 0x0000000528007c0b */ /* 0x000fe4000bfa4200 */
[----:B------:R-:W-:Y:S02]  /*3b70*/  FSETP.GT.AND P1, PT, |R33|, UR5, PT ;  /* 0x0000000521007c0b */ /* 0x000fe4000bf24200 */
[----:B-1----:R-:W-:Y:S02]  /*3b80*/  SEL R0, R0, RZ, P0 ;  /* 0x000000ff00007207 */ /* 0x002fe40000000000 */
[----:B------:R-:W-:-:S02]  /*3b90*/  FSETP.GT.AND P0, PT, |R27|, UR5, PT ;  /* 0x000000051b007c0b */ /* 0x000fc4000bf04200 */
[----:B--2---:R-:W-:Y:S01]  /*3ba0*/  ISETP.GT.AND P6, PT, R12, 0x180, PT ;  /* 0x000001800c00780c */ /* 0x004fe20003fc4270 */
[----:B------:R-:W-:Y:S02]  /*3bb0*/  IMAD.IADD R21, R0, 0x1, R13 ;  /* 0x0000000100157824 */ /* 0x000fe400078e020d */
[----:B------:R-:W0:Y:S02]  /*3bc0*/  LDS R13, [UR4+0x44] ;  /* 0x00004404ff0d7984 */ /* 0x000e240008000800 */
[--C-:B------:R-:W-:Y:S02]  /*3bd0*/  IMAD.IADD R36, R36, 0x1, R21.reuse ;  /* 0x0000000124247824 */ /* 0x100fe400078e0215 */
[----:B------:R-:W-:Y:S02]  /*3be0*/  IMAD.IADD R17, R7, 0x1, R21 ;  /* 0x0000000107117824 */ /* 0x000fe400078e0215 */
[----:B------:R-:W-:Y:S02]  /*3bf0*/  VIADD R0, R36, 0x1 ;  /* 0x0000000124007836 */ /* 0x000fe40000000000 */
[----:B------:R-:W-:-:S02]  /*3c00*/  @!P4 IMAD.MOV R0, RZ, RZ, R36 ;  /* 0x000000ffff00c224 */ /* 0x000fc400078e0224 */
[----:B------:R-:W-:Y:S02]  /*3c10*/  VIADD R19, R21, 0x1 ;  /* 0x0000000115137836 */ /* 0x000fe40000000000 */
[----:B------:R-:W-:Y:S02]  /*3c20*/  VIADD R14, R0, 0x1 ;  /* 0x00000001000e7836 */ /* 0x000fe40000000000 */
[----:B------:R-:W-:Y:S02]  /*3c30*/  @!P3 IMAD.MOV R14, RZ, RZ, R0 ;  /* 0x000000ffff0eb224 */ /* 0x000fe400078e0200 */
[----:B------:R-:W-:Y:S02]  /*3c40*/  IMAD.IADD R10, R10, 0x1, R21 ;  /* 0x000000010a0a7824 */ /* 0x000fe400078e0215 */
[----:B------:R-:W-:Y:S02]  /*3c50*/  VIADD R15, R14, 0x1 ;  /* 0x000000010e0f7836 */ /* 0x000fe40000000000 */
[----:B------:R-:W-:-:S02]  /*3c60*/  @!P0 IMAD.MOV R15, RZ, RZ, R14 ;  /* 0x000000ffff0f8224 */ /* 0x000fc400078e020e */
[----:B------:R-:W-:Y:S02]  /*3c70*/  IMAD.IADD R24, R24, 0x1, R21 ;  /* 0x0000000118187824 */ /* 0x000fe400078e0215 */
[----:B------:R-:W-:Y:S02]  /*3c80*/  VIADD R16, R15, 0x1 ;  /* 0x000000010f107836 */ /* 0x000fe40000000000 */
[----:B------:R-:W-:Y:S02]  /*3c90*/  @!P2 IMAD.MOV R16, RZ, RZ, R15 ;  /* 0x000000ffff10a224 */ /* 0x000fe400078e020f */
[--C-:B------:R-:W-:Y:S02]  /*3ca0*/  IMAD.IADD R26, R26, 0x1, R21.reuse ;  /* 0x000000011a1a7824 */ /* 0x100fe400078e0215 */
[----:B------:R-:W-:Y:S02]  /*3cb0*/  VIADD R7, R16, 0x1 ;  /* 0x0000000110077836 */ /* 0x000fe40000000000 */
[----:B------:R-:W-:-:S02]  /*3cc0*/  IMAD.IADD R30, R30, 0x1, R21 ;  /* 0x000000011e1e7824 */ /* 0x000fc400078e0215 */
[--C-:B------:R-:W-:Y:S02]  /*3cd0*/  IMAD.IADD R32, R32, 0x1, R21.reuse ;  /* 0x0000000120207824 */ /* 0x100fe400078e0215 */
[--C-:B------:R-:W-:Y:S02]  /*3ce0*/  IMAD.IADD R34, R34, 0x1, R21.reuse ;  /* 0x0000000122227824 */ /* 0x100fe400078e0215 */
[----:B------:R-:W-:Y:S02]  /*3cf0*/  @!P5 IMAD.MOV R19, RZ, RZ, R21 ;  /* 0x000000ffff13d224 */ /* 0x000fe400078e0215 */
[----:B------:R-:W-:Y:S01]  /*3d00*/  @!P1 IMAD.MOV R7, RZ, RZ, R16 ;  /* 0x000000ffff079224 */ /* 0x000fe200078e0210 */
[----:B0-----:R-:W-:Y:S06]  /*3d10*/  @P6 BRA `(.L_x_560) ;  /* 0x0000000c006c6947 */ /* 0x001fec0003800000 */
[----:B------:R-:W0:Y:S01]  /*3d20*/  LDCU.U8 UR4, c[0x0][0x3b8] ;  /* 0x00007700ff0477ac */ /* 0x000e220008000000 */
[----:B------:R-:W-:Y:S04]  /*3d30*/  BSSY.RECONVERGENT B0, `(.L_x_561) ;  /* 0x000000d000007945 */ /* 0x000fe80003800200 */
[----:B------:R-:W-:Y:S05]  /*3d40*/  @!P5 BRA `(.L_x_562) ;  /* 0x00000000002cd947 */ /* 0x000fea0003800000 */
[----:B0-----:R-:W-:Y:S01]  /*3d50*/  UISETP.NE.AND UP0, UPT, UR4, URZ, UPT ;  /* 0x000000ff0400728c */ /* 0x001fe2000bf05270 */
[----:B------:R-:W-:Y:S01]  /*3d60*/  CS2R R12, SRZ ;  /* 0x00000000000c7805 */ /* 0x000fe2000001ff00 */
[----:B------:R-:W0:Y:S07]  /*3d70*/  LDCU.64 UR6, c[0x0][0x390] ;  /* 0x00007200ff0677ac */ /* 0x000e2e0008000a00 */
[----:B------:R-:W-:Y:S05]  /*3d80*/  BRA.U UP0, `(.L_x_563) ;  /* 0x0000000100087547 */ /* 0x000fea000b800000 */
[----:B------:R-:W1:Y:S02]  /*3d90*/  LDC.64 R12, c[0x0][0x3d0] ;  /* 0x0000f400ff0c7b82 */ /* 0x000e640000000a00 */
[----:B-1----:R-:W5:Y:S02]  /*3da0*/  LDG.E.64 R12, desc[UR8][R12.64] ;  /* 0x000000080c0c7981 */ /* 0x002f64000c1e1b00 */
.L_x_563:
[----:B-----5:R-:W-:-:S04]  /*3db0*/  IADD3 R18, P5, PT, R21, R12, RZ ;  /* 0x0000000c15127210 */ /* 0x020fc80007fbe0ff */
[----:B------:R-:W-:Y:S02]  /*3dc0*/  LEA.HI.X.SX32 R13, R21, R13, 0x1, P5 ;  /* 0x0000000d150d7211 */ /* 0x000fe400028f0eff */
[----:B0-----:R-:W-:-:S04]  /*3dd0*/  LEA R12, P5, R18, UR6, 0x2 ;  /* 0x00000006120c7c11 */ /* 0x001fc8000f8a10ff */
[----:B------:R-:W-:-:S05]  /*3de0*/  LEA.HI.X R13, R18, UR7, R13, 0x2, P5 ;  /* 0x00000007120d7c11 */ /* 0x000fca000a8f140d */
[----:B------:R1:W-:Y:S04]  /*3df0*/  STG.E desc[UR8][R12.64], R40 ;  /* 0x000000280c007986 */ /* 0x0003e8000c101908 */
.L_x_562:
[----:B0-----:R-:W-:Y:S05]  /*3e00*/  BSYNC.RECONVERGENT B0 ;  /* 0x0000000000007941 */ /* 0x001fea0003800200 */
.L_x_561:
[----:B------:R-:W-:Y:S01]  /*3e10*/  FSETP.GT.AND P5, PT, |R37|, UR5, PT ;  /* 0x0000000525007c0b */ /* 0x000fe2000bfa4200 */
[----:B------:R-:W-:-:S12]  /*3e20*/  BSSY.RECONVERGENT B0, `(.L_x_564) ;  /* 0x000000d000007945 */ /* 0x000fd80003800200 */
[----:B------:R-:W-:Y:S05]  /*3e30*/  @!P5 BRA `(.L_x_565) ;  /* 0x00000000002cd947 */ /* 0x000fea0003800000 */
[----:B------:R-:W-:Y:S01]  /*3e40*/  UISETP.NE.AND UP0, UPT, UR4, URZ, UPT ;  /* 0x000000ff0400728c */ /* 0x000fe2000bf05270 */
[----:B-1----:R-:W-:Y:S01]  /*3e50*/  CS2R R12, SRZ ;  /* 0x00000000000c7805 */ /* 0x002fe2000001ff00 */
[----:B------:R-:W0:Y:S07]  /*3e60*/  LDCU.64 UR6, c[0x0][0x390] ;  /* 0x00007200ff0677ac */ /* 0x000e2e0008000a00 */
[----:B------:R-:W-:Y:S05]  /*3e70*/  BRA.U UP0, `(.L_x_566) ;  /* 0x0000000100087547 */ /* 0x000fea000b800000 */
[----:B------:R-:W1:Y:S02]  /*3e80*/  LDC.64 R12, c[0x0][0x3d0] ;  /* 0x0000f400ff0c7b82 */ /* 0x000e640000000a00 */
[----:B-1----:R-:W5:Y:S02]  /*3e90*/  LDG.E.64 R12, desc[UR8][R12.64] ;  /* 0x000000080c0c7981 */ /* 0x002f64000c1e1b00 */
.L_x_566:
[----:B-----5:R-:W-:-:S04]  /*3ea0*/  IADD3 R18, P5, PT, R19, R12, RZ ;  /* 0x0000000c13127210 */ /* 0x020fc80007fbe0ff */
[----:B------:R-:W-:Y:S02]  /*3eb0*/  LEA.HI.X.SX32 R13, R19, R13, 0x1, P5 ;  /* 0x0000000d130d7211 */ /* 0x000fe400028f0eff */
[----:B0-----:R-:W-:-:S04]  /*3ec0*/  LEA R12, P5, R18, UR6, 0x2 ;  /* 0x00000006120c7c11 */ /* 0x001fc8000f8a10ff */
[----:B------:R-:W-:-:S05]  /*3ed0*/  LEA.HI.X R13, R18, UR7, R13, 0x2, P5 ;  /* 0x00000007120d7c11 */ /* 0x000fca000a8f140d */
[----:B------:R0:W-:Y:S04]  /*3ee0*/  STG.E desc[UR8][R12.64], R37 ;  /* 0x000000250c007986 */ /* 0x0001e8000c101908 */
.L_x_565:
[----:B------:R-:W-:Y:S05]  /*3ef0*/  BSYNC.RECONVERGENT B0 ;  /* 0x0000000000007941 */ /* 0x000fea0003800200 */
.L_x_564:
[----:B------:R-:W-:Y:S01]  /*3f00*/  FSETP.GT.AND P5, PT, |R2|, UR5, PT ;  /* 0x0000000502007c0b */ /* 0x000fe2000bfa4200 */
[----:B------:R-:W-:-:S12]  /*3f10*/  BSSY.RECONVERGENT B0, `(.L_x_567) ;  /* 0x000000d000007945 */ /* 0x000fd80003800200 */
[----:B------:R-:W-:Y:S05]  /*3f20*/  @!P5 BRA `(.L_x_568) ;  /* 0x00000000002cd947 */ /* 0x000fea0003800000 */
[----:B------:R-:W-:Y:S01]  /*3f30*/  UISETP.NE.AND UP0, UPT, UR4, URZ, UPT ;  /* 0x000000ff0400728c */ /* 0x000fe2000bf05270 */
[----:B01----:R-:W-:Y:S01]  /*3f40*/  CS2R R12, SRZ ;  /* 0x00000000000c7805 */ /* 0x003fe2000001ff00 */
[----:B------:R-:W0:Y:S07]  /*3f50*/  LDCU.64 UR6, c[0x0][0x390] ;  /* 0x00007200ff0677ac */ /* 0x000e2e0008000a00 */
[----:B------:R-:W-:Y:S05]  /*3f60*/  BRA.U UP0, `(.L_x_569) ;  /* 0x0000000100087547 */ /* 0x000fea000b800000 */
[----:B------:R-:W1:Y:S02]  /*3f70*/  LDC.64 R12, c[0x0][0x3d0] ;  /* 0x0000f400ff0c7b82 */ /* 0x000e640000000a00 */
[----:B-1----:R-:W5:Y:S02]  /*3f80*/  LDG.E.64 R12, desc[UR8][R12.64] ;  /* 0x000000080c0c7981 */ /* 0x002f64000c1e1b00 */
.L_x_569:
[----:B-----5:R-:W-:-:S04]  /*3f90*/  IADD3 R18, P5, PT, R17, R12, RZ ;  /* 0x0000000c11127210 */ /* 0x020fc80007fbe0ff */
[----:B------:R-:W-:Y:S02]  /*3fa0*/  LEA.HI.X.SX32 R13, R17, R13, 0x1, P5 ;  /* 0x0000000d110d7211 */ /* 0x000fe400028f0eff */
[----:B0-----:R-:W-:-:S04]  /*3fb0*/  LEA R12, P5, R18, UR6, 0x2 ;  /* 0x00000006120c7c11 */ /* 0x001fc8000f8a10ff */
[----:B------:R-:W-:-:S05]  /*3fc0*/  LEA.HI.X R13, R18, UR7, R13, 0x2, P5 ;  /* 0x00000007120d7c11 */ /* 0x000fca000a8f140d */
[----:B------:R2:W-:Y:S04]  /*3fd0*/  STG.E desc[UR8][R12.64], R2 ;  /* 0x000000020c007986 */ /* 0x0005e8000c101908 */
.L_x_568:
[----:B------:R-:W-:Y:S05]  /*3fe0*/  BSYNC.RECONVERGENT B0 ;  /* 0x0000000000007941 */ /* 0x000fea0003800200 */
.L_x_567:
[----:B------:R-:W-:Y:S01]  /*3ff0*/  FSETP.GT.AND P5, PT, |R3|, UR5, PT ;  /* 0x0000000503007c0b */ /* 0x000fe2000bfa4200 */
[----:B------:R-:W-:-:S12]  /*4000*/  BSSY.RECONVERGENT B0, `(.L_x_570) ;  /* 0x000000d000007945 */ /* 0x000fd80003800200 */
[----:B------:R-:W-:Y:S05]  /*4010*/  @!P5 BRA `(.L_x_571) ;  /* 0x00000000002cd947 */ /* 0x000fea0003800000 */
[----:B------:R-:W-:Y:S01]  /*4020*/  UISETP.NE.AND UP0, UPT, UR4, URZ, UPT ;  /* 0x000000ff0400728c */ /* 0x000fe2000bf05270 */
[----:B012---:R-:W-:Y:S01]  /*4030*/  CS2R R12, SRZ ;  /* 0x00000000000c7805 */ /* 0x007fe2000001ff00 */
[----:B------:R-:W0:Y:S07]  /*4040*/  LDCU.64 UR6, c[0x0][0x390] ;  /* 0x00007200ff0677ac */ /* 0x000e2e0008000a00 */
[----:B------:R-:W-:Y:S05]  /*4050*/  BRA.U UP0, `(.L_x_572) ;  /* 0x0000000100087547 */ /* 0x000fea000b800000 */
[----:B------:R-:W1:Y:S02]  /*4060*/  LDC.64 R12, c[0x0][0x3d0] ;  /* 0x0000f400ff0c7b82 */ /* 0x000e640000000a00 */
[----:B-1----:R-:W5:Y:S02]  /*4070*/  LDG.E.64 R12, desc[UR8][R12.64] ;  /* 0x000000080c0c7981 */ /* 0x002f64000c1e1b00 */
.L_x_572:
[----:B-----5:R-:W-:-:S04]  /*4080*/  IADD3 R2, P5, PT, R10, R12, RZ ;  /* 0x0000000c0a027210 */ /* 0x020fc80007fbe0ff */
[----:B------:R-:W-:Y:S02]  /*4090*/  LEA.HI.X.SX32 R13, R10, R13, 0x1, P5 ;  /* 0x0000000d0a0d7211 */ /* 0x000fe400028f0eff */
[----:B0-----:R-:W-:-:S04]  /*40a0*/  LEA R12, P5, R2, UR6, 0x2 ;  /* 0x00000006020c7c11 */ /* 0x001fc8000f8a10ff */
[----:B------:R-:W-:-:S05]  /*40b0*/  LEA.HI.X R13, R2, UR7, R13, 0x2, P5 ;  /* 0x00000007020d7c11 */ /* 0x000fca000a8f140d */
[----:B------:R3:W-:Y:S04]  /*40c0*/  STG.E desc[UR8][R12.64], R3 ;  /* 0x000000030c007986 */ /* 0x0007e8000c101908 */
.L_x_571:
[----:B------:R-:W-:Y:S05]  /*40d0*/  BSYNC.RECONVERGENT B0 ;  /* 0x0000000000007941 */ /* 0x000fea0003800200 */
.L_x_570:
[----:B------:R-:W-:Y:S01]  /*40e0*/  FSETP.GT.AND P5, PT, |R4|, UR5, PT ;  /* 0x0000000504007c0b */ /* 0x000fe2000bfa4200 */
[----:B------:R-:W-:-:S12]  /*40f0*/  BSSY.RECONVERGENT B0, `(.L_x_573) ;  /* 0x000000d000007945 */ /* 0x000fd80003800200 */
[----:B------:R-:W-:Y:S05]  /*4100*/  @!P5 BRA `(.L_x_574) ;  /* 0x00000000002cd947 */ /* 0x000fea0003800000 */
[----:B------:R-:W-:Y:S01]  /*4110*/  UISETP.NE.AND UP0, UPT, UR4, URZ, UPT ;  /* 0x000000ff0400728c */ /* 0x000fe2000bf05270 */
[----:B--23--:R-:W-:Y:S01]  /*4120*/  CS2R R2, SRZ ;  /* 0x0000000000027805 */ /* 0x00cfe2000001ff00 */
[----:B------:R-:W2:Y:S07]  /*4130*/  LDCU.64 UR6, c[0x0][0x390] ;  /* 0x00007200ff0677ac */ /* 0x000eae0008000a00 */
[----:B------:R-:W-:Y:S05]  /*4140*/  BRA.U UP0, `(.L_x_575) ;  /* 0x0000000100087547 */ /* 0x000fea000b800000 */
[----:B------:R-:W3:Y:S02]  /*4150*/  LDC.64 R2, c[0x0][0x3d0] ;  /* 0x0000f400ff027b82 */ /* 0x000ee40000000a00 */
[----:B---3--:R-:W5:Y:S02]  /*4160*/  LDG.E.64 R2, desc[UR8][R2.64] ;  /* 0x0000000802027981 */ /* 0x008f64000c1e1b00 */
.L_x_575:
[----:B-----5:R-:W-:-:S04]  /*4170*/  IADD3 R10, P5, PT, R24, R2, RZ ;  /* 0x00000002180a7210 */ /* 0x020fc80007fbe0ff */
[----:B------:R-:W-:Y:S02]  /*4180*/  LEA.HI.X.SX32 R3, R24, R3, 0x1, P5 ;  /* 0x0000000318037211 */ /* 0x000fe400028f0eff */
[----:B--2---:R-:W-:-:S04]  /*4190*/  LEA R2, P5, R10, UR6, 0x2 ;  /* 0x000000060a027c11 */ /* 0x004fc8000f8a10ff */
[----:B------:R-:W-:-:S05]  /*41a0*/  LEA.HI.X R3, R10, UR7, R3, 0x2, P5 ;  /* 0x000000070a037c11 */ /* 0x000fca000a8f1403 */
[----:B------:R4:W-:Y:S04]  /*41b0*/  STG.E desc[UR8][R2.64], R4 ;  /* 0x0000000402007986 */ /* 0x0009e8000c101908 */
.L_x_574:
[----:B------:R-:W-:Y:S05]  /*41c0*/  BSYNC.RECONVERGENT B0 ;  /* 0x0000000000007941 */ /* 0x000fea0003800200 */
.L_x_573:
[----:B------:R-:W-:Y:S01]  /*41d0*/  FSETP.GT.AND P5, PT, |R5|, UR5, PT ;  /* 0x0000000505007c0b */ /* 0x000fe2000bfa4200 */
[----:B------:R-:W-:-:S12]  /*41e0*/  BSSY.RECONVERGENT B0, `(.L_x_576) ;  /* 0x000000d000007945 */ /* 0x000fd80003800200 */
[----:B------:R-:W-:Y:S05]  /*41f0*/  @!P5 BRA `(.L_x_577) ;  /* 0x00000000002cd947 */ /* 0x000fea0003800000 */
[----:B------:R-:W-:Y:S01]  /*4200*/  UISETP.NE.AND UP0, UPT, UR4, URZ, UPT ;  /* 0x000000ff0400728c */ /* 0x000fe2000bf05270 */
[----:B--234-:R-:W-:Y:S01]  /*4210*/  CS2R R2, SRZ ;  /* 0x0000000000027805 */ /* 0x01cfe2000001ff00 */
[----:B------:R-:W2:Y:S07]  /*4220*/  LDCU.64 UR6, c[0x0][0x390] ;  /* 0x00007200ff0677ac */ /* 0x000eae0008000a00 */
[----:B------:R-:W-:Y:S05]  /*4230*/  BRA.U UP0, `(.L_x_578) ;  /* 0x0000000100087547 */ /* 0x000fea000b800000 */
[----:B------:R-:W3:Y:S02]  /*4240*/  LDC.64 R2, c[0x0][0x3d0] ;  /* 0x0000f400ff027b82 */ /* 0x000ee40000000a00 */
[----:B---3--:R-:W5:Y:S02]  /*4250*/  LDG.E.64 R2, desc[UR8][R2.64] ;  /* 0x0000000802027981 */ /* 0x008f64000c1e1b00 */
.L_x_578:
[----:B-----5:R-:W-:-:S04]  /*4260*/  IADD3 R4, P5, PT, R26, R2, RZ ;  /* 0x000000021a047210 */ /* 0x020fc80007fbe0ff */
[----:B------:R-:W-:Y:S02]  /*4270*/  LEA.HI.X.SX32 R3, R26, R3, 0x1, P5 ;  /* 0x000000031a037211 */ /* 0x000fe400028f0eff */
[----:B--2---:R-:W-:-:S04]  /*4280*/  LEA R2, P5, R4, UR6, 0x2 ;  /* 0x0000000604027c11 */ /* 0x004fc8000f8a10ff */
[----:B------:R-:W-:-:S05]  /*4290*/  LEA.HI.X R3, R4, UR7, R3, 0x2, P5 ;  /* 0x0000000704037c11 */ /* 0x000fca000a8f1403 */
[----:B------:R2:W-:Y:S04]  /*42a0*/  STG.E desc[UR8][R2.64], R5 ;  /* 0x0000000502007986 */ /* 0x0005e8000c101908 */
.L_x_577:
[----:B------:R-:W-:Y:S05]  /*42b0*/  BSYNC.RECONVERGENT B0 ;  /* 0x0000000000007941 */ /* 0x000fea0003800200 */
.L_x_576:
        /* <DEDUP_REMOVED lines=9> */
.L_x_581:
[----:B-----5:R-:W-:-:S04]  /*4350*/  IADD3 R4, P5, PT, R30, R2, RZ ;  /* 0x000000021e047210 */ /* 0x020fc80007fbe0ff */
[----:B------:R-:W-:Y:S02]  /*4360*/  LEA.HI.X.SX32 R3, R30, R3, 0x1, P5 ;  /* 0x000000031e037211 */ /* 0x000fe400028f0eff */
[----:B--2---:R-:W-:-:S04]  /*4370*/  LEA R2, P5, R4, UR6, 0x2 ;  /* 0x0000000604027c11 */ /* 0x004fc8000f8a10ff */
[----:B------:R-:W-:-:S05]  /*4380*/  LEA.HI.X R3, R4, UR7, R3, 0x2, P5 ;  /* 0x0000000704037c11 */ /* 0x000fca000a8f1403 */
[----:B------:R2:W-:Y:S04]  /*4390*/  STG.E desc[UR8][R2.64], R6 ;  /* 0x0000000602007986 */ /* 0x0005e8000c101908 */
.L_x_580:
[----:B------:R-:W-:Y:S05]  /*43a0*/  BSYNC.RECONVERGENT B0 ;  /* 0x0000000000007941 */ /* 0x000fea0003800200 */
.L_x_579:
        /* <DEDUP_REMOVED lines=9> */
.L_x_584:
[----:B-----5:R-:W-:-:S04]  /*4440*/  IADD3 R4, P5, PT, R32, R2, RZ ;  /* 0x0000000220047210 */ /* 0x020fc80007fbe0ff */
[----:B------:R-:W-:Y:S02]  /*4450*/  LEA.HI.X.SX32 R3, R32, R3, 0x1, P5 ;  /* 0x0000000320037211 */ /* 0x000fe400028f0eff */
[----:B--2---:R-:W-:-:S04]  /*4460*/  LEA R2, P5, R4, UR6, 0x2 ;  /* 0x0000000604027c11 */ /* 0x004fc8000f8a10ff */
[----:B------:R-:W-:-:S05]  /*4470*/  LEA.HI.X R3, R4, UR7, R3, 0x2, P5 ;  /* 0x0000000704037c11 */ /* 0x000fca000a8f1403 */
[----:B------:R2:W-:Y:S04]  /*4480*/  STG.E desc[UR8][R2.64], R8 ;  /* 0x0000000802007986 */ /* 0x0005e8000c101908 */
.L_x_583:
[----:B------:R-:W-:Y:S05]  /*4490*/  BSYNC.RECONVERGENT B0 ;  /* 0x0000000000007941 */ /* 0x000fea0003800200 */
.L_x_582:
        /* <DEDUP_REMOVED lines=9> */
.L_x_587:
[----:B-----5:R-:W-:-:S04]  /*4530*/  IADD3 R4, P5, PT, R34, R2, RZ ;  /* 0x0000000222047210 */ /* 0x020fc80007fbe0ff */
[----:B------:R-:W-:Y:S02]  /*4540*/  LEA.HI.X.SX32 R3, R34, R3, 0x1, P5 ;  /* 0x0000000322037211 */ /* 0x000fe400028f0eff */
[----:B--2---:R-:W-:-:S04]  /*4550*/  LEA R2, P5, R4, UR6, 0x2 ;  /* 0x0000000604027c11 */ /* 0x004fc8000f8a10ff */
[----:B------:R-:W-:-:S05]  /*4560*/  LEA.HI.X R3, R4, UR7, R3, 0x2, P5 ;  /* 0x0000000704037c11 */ /* 0x000fca000a8f1403 */
[----:B------:R2:W-:Y:S04]  /*4570*/  STG.E desc[UR8][R2.64], R9 ;  /* 0x0000000902007986 */ /* 0x0005e8000c101908 */
.L_x_586:
[----:B------:R-:W-:Y:S05]  /*4580*/  BSYNC.RECONVERGENT B0 ;  /* 0x0000000000007941 */ /* 0x000fea0003800200 */
.L_x_585:
[----:B------:R-:W-:Y:S04]  /*4590*/  BSSY.RECONVERGENT B0, `(.L_x_588) ;  /* 0x000000d000007945 */ /* 0x000fe80003800200 */
[----:B------:R-:W-:Y:S05]  /*45a0*/  @!P4 BRA `(.L_x_589) ;  /* 0x00000000002cc947 */ /* 0x000fea0003800000 */
[----:B------:R-:W-:Y:S01]  /*45b0*/  UISETP.NE.AND UP0, UPT, UR4, URZ, UPT ;  /* 0x000000ff0400728c */ /* 0x000fe2000bf05270 */
[----:B--234-:R-:W-:Y:S01]  /*45c0*/  CS2R R2, SRZ ;  /* 0x0000000000027805 */ /* 0x01cfe2000001ff00 */
[----:B------:R-:W2:Y:S07]  /*45d0*/  LDCU.64 UR6, c[0x0][0x390] ;  /* 0x00007200ff0677ac */ /* 0x000eae0008000a00 */
[----:B------:R-:W-:Y:S05]  /*45e0*/  BRA.U UP0, `(.L_x_590) ;  /* 0x0000000100087547 */ /* 0x000fea000b800000 */
[----:B------:R-:W3:Y:S02]  /*45f0*/  LDC.64 R2, c[0x0][0x3d0] ;  /* 0x0000f400ff027b82 */ /* 0x000ee40000000a00 */
[----:B---3--:R-:W5:Y:S02]  /*4600*/  LDG.E.64 R2, desc[UR8][R2.64] ;  /* 0x0000000802027981 */ /* 0x008f64000c1e1b00 */
.L_x_590:
[----:B-----5:R-:W-:-:S04]  /*4610*/  IADD3 R4, P4, PT, R36, R2, RZ ;  /* 0x0000000224047210 */ /* 0x020fc80007f9e0ff */
[----:B------:R-:W-:Y:S02]  /*4620*/  LEA.HI.X.SX32 R3, R36, R3, 0x1, P4 ;  /* 0x0000000324037211 */ /* 0x000fe400020f0eff */
[----:B--2---:R-:W-:-:S04]  /*4630*/  LEA R2, P4, R4, UR6, 0x2 ;  /* 0x0000000604027c11 */ /* 0x004fc8000f8810ff */
[----:B------:R-:W-:-:S05]  /*4640*/  LEA.HI.X R3, R4, UR7, R3, 0x2, P4 ;  /* 0x0000000704037c11 */ /* 0x000fca000a0f1403 */
[----:B------:R2:W-:Y:S04]  /*4650*/  STG.E desc[UR8][R2.64], R11 ;  /* 0x0000000b02007986 */ /* 0x0005e8000c101908 */
.L_x_589:
[----:B------:R-:W-:Y:S05]  /*4660*/  BSYNC.RECONVERGENT B0 ;  /* 0x0000000000007941 */ /* 0x000fea0003800200 */
.L_x_588:
        /* <DEDUP_REMOVED lines=8> */
.L_x_593:
[----:B-----5:R-:W-:-:S04]  /*46f0*/  IADD3 R4, P3, PT, R0, R2, RZ ;  /* 0x0000000200047210 */ /* 0x020fc80007f7e0ff */
[----:B------:R-:W-:Y:S02]  /*4700*/  LEA.HI.X.SX32 R3, R0, R3, 0x1, P3 ;  /* 0x0000000300037211 */ /* 0x000fe400018f0eff */
[----:B--2---:R-:W-:-:S04]  /*4710*/  LEA R2, P3, R4, UR6, 0x2 ;  /* 0x0000000604027c11 */ /* 0x004fc8000f8610ff */
[----:B------:R-:W-:-:S05]  /*4720*/  LEA.HI.X R3, R4, UR7, R3, 0x2, P3 ;  /* 0x0000000704037c11 */ /* 0x000fca00098f1403 */
[----:B------:R2:W-:Y:S04]  /*4730*/  STG.E desc[UR8][R2.64], R25 ;  /* 0x0000001902007986 */ /* 0x0005e8000c101908 */
.L_x_592:
[----:B------:R-:W-:Y:S05]  /*4740*/  BSYNC.RECONVERGENT B0 ;  /* 0x0000000000007941 */ /* 0x000fea0003800200 */
.L_x_591:
        /* <DEDUP_REMOVED lines=8> */
.L_x_596:
[----:B-----5:R-:W-:-:S04]  /*47d0*/  IADD3 R0, P0, PT, R14, R2, RZ ;  /* 0x000000020e007210 */ /* 0x020fc80007f1e0ff */
[----:B------:R-:W-:Y:S02]  /*47e0*/  LEA.HI.X.SX32 R3, R14, R3, 0x1, P0 ;  /* 0x000000030e037211 */ /* 0x000fe400000f0eff */
[----:B--2---:R-:W-:-:S04]  /*47f0*/  LEA R2, P0, R0, UR6, 0x2 ;  /* 0x0000000600027c11 */ /* 0x004fc8000f8010ff */
[----:B------:R-:W-:-:S05]  /*4800*/  LEA.HI.X R3, R0, UR7, R3, 0x2, P0 ;  /* 0x0000000700037c11 */ /* 0x000fca00080f1403 */
[----:B------:R2:W-:Y:S04]  /*4810*/  STG.E desc[UR8][R2.64], R27 ;  /* 0x0000001b02007986 */ /* 0x0005e8000c101908 */
.L_x_595:
[----:B------:R-:W-:Y:S05]  /*4820*/  BSYNC.RECONVERGENT B0 ;  /* 0x0000000000007941 */ /* 0x000fea0003800200 */
.L_x_594:
        /* <DEDUP_REMOVED lines=8> */
.L_x_599:
[----:B-----5:R-:W-:-:S04]  /*48b0*/  IADD3 R0, P0, PT, R15, R2, RZ ;  /* 0x000000020f007210 */ /* 0x020fc80007f1e0ff */
[----:B------:R-:W-:Y:S02]  /*48c0*/  LEA.HI.X.SX32 R3, R15, R3, 0x1, P0 ;  /* 0x000000030f037211 */ /* 0x000fe400000f0eff */
[----:B--2---:R-:W-:-:S04]  /*48d0*/  LEA R2, P0, R0, UR6, 0x2 ;  /* 0x0000000600027c11 */ /* 0x004fc8000f8010ff */
[----:B------:R-:W-:-:S05]  /*48e0*/  LEA.HI.X R3, R0, UR7, R3, 0x2, P0 ;  /* 0x0000000700037c11 */ /* 0x000fca00080f1403 */
[----:B------:R2:W-:Y:S04]  /*48f0*/  STG.E desc[UR8][R2.64], R31 ;  /* 0x0000001f02007986 */ /* 0x0005e8000c101908 */
.L_x_598:
[----:B------:R-:W-:Y:S05]  /*4900*/  BSYNC.RECONVERGENT B0 ;  /* 0x0000000000007941 */ /* 0x000fea0003800200 */
.L_x_597:
        /* <DEDUP_REMOVED lines=8> */
.L_x_602:
[----:B-----5:R-:W-:-:S04]  /*4990*/  IADD3 R0, P0, PT, R16, R2, RZ ;  /* 0x0000000210007210 */ /* 0x020fc80007f1e0ff */
[----:B------:R-:W-:Y:S02]  /*49a0*/  LEA.HI.X.SX32 R3, R16, R3, 0x1, P0 ;  /* 0x0000000310037211 */ /* 0x000fe400000f0eff */
[----:B--2---:R-:W-:-:S04]  /*49b0*/  LEA R2, P0, R0, UR6, 0x2 ;  /* 0x0000000600027c11 */ /* 0x004fc8000f8010ff */
[----:B------:R-:W-:-:S05]  /*49c0*/  LEA.HI.X R3, R0, UR7, R3, 0x2, P0 ;  /* 0x0000000700037c11 */ /* 0x000fca00080f1403 */
[----:B------:R2:W-:Y:S04]  /*49d0*/  STG.E desc[UR8][R2.64], R33 ;  /* 0x0000002102007986 */ /* 0x0005e8000c101908 */
.L_x_601:
[----:B------:R-:W-:Y:S05]  /*49e0*/  BSYNC.RECONVERGENT B0 ;  /* 0x0000000000007941 */ /* 0x000fea0003800200 */
.L_x_600:
[----:B------:R-:W-:-:S13]  /*49f0*/  FSETP.GT.AND P0, PT, |R35|, UR5, PT ;  /* 0x0000000523007c0b */ /* 0x000fda000bf04200 */
[----:B------:R-:W-:Y:S05]  /*4a00*/  @!P0 EXIT ;  /* 0x000000000000894d */ /* 0x000fea0003800000 */
[----:B------:R-:W-:Y:S01]  /*4a10*/  UISETP.NE.AND UP0, UPT, UR4, URZ, UPT ;  /* 0x000000ff0400728c */ /* 0x000fe2000bf05270 */
[----:B--234-:R-:W-:-:S08]  /*4a20*/  CS2R R2, SRZ ;  /* 0x0000000000027805 */ /* 0x01cfd0000001ff00 */
[----:B------:R-:W-:Y:S05]  /*4a30*/  BRA.U UP0, `(.L_x_603) ;  /* 0x0000000100087547 */ /* 0x000fea000b800000 */
[----:B------:R-:W2:Y:S02]  /*4a40*/  LDC.64 R2, c[0x0][0x3d0] ;  /* 0x0000f400ff027b82 */ /* 0x000ea40000000a00 */
[----:B--2---:R-:W5:Y:S02]  /*4a50*/  LDG.E.64 R2, desc[UR8][R2.64] ;  /* 0x0000000802027981 */ /* 0x004f64000c1e1b00 */
.L_x_603:
[----:B------:R-:W2:Y:S01]  /*4a60*/  LDCU.64 UR4, c[0x0][0x390] ;  /* 0x00007200ff0477ac */ /* 0x000ea20008000a00 */
[----:B-----5:R-:W-:-:S04]  /*4a70*/  IADD3 R0, P0, PT, R7, R2, RZ ;  /* 0x0000000207007210 */ /* 0x020fc80007f1e0ff */
[----:B------:R-:W-:Y:S02]  /*4a80*/  LEA.HI.X.SX32 R3, R7, R3, 0x1, P0 ;  /* 0x0000000307037211 */ /* 0x000fe400000f0eff */
[----:B--2---:R-:W-:-:S04]  /*4a90*/  LEA R2, P0, R0, UR4, 0x2 ;  /* 0x0000000400027c11 */ /* 0x004fc8000f8010ff */
[----:B------:R-:W-:-:S05]  /*4aa0*/  LEA.HI.X R3, R0, UR5, R3, 0x2, P0 ;  /* 0x0000000500037c11 */ /* 0x000fca00080f1403 */
[----:B------:R-:W-:Y:S01]  /*4ab0*/  STG.E desc[UR8][R2.64], R35 ;  /* 0x0000002302007986 */ /* 0x000fe2000c101908 */
[----:B------:R-:W-:Y:S05]  /*4ac0*/  EXIT ;  /* 0x000000000000794d */ /* 0x000fea0003800000 */
.L_x_560:
[----:B------:R-:W-:Y:S01]  /*4ad0*/  BAR.SYNC.DEFER_BLOCKING 0x0 ;  /* 0x0000000000007b1d */ /* 0x000fe20000010000 */
[----:B------:R-:W-:Y:S01]  /*4ae0*/  FSETP.GT.AND P6, PT, |R37|, UR5, PT ;  /* 0x0000000525007c0b */ /* 0x000fe2000bfc4200 */
[--C-:B------:R-:W-:Y:S02]  /*4af0*/  @P5 IMAD.IADD R18, R21, 0x1, -R13.reuse ;  /* 0x0000000115125824 */ /* 0x100fe400078e0a0d */
[--C-:B------:R-:W-:Y:S02]  /*4b00*/  @P4 IMAD.IADD R36, R36, 0x1, -R13.reuse ;  /* 0x0000000124244824 */ /* 0x100fe400078e0a0d */
[--C-:B------:R-:W-:Y:S01]  /*4b10*/  @P3 IMAD.IADD R0, R0, 0x1, -R13.reuse ;  /* 0x0000000100003824 */ /* 0x100fe200078e0a0d */
[----:B------:R-:W-:Y:S01]  /*4b20*/  @P5 LEA R21, R18, UR4, 0x2 ;  /* 0x0000000412155c11 */ /* 0x000fe2000f8e10ff */
[--C-:B------:R-:W-:Y:S01]  /*4b30*/  @P0 IMAD.IADD R14, R14, 0x1, -R13.reuse ;  /* 0x000000010e0e0824 */ /* 0x100fe200078e0a0d */
[----:B------:R-:W-:Y:S01]  /*4b40*/  @P4 LEA R36, R36, UR4, 0x2 ;  /* 0x0000000424244c11 */ /* 0x000fe2000f8e10ff */
[--C-:B------:R-:W-:Y:S01]  /*4b50*/  @P2 IMAD.IADD R15, R15, 0x1, -R13.reuse ;  /* 0x000000010f0f2824 */ /* 0x100fe200078e0a0d */
[----:B------:R-:W-:Y:S01]  /*4b60*/  @P3 LEA R0, R0, UR4, 0x2 ;  /* 0x0000000400003c11 */ /* 0x000fe2000f8e10ff */
[--C-:B------:R-:W-:Y:S01]  /*4b70*/  @P1 IMAD.IADD R16, R16, 0x1, -R13.reuse ;  /* 0x0000000110101824 */ /* 0x100fe200078e0a0d */
[----:B------:R-:W-:Y:S01]  /*4b80*/  @P0 LEA R14, R14, UR4, 0x2 ;  /* 0x000000040e0e0c11 */ /* 0x000fe2000f8e10ff */
[----:B------:R-:W-:-:S03]  /*4b90*/  @P6 IMAD.IADD R19, R19, 0x1, -R13 ;  /* 0x0000000113136824 */ /* 0x000fc600078e0a0d */
[----:B------:R-:W-:Y:S02]  /*4ba0*/  @P1 LEA R16, R16, UR4, 0x2 ;  /* 0x0000000410101c11 */ /* 0x000fe4000f8e10ff */
[----:B------:R-:W-:Y:S01]  /*4bb0*/  @P6 LEA R18, R19, UR4, 0x2 ;  /* 0x0000000413126c11 */ /* 0x000fe2000f8e10ff */
[----:B------:R-:W-:Y:S01]  /*4bc0*/  @P5 STS [R21], R40 ;  /* 0x0000002815005388 */ /* 0x000fe20000000800 */
[----:B------:R-:W-:-:S03]  /*4bd0*/  FSETP.GT.AND P5, PT, |R2|, UR5, PT ;  /* 0x0000000502007c0b */ /* 0x000fc6000bfa4200 */
[----:B------:R-:W-:Y:S01]  /*4be0*/  @P6 STS [R18], R37 ;  /* 0x0000002512006388 */ /* 0x000fe20000000800 */
[----:B------:R-:W-:-:S09]  /*4bf0*/  FSETP.GT.AND P6, PT, |R3|, UR5, PT ;  /* 0x0000000503007c0b */ /* 0x000fd2000bfc4200 */
[----:B------:R-:W-:-:S04]  /*4c00*/  @P5 IMAD.IADD R17, R17, 0x1, -R13 ;  /* 0x0000000111115824 */ /* 0x000fc800078e0a0d */
[----:B------:R-:W-:Y:S01]  /*4c10*/  @P6 IMAD.IADD R10, R10, 0x1, -R13 ;  /* 0x000000010a0a6824 */ /* 0x000fe200078e0a0d */
[----:B------:R-:W-:-:S04]  /*4c20*/  @P5 LEA R17, R17, UR4, 0x2 ;  /* 0x0000000411115c11 */ /* 0x000fc8000f8e10ff */
[----:B------:R-:W-:Y:S01]  /*4c30*/  @P6 LEA R10, R10, UR4, 0x2 ;  /* 0x000000040a0a6c11 */ /* 0x000fe2000f8e10ff */
[----:B------:R0:W-:Y:S01]  /*4c40*/  @P5 STS [R17], R2 ;  /* 0x0000000211005388 */ /* 0x0001e20000000800 */
[----:B------:R-:W-:-:S03]  /*4c50*/  FSETP.GT.AND P5, PT, |R4|, UR5, PT ;  /* 0x0000000504007c0b */ /* 0x000fc6000bfa4200 */
[----:B------:R1:W-:Y:S01]  /*4c60*/  @P6 STS [R10], R3 ;  /* 0x000000030a006388 */ /* 0x0003e20000000800 */
[----:B------:R-:W-:Y:S02]  /*4c70*/  FSETP.GT.AND P6, PT, |R5|, UR5, PT ;  /* 0x0000000505007c0b */ /* 0x000fe4000bfc4200 */
[----:B0-----:R-:W-:-:S07]  /*4c80*/  @P2 LEA R2, R15, UR4, 0x2 ;  /* 0x000000040f022c11 */ /* 0x001fce000f8e10ff */
[----:B------:R-:W-:-:S04]  /*4c90*/  @P5 IMAD.IADD R24, R24, 0x1, -R13 ;  /* 0x0000000118185824 */ /* 0x000fc800078e0a0d */
[----:B------:R-:W-:Y:S01]  /*4ca0*/  @P6 IMAD.IADD R26, R26, 0x1, -R13 ;  /* 0x000000011a1a6824 */ /* 0x000fe200078e0a0d */
[----:B------:R-:W-:-:S04]  /*4cb0*/  @P5 LEA R19, R24, UR4, 0x2 ;  /* 0x0000000418135c11 */ /* 0x000fc8000f8e10ff */
[----:B------:R-:W-:Y:S01]  /*4cc0*/  @P6 LEA R26, R26, UR4, 0x2 ;  /* 0x000000041a1a6c11 */ /* 0x000fe2000f8e10ff */
[----:B------:R0:W-:Y:S01]  /*4cd0*/  @P5 STS [R19], R4 ;  /* 0x0000000413005388 */ /* 0x0001e20000000800 */
[----:B------:R-:W-:-:S03]  /*4ce0*/  FSETP.GT.AND P5, PT, |R6|, UR5, PT ;  /* 0x0000000506007c0b */ /* 0x000fc6000bfa4200 */
[----:B------:R2:W-:Y:S01]  /*4cf0*/  @P6 STS [R26], R5 ;  /* 0x000000051a006388 */ /* 0x0005e20000000800 */
[----:B------:R-:W-:-:S09]  /*4d00*/  FSETP.GT.AND P6, PT, |R8|, UR5, PT ;  /* 0x0000000508007c0b */ /* 0x000fd2000bfc4200 */
[----:B------:R-:W-:-:S04]  /*4d10*/  @P5 IMAD.IADD R30, R30, 0x1, -R13 ;  /* 0x000000011e1e5824 */ /* 0x000fc800078e0a0d */
[----:B------:R-:W-:Y:S01]  /*4d20*/  @P6 IMAD.IADD R32, R32, 0x1, -R13 ;  /* 0x0000000120206824 */ /* 0x000fe200078e0a0d */
[----:B------:R-:W-:-:S04]  /*4d30*/  @P5 LEA R17, R30, UR4, 0x2 ;  /* 0x000000041e115c11 */ /* 0x000fc8000f8e10ff */
[----:B-1----:R-:W-:Y:S01]  /*4d40*/  @P6 LEA R3, R32, UR4, 0x2 ;  /* 0x0000000420036c11 */ /* 0x002fe2000f8e10ff */
[----:B------:R2:W-:Y:S01]  /*4d50*/  @P5 STS [R17], R6 ;  /* 0x0000000611005388 */ /* 0x0005e20000000800 */
[----:B------:R-:W-:-:S03]  /*4d60*/  FSETP.GT.AND P5, PT, |R9|, UR5, PT ;  /* 0x0000000509007c0b */ /* 0x000fc6000bfa4200 */
[----:B------:R2:W-:Y:S01]  /*4d70*/  @P6 STS [R3], R8 ;  /* 0x0000000803006388 */ /* 0x0005e20000000800 */
[----:B------:R-:W-:-:S09]  /*4d80*/  FSETP.GT.AND P6, PT, |R35|, UR5, PT ;  /* 0x0000000523007c0b */ /* 0x000fd2000bfc4200 */
[----:B------:R-:W-:-:S04]  /*4d90*/  @P5 IMAD.IADD R34, R34, 0x1, -R13 ;  /* 0x0000000122225824 */ /* 0x000fc800078e0a0d */
[----:B------:R-:W-:Y:S01]  /*4da0*/  @P6 IMAD.IADD R7, R7, 0x1, -R13 ;  /* 0x0000000107076824 */ /* 0x000fe200078e0a0d */
[----:B------:R-:W-:-:S04]  /*4db0*/  @P5 LEA R34, R34, UR4, 0x2 ;  /* 0x0000000422225c11 */ /* 0x000fc8000f8e10ff */
[----:B0-----:R-:W-:Y:S01]  /*4dc0*/  @P6 LEA R4, R7, UR4, 0x2 ;  /* 0x0000000407046c11 */ /* 0x001fe2000f8e10ff */
[----:B------:R2:W-:Y:S04]  /*4dd0*/  @P5 STS [R34], R9 ;  /* 0x0000000922005388 */ /* 0x0005e80000000800 */
[----:B------:R2:W-:Y:S04]  /*4de0*/  @P4 STS [R36], R11 ;  /* 0x0000000b24004388 */ /* 0x0005e80000000800 */
[----:B------:R2:W-:Y:S01]  /*4df0*/  @P3 STS [R0], R25 ;  /* 0x0000001900003388 */ /* 0x0005e20000000800 */
[----:B------:R-:W-:-:S03]  /*4e00*/  ISETP.GE.AND P3, PT, R41, R12, PT ;  /* 0x0000000c2900720c */ /* 0x000fc60003f66270 */
[----:B------:R2:W-:Y:S04]  /*4e10*/  @P0 STS [R14], R27 ;  /* 0x0000001b0e000388 */ /* 0x0005e80000000800 */
[----:B------:R2:W-:Y:S04]  /*4e20*/  @P2 STS [R2], R31 ;  /* 0x0000001f02002388 */ /* 0x0005e80000000800 */
[----:B------:R2:W-:Y:S04]  /*4e30*/  @P1 STS [R16], R33 ;  /* 0x0000002110001388 */ /* 0x0005e80000000800 */
[----:B------:R2:W-:Y:S01]  /*4e40*/  @P6 STS [R4], R35 ;  /* 0x0000002304006388 */ /* 0x0005e20000000800 */
[----:B------:R-:W-:Y:S06]  /*4e50*/  BAR.SYNC.DEFER_BLOCKING 0x0 ;  /* 0x0000000000007b1d */ /* 0x000fec0000010000 */
[----:B------:R-:W-:Y:S05]  /*4e60*/  @P3 EXIT ;  /* 0x000000000000394d */ /* 0x000fea0003800000 */
[----:B--2---:R-:W-:Y:S01]  /*4e70*/  LOP3.LUT R3, RZ, R41, RZ, 0x33, !PT ;  /* 0x00000029ff037212 */ /* 0x004fe200078e33ff */
[----:B------:R-:W0:Y:S01]  /*4e80*/  LDCU.U8 UR6, c[0x0][0x3b8] ;  /* 0x00007700ff0677ac */ /* 0x000e220008000000 */
[----:B------:R-:W-:Y:S03]  /*4e90*/  BSSY.RECONVERGENT B0, `(.L_x_604) ;  /* 0x000001e000007945 */ /* 0x000fe60003800200 */
[----:B------:R-:W-:Y:S01]  /*4ea0*/  IMAD.IADD R2, R3, 0x1, R12 ;  /* 0x0000000103027824 */ /* 0x000fe200078e020c */
[----:B------:R-:W1:Y:S03]  /*4eb0*/  LDCU.64 UR10, c[0x0][0x390] ;  /* 0x00007200ff0a77ac */ /* 0x000e660008000a00 */
[C---:B------:R-:W-:Y:S01]  /*4ec0*/  IMAD.HI.U32 R0, R2.reuse, -0x55555555, RZ ;  /* 0xaaaaaaab02007827 */ /* 0x040fe200078e00ff */
[----:B------:R-:W-:-:S04]  /*4ed0*/  ISETP.GE.U32.AND P1, PT, R2, 0x480, PT ;  /* 0x000004800200780c */ /* 0x000fc80003f26070 */
[----:B------:R-:W-:-:S04]  /*4ee0*/  SHF.R.U32.HI R0, RZ, 0x8, R0 ;  /* 0x00000008ff007819 */ /* 0x000fc80000011600 */
[----:B------:R-:W-:-:S04]  /*4ef0*/  LOP3.LUT R3, R0, 0x3, RZ, 0xc0, !PT ;  /* 0x0000000300037812 */ /* 0x000fc800078ec0ff */
[----:B------:R-:W-:-:S13]  /*4f00*/  ISETP.NE.AND P0, PT, R3, 0x3, PT ;  /* 0x000000030300780c */ /* 0x000fda0003f05270 */
[----:B01----:R-:W-:Y:S05]  /*4f10*/  @!P0 BRA `(.L_x_605) ;  /* 0x0000000000548947 */ /* 0x003fea0003800000 */
[----:B------:R-:W-:Y:S01]  /*4f20*/  VIADD R0, R0, 0x1 ;  /* 0x0000000100007836 */ /* 0x000fe20000000000 */
[C---:B------:R-:W-:Y:S01]  /*4f30*/  LEA R6, R41.reuse, UR4, 0x2 ;  /* 0x0000000429067c11 */ /* 0x040fe2000f8e10ff */
[----:B------:R-:W-:Y:S01]  /*4f40*/  IMAD.IADD R7, R41, 0x1, R13 ;  /* 0x0000000129077824 */ /* 0x000fe200078e020d */
[----:B------:R-:W-:Y:S02]  /*4f50*/  ISETP.NE.AND P2, PT, RZ, UR6, PT ;  /* 0x00000006ff007c0c */ /* 0x000fe4000bf45270 */
[----:B------:R-:W-:-:S05]  /*4f60*/  LOP3.LUT R0, R0, 0x3, RZ, 0xc0, !PT ;  /* 0x0000000300007812 */ /* 0x000fca00078ec0ff */
[----:B------:R-:W-:Y:S02]  /*4f70*/  IMAD R41, R0, 0x180, R41 ;  /* 0x0000018000297824 */ /* 0x000fe400078e0229 */
[----:B------:R-:W-:-:S07]  /*4f80*/  IMAD.MOV R0, RZ, RZ, -R0 ;  /* 0x000000ffff007224 */ /* 0x000fce00078e0a00 */
.L_x_606:
[----:B0-----:R-:W0:Y:S01]  /*4f90*/  @!P2 LDC.64 R4, c[0x0][0x3d0] ;  /* 0x0000f400ff04ab82 */ /* 0x001e220000000a00 */
[----:B------:R-:W-:Y:S01]  /*4fa0*/  CS2R R2, SRZ ;  /* 0x0000000000027805 */ /* 0x000fe2000001ff00 */
[----:B------:R1:W2:Y:S05]  /*4fb0*/  LDS R9, [R6] ;  /* 0x0000000006097984 */ /* 0x0002aa0000000800 */
[----:B0-----:R-:W3:Y:S01]  /*4fc0*/  @!P2 LDG.E.64 R2, desc[UR8][R4.64] ;  /* 0x000000080402a981 */ /* 0x001ee2000c1e1b00 */
[----:B------:R-:W-:Y:S02]  /*4fd0*/  VIADD R0, R0, 0x1 ;  /* 0x0000000100007836 */ /* 0x000fe40000000000 */
[----:B-1----:R-:W-:Y:S01]  /*4fe0*/  VIADD R6, R6, 0x600 ;  /* 0x0000060006067836 */ /* 0x002fe20000000000 */
[----:B---3--:R-:W-:-:S04]  /*4ff0*/  IADD3 R8, P0, PT, R7, R2, RZ ;  /* 0x0000000207087210 */ /* 0x008fc80007f1e0ff */
[C---:B------:R-:W-:Y:S01]  /*5000*/  LEA.HI.X.SX32 R3, R7.reuse, R3, 0x1, P0 ;  /* 0x0000000307037211 */ /* 0x040fe200000f0eff */
[----:B------:R-:W-:Y:S01]  /*5010*/  VIADD R7, R7, 0x180 ;  /* 0x0000018007077836 */ /* 0x000fe20000000000 */
[----:B------:R-:W-:-:S04]  /*5020*/  LEA R2, P0, R8, UR10, 0x2 ;  /* 0x0000000a08027c11 */ /* 0x000fc8000f8010ff */
[----:B------:R-:W-:Y:S02]  /*5030*/  LEA.HI.X R3, R8, UR11, R3, 0x2, P0 ;  /* 0x0000000b08037c11 */ /* 0x000fe400080f1403 */
[----:B------:R-:W-:-:S03]  /*5040*/  ISETP.NE.AND P0, PT, R0, RZ, PT ;  /* 0x000000ff0000720c */ /* 0x000fc60003f05270 */
[----:B--2---:R0:W-:Y:S10]  /*5050*/  STG.E desc[UR8][R2.64], R9 ;  /* 0x0000000902007986 */ /* 0x0041f4000c101908 */
[----:B------:R-:W-:Y:S05]  /*5060*/  @P0 BRA `(.L_x_606) ;  /* 0xfffffffc00c80947 */ /* 0x000fea000383ffff */
.L_x_605:
[----:B------:R-:W-:Y:S05]  /*5070*/  BSYNC.RECONVERGENT B0 ;  /* 0x0000000000007941 */ /* 0x000fea0003800200 */
.L_x_604:
[----:B------:R-:W-:Y:S05]  /*5080*/  @!P1 EXIT ;  /* 0x000000000000994d */ /* 0x000fea0003800000 */
[----:B------:R-:W1:Y:S01]  /*5090*/  S2UR UR5, SR_CgaCtaId ;  /* 0x00000000000579c3 */ /* 0x000e620000008800 */
[----:B------:R-:W-:Y:S01]  /*50a0*/  UMOV UR4, 0x400 ;  /* 0x0000040000047882 */ /* 0x000fe20000000000 */
[----:B------:R-:W-:Y:S01]  /*50b0*/  UISETP.NE.AND UP0, UPT, UR6, URZ, UPT ;  /* 0x000000ff0600728c */ /* 0x000fe2000bf05270 */
[----:B------:R-:W-:Y:S01]  /*50c0*/  IMAD.IADD R13, R41, 0x1, R13 ;  /* 0x00000001290d7824 */ /* 0x000fe200078e020d */
[----:B------:R-:W2:Y:S04]  /*50d0*/  LDCU.64 UR10, c[0x0][0x390] ;  /* 0x00007200ff0a77ac */ /* 0x000ea80008000a00 */
[----:B------:R-:W-:Y:S01]  /*50e0*/  PLOP3.LUT P0, PT, PT, PT, UP0, 0x80, 0x8 ;  /* 0x000000000008781c */ /* 0x000fe20003f0f008 */
[----:B-1----:R-:W-:-:S06]  /*50f0*/  ULEA UR4, UR5, UR4, 0x18 ;  /* 0x0000000405047291 */ /* 0x002fcc000f8ec0ff */
[----:B------:R-:W-:-:S05]  /*5100*/  LEA R0, R41, UR4, 0x2 ;  /* 0x0000000429007c11 */ /* 0x000fca000f8e10ff */
[----:B--2---:R-:W-:-:S07]  /*5110*/  VIADD R0, R0, 0xc00 ;  /* 0x00000c0000007836 */ /* 0x004fce0000000000 */
.L_x_607:
[----:B--2---:R-:W1:Y:S01]  /*5120*/  @!P0 LDC.64 R6, c[0x0][0x3d0] ;  /* 0x0000f400ff068b82 */ /* 0x004e620000000a00 */
[----:B0-----:R-:W-:Y:S01]  /*5130*/  CS2R R2, SRZ ;  /* 0x0000000000027805 */ /* 0x001fe2000001ff00 */
[----:B------:R-:W-:Y:S01]  /*5140*/  UISETP.NE.AND UP0, UPT, UR6, URZ, UPT ;  /* 0x000000ff0600728c */ /* 0x000fe2000bf05270 */
[----:B------:R-:W0:Y:S01]  /*5150*/  LDS R17, [R0+-0xc00] ;  /* 0xfff4000000117984 */ /* 0x000e220000000800 */
[----:B------:R-:W-:-:S03]  /*5160*/  SHF.R.S32.HI R15, RZ, 0x1f, R13 ;  /* 0x0000001fff0f7819 */ /* 0x000fc6000001140d */
[----:B------:R-:W2:Y:S04]  /*5170*/  LDS R19, [R0+-0x600] ;  /* 0xfffa000000137984 */ /* 0x000ea80000000800 */
[----:B-1----:R-:W3:Y:S01]  /*5180*/  @!P0 LDG.E.64 R2, desc[UR8][R6.64] ;  /* 0x0000000806028981 */ /* 0x002ee2000c1e1b00 */
[----:B------:R-:W-:-:S13]  /*5190*/  PLOP3.LUT P0, PT, PT, PT, UP0, 0x80, 0x8 ;  /* 0x000000000008781c */ /* 0x000fda0003f0f008 */
[----:B------:R-:W1:Y:S01]  /*51a0*/  @!P0 LDC.64 R8, c[0x0][0x3d0] ;  /* 0x0000f400ff088b82 */ /* 0x000e620000000a00 */
[----:B---3--:R-:W-:-:S05]  /*51b0*/  IADD3 R2, P1, PT, R13, R2, RZ ;  /* 0x000000020d027210 */ /* 0x008fca0007f3e0ff */
[----:B------:R-:W-:Y:S01]  /*51c0*/  IMAD.X R3, R15, 0x1, R3, P1 ;  /* 0x000000010f037824 */ /* 0x000fe200008e0603 */
[----:B------:R-:W-:-:S04]  /*51d0*/  LEA R4, P1, R2, UR10, 0x2 ;  /* 0x0000000a02047c11 */ /* 0x000fc8000f8210ff */
[----:B------:R-:W-:Y:S02]  /*51e0*/  LEA.HI.X R5, R2, UR11, R3, 0x2, P1 ;  /* 0x0000000b02057c11 */ /* 0x000fe400088f1403 */
[----:B------:R-:W-:-:S03]  /*51f0*/  CS2R R2, SRZ ;  /* 0x0000000000027805 */ /* 0x000fc6000001ff00 */
[----:B0-----:R0:W-:Y:S04]  /*5200*/  STG.E desc[UR8][R4.64], R17 ;  /* 0x0000001104007986 */ /* 0x0011e8000c101908 */
[----:B-1----:R-:W3:Y:S01]  /*5210*/  @!P0 LDG.E.64 R2, desc[UR8][R8.64] ;  /* 0x0000000808028981 */ /* 0x002ee2000c1e1b00 */
[----:B------:R-:W1:Y:S03]  /*5220*/  @!P0 LDC.64 R10, c[0x0][0x3d0] ;  /* 0x0000f400ff0a8b82 */ /* 0x000e660000000a00 */
[----:B------:R-:W4:Y:S01]  /*5230*/  LDS R17, [R0] ;  /* 0x0000000000117984 */ /* 0x000f220000000800 */
[----:B---3--:R-:W-:-:S05]  /*5240*/  IADD3 R2, P1, PT, R13, R2, RZ ;  /* 0x000000020d027210 */ /* 0x008fca0007f3e0ff */
[----:B------:R-:W-:Y:S01]  /*5250*/  IMAD.X R3, R15, 0x1, R3, P1 ;  /* 0x000000010f037824 */ /* 0x000fe200008e0603 */
[----:B------:R-:W-:-:S04]  /*5260*/  LEA R6, P1, R2, UR10, 0x2 ;  /* 0x0000000a02067c11 */ /* 0x000fc8000f8210ff */
[----:B------:R-:W-:Y:S02]  /*5270*/  LEA.HI.X R7, R2, UR11, R3, 0x2, P1 ;  /* 0x0000000b02077c11 */ /* 0x000fe400088f1403 */
[----:B------:R-:W-:-:S03]  /*5280*/  CS2R R2, SRZ ;  /* 0x0000000000027805 */ /* 0x000fc6000001ff00 */
[----:B--2---:R-:W-:Y:S04]  /*5290*/  STG.E desc[UR8][R6.64+0x600], R19 ;  /* 0x0006001306007986 */ /* 0x004fe8000c101908 */
[----:B-1----:R-:W2:Y:S01]  /*52a0*/  @!P0 LDG.E.64 R2, desc[UR8][R10.64] ;  /* 0x000000080a028981 */ /* 0x002ea2000c1e1b00 */
[----:B------:R-:W1:Y:S03]  /*52b0*/  @!P0 LDC.64 R8, c[0x0][0x3d0] ;  /* 0x0000f400ff088b82 */ /* 0x000e660000000a00 */
[----:B------:R3:W5:Y:S01]  /*52c0*/  LDS R7, [R0+0x600] ;  /* 0x0006000000077984 */ /* 0x0007620000000800 */
[----:B--2---:R-:W-:-:S05]  /*52d0*/  IADD3 R2, P1, PT, R13, R2, RZ ;  /* 0x000000020d027210 */ /* 0x004fca0007f3e0ff */
[----:B------:R-:W-:Y:S01]  /*52e0*/  IMAD.X R3, R15, 0x1, R3, P1 ;  /* 0x000000010f037824 */ /* 0x000fe200008e0603 */
[----:B0-----:R-:W-:-:S04]  /*52f0*/  LEA R4, P1, R2, UR10, 0x2 ;  /* 0x0000000a02047c11 */ /* 0x001fc8000f8210ff */
[----:B------:R-:W-:Y:S02]  /*5300*/  LEA.HI.X R5, R2, UR11, R3, 0x2, P1 ;  /* 0x0000000b02057c11 */ /* 0x000fe400088f1403 */
[----:B------:R-:W-:-:S03]  /*5310*/  CS2R R2, SRZ ;  /* 0x0000000000027805 */ /* 0x000fc6000001ff00 */
[----:B----4-:R2:W-:Y:S04]  /*5320*/  STG.E desc[UR8][R4.64+0xc00], R17 ;  /* 0x000c001104007986 */ /* 0x0105e8000c101908 */
[----:B-1----:R-:W4:Y:S01]  /*5330*/  @!P0 LDG.E.64 R2, desc[UR8][R8.64] ;  /* 0x0000000808028981 */ /* 0x002f22000c1e1b00 */
[----:B------:R-:W-:Y:S02]  /*5340*/  VIADD R41, R41, 0x600 ;  /* 0x0000060029297836 */ /* 0x000fe40000000000 */
[----:B---3--:R-:W-:Y:S01]  /*5350*/  VIADD R0, R0, 0x1800 ;  /* 0x0000180000007836 */ /* 0x008fe20000000000 */
[C---:B----4-:R-:W-:Y:S01]  /*5360*/  IADD3 R6, P1, PT, R13.reuse, R2, RZ ;  /* 0x000000020d067210 */ /* 0x050fe20007f3e0ff */
[----:B------:R-:W-:-:S04]  /*5370*/  VIADD R13, R13, 0x600 ;  /* 0x000006000d0d7836 */ /* 0x000fc80000000000 */
[----:B------:R-:W-:Y:S01]  /*5380*/  IMAD.X R3, R15, 0x1, R3, P1 ;  /* 0x000000010f037824 */ /* 0x000fe200008e0603 */
[----:B------:R-:W-:-:S04]  /*5390*/  LEA R2, P1, R6, UR10, 0x2 ;  /* 0x0000000a06027c11 */ /* 0x000fc8000f8210ff */
[----:B------:R-:W-:Y:S02]  /*53a0*/  LEA.HI.X R3, R6, UR11, R3, 0x2, P1 ;  /* 0x0000000b06037c11 */ /* 0x000fe400088f1403 */
[----:B------:R-:W-:-:S03]  /*53b0*/  ISETP.GE.AND P1, PT, R41, R12, PT ;  /* 0x0000000c2900720c */ /* 0x000fc60003f26270 */
[----:B-----5:R2:W-:Y:S10]  /*53c0*/  STG.E desc[UR8][R2.64+0x1200], R7 ;  /* 0x0012000702007986 */ /* 0x0205f4000c101908 */
[----:B------:R-:W-:Y:S05]  /*53d0*/  @!P1 BRA `(.L_x_607) ;  /* 0xfffffffc00509947 */ /* 0x000fea000383ffff */
[----:B------:R-:W-:Y:S05]  /*53e0*/  EXIT ;  /* 0x000000000000794d */ /* 0x000fea0003800000 */
.L_x_497:
[----:B------:R-:W0:Y:S01]  /*53f0*/  LDCU UR10, c[0x0][0x3b0] ;  /* 0x00007600ff0a77ac */ /* 0x000e220008000800 */
[----:B------:R-:W-:Y:S01]  /*5400*/  ISETP.NE.AND P0, PT, R38, RZ, PT ;  /* 0x000000ff2600720c */ /* 0x000fe20003f05270 */
[----:B------:R-:W-:Y:S01]  /*5410*/  BSSY.RECONVERGENT B1, `(.L_x_608) ;  /* 0x00005dc000017945 */ /* 0x000fe20003800200 */
[----:B0-----:R-:W-:-:S11]  /*5420*/  UIADD3 UR4, UPT, UPT, -UR7, UR10, URZ ;  /* 0x0000000a07047290 */ /* 0x001fd6000fffe1ff */
[----:B------:R-:W-:Y:S05]  /*5430*/  @P0 BRA `(.L_x_609) ;  /* 0x0000002800280947 */ /* 0x000fea0003800000 */
[----:B------:R-:W0:Y:S01]  /*5440*/  S2R R51, SR_TID.X ;  /* 0x0000000000337919 */ /* 0x000e220000002100 */
[----:B------:R-:W1:Y:S01]  /*5450*/  LDC.64 R4, c[0x0][0x3c8] ;  /* 0x0000f200ff047b82 */ /* 0x000e620000000a00 */
[----:B------:R-:W2:Y:S01]  /*5460*/  LDCU.U8 UR11, c[0x0][0x3b8] ;  /* 0x00007700ff0b77ac */ /* 0x000ea20008000000 */
[----:B------:R-:W3:Y:S01]  /*5470*/  LDCU.64 UR12, c[0x0][0x380] ;  /* 0x00007000ff0c77ac */ /* 0x000ee20008000a00 */
[----:B--2---:R-:W-:-:S04]  /*5480*/  ISETP.NE.AND P0, PT, RZ, UR11, PT ;  /* 0x0000000bff007c0c */ /* 0x004fc8000bf05270 */
[----:B-1----:R-:W-:Y:S02]  /*5490*/  SEL R4, R4, RZ, !P0 ;  /* 0x000000ff04047207 */ /* 0x002fe40004000000 */
[----:B------:R-:W-:Y:S02]  /*54a0*/  SEL R5, R5, RZ, !P0 ;  /* 0x000000ff05057207 */ /* 0x000fe40004000000 */
[C---:B0-----:R-:W-:Y:S02]  /*54b0*/  LOP3.LUT R3, R51.reuse, 0x1f, RZ, 0xc0, !PT ;  /* 0x0000001f33037812 */ /* 0x041fe400078ec0ff */
[----:B------:R-:W-:-:S05]  /*54c0*/  LOP3.LUT R14, R51, 0x3e0, RZ, 0xc0, !PT ;  /* 0x000003e0330e7812 */ /* 0x000fca00078ec0ff */
[----:B------:R-:W-:-:S04]  /*54d0*/  IMAD R21, R14, 0xf, R3 ;  /* 0x0000000f0e157824 */ /* 0x000fc800078e0203 */
[C---:B------:R-:W-:Y:S01]  /*54e0*/  VIADD R3, R21.reuse, 0x20 ;  /* 0x0000002015037836 */ /* 0x040fe20000000000 */
[C---:B------:R-:W-:Y:S01]  /*54f0*/  ISETP.GE.AND P3, PT, R21.reuse, UR4, PT ;  /* 0x0000000415007c0c */ /* 0x040fe2000bf66270 */
[C---:B------:R-:W-:Y:S02]  /*5500*/  VIADD R14, R21.reuse, 0x40 ;  /* 0x00000040150e7836 */ /* 0x040fe40000000000 */
[----:B------:R-:W-:Y:S01]  /*5510*/  VIADD R20, R21, 0x60 ;  /* 0x0000006015147836 */ /* 0x000fe20000000000 */
[----:B------:R-:W-:Y:S01]  /*5520*/  ISETP.GE.AND P4, PT, R3, UR4, PT ;  /* 0x0000000403007c0c */ /* 0x000fe2000bf86270 */
[C---:B------:R-:W-:Y:S01]  /*5530*/  VIADD R22, R21.reuse, 0xa0 ;  /* 0x000000a015167836 */ /* 0x040fe20000000000 */
[C---:B------:R-:W-:Y:S01]  /*5540*/  IADD3 R3, P0, P1, R21.reuse, UR7, R4 ;  /* 0x0000000715037c10 */ /* 0x040fe2000f91e004 */
[----:B------:R-:W-:Y:S01]  /*5550*/  VIADD R23, R21, 0xc0 ;  /* 0x000000c015177836 */ /* 0x000fe20000000000 */
[----:B------:R-:W-:Y:S02]  /*5560*/  ISETP.GE.AND P5, PT, R14, UR4, PT ;  /* 0x000000040e007c0c */ /* 0x000fe4000bfa6270 */
[----:B------:R-:W-:-:S02]  /*5570*/  IADD3.X R14, PT, PT, RZ, R5, RZ, P0, P1 ;  /* 0x00000005ff0e7210 */ /* 0x000fc400007e24ff */
[----:B---3--:R-:W-:Y:S02]  /*5580*/  LEA R4, P1, R3, UR12, 0x2 ;  /* 0x0000000c03047c11 */ /* 0x008fe4000f8210ff */
[----:B------:R-:W-:Y:S01]  /*5590*/  ISETP.GE.AND P6, PT, R20, UR4, PT ;  /* 0x0000000414007c0c */ /* 0x000fe2000bfc6270 */
[----:B------:R-:W-:Y:S01]  /*55a0*/  VIADD R20, R21, 0x80 ;  /* 0x0000008015147836 */ /* 0x000fe20000000000 */
[----:B------:R-:W-:Y:S01]  /*55b0*/  LEA.HI.X R5, R3, UR13, R14, 0x2, P1 ;  /* 0x0000000d03057c11 */ /* 0x000fe200088f140e */
[C---:B------:R-:W-:Y:S01]  /*55c0*/  VIADD R3, R21.reuse, 0xe0 ;  /* 0x000000e015037836 */ /* 0x040fe20000000000 */
[----:B------:R-:W-:Y:S01]  /*55d0*/  ISETP.GE.AND P1, PT, R22, UR4, PT ;  /* 0x0000000416007c0c */ /* 0x000fe2000bf26270 */
[----:B------:R-:W-:Y:S01]  /*55e0*/  VIADD R14, R21, 0x100 ;  /* 0x00000100150e7836 */ /* 0x000fe20000000000 */
[----:B------:R-:W-:Y:S01]  /*55f0*/  ISETP.GE.AND P0, PT, R20, UR4, PT ;  /* 0x0000000414007c0c */ /* 0x000fe2000bf06270 */
[----:B------:R-:W2:Y:S01]  /*5600*/  @!P3 LDG.E R0, desc[UR8][R4.64] ;  /* 0x000000080400b981 */ /* 0x000ea2000c1e1900 */
[----:B------:R-:W-:Y:S01]  /*5610*/  ISETP.GE.AND P3, PT, R3, UR4, PT ;  /* 0x0000000403007c0c */ /* 0x000fe2000bf66270 */
[----:B------:R-:W-:Y:S01]  /*5620*/  VIADD R3, R21, 0x120 ;  /* 0x0000012015037836 */ /* 0x000fe20000000000 */
[----:B------:R-:W-:Y:S01]  /*5630*/  ISETP.GE.AND P2, PT, R23, UR4, PT ;  /* 0x0000000417007c0c */ /* 0x000fe2000bf46270 */
[----:B------:R-:W3:Y:S01]  /*5640*/  @!P4 LDG.E R2, desc[UR8][R4.64+0x80] ;  /* 0x000080080402c981 */ /* 0x000ee2000c1e1900 */
[----:B------:R-:W-:Y:S01]  /*5650*/  ISETP.GE.AND P4, PT, R14, UR4, PT ;  /* 0x000000040e007c0c */ /* 0x000fe2000bf86270 */
[----:B------:R-:W-:-:S02]  /*5660*/  VIADD R14, R21, 0x140 ;  /* 0x00000140150e7836 */ /* 0x000fc40000000000 */
[----:B------:R-:W4:Y:S01]  /*5670*/  @!P5 LDG.E R6, desc[UR8][R4.64+0x100] ;  /* 0x000100080406d981 */ /* 0x000f22000c1e1900 */
[----:B------:R-:W-:Y:S01]  /*5680*/  ISETP.GE.AND P5, PT, R3, UR4, PT ;  /* 0x0000000403007c0c */ /* 0x000fe2000bfa6270 */
[C---:B------:R-:W-:Y:S02]  /*5690*/  VIADD R3, R21.reuse, 0x160 ;  /* 0x0000016015037836 */ /* 0x040fe40000000000 */
[----:B------:R-:W5:Y:S01]  /*56a0*/  @!P6 LDG.E R7, desc[UR8][R4.64+0x180] ;  /* 0x000180080407e981 */ /* 0x000f62000c1e1900 */
[----:B------:R-:W-:Y:S01]  /*56b0*/  ISETP.GE.AND P6, PT, R14, UR4, PT ;  /* 0x000000040e007c0c */ /* 0x000fe2000bfc6270 */
[----:B------:R-:W-:Y:S02]  /*56c0*/  VIADD R14, R21, 0x180 ;  /* 0x00000180150e7836 */ /* 0x000fe40000000000 */
[----:B------:R-:W5:Y:S01]  /*56d0*/  @!P0 LDG.E R8, desc[UR8][R4.64+0x200] ;  /* 0x0002000804088981 */ /* 0x000f62000c1e1900 */
[----:B------:R-:W-:Y:S01]  /*56e0*/  ISETP.GE.AND P0, PT, R3, UR4, PT ;  /* 0x0000000403007c0c */ /* 0x000fe2000bf06270 */
[----:B------:R-:W-:-:S02]  /*56f0*/  VIADD R3, R21, 0x1a0 ;  /* 0x000001a015037836 */ /* 0x000fc40000000000 */
[----:B------:R-:W5:Y:S01]  /*5700*/  @!P1 LDG.E R9, desc[UR8][R4.64+0x280] ;  /* 0x0002800804099981 */ /* 0x000f62000c1e1900 */
[----:B------:R-:W-:Y:S01]  /*5710*/  ISETP.GE.AND P1, PT, R14, UR4, PT ;  /* 0x000000040e007c0c */ /* 0x000fe2000bf26270 */
[----:B------:R-:W-:Y:S02]  /*5720*/  VIADD R14, R21, 0x1c0 ;  /* 0x000001c0150e7836 */ /* 0x000fe40000000000 */
[----:B------:R-:W5:Y:S01]  /*5730*/  @!P2 LDG.E R10, desc[UR8][R4.64+0x300] ;  /* 0x00030008040aa981 */ /* 0x000f62000c1e1900 */
[----:B------:R-:W-:-:S03]  /*5740*/  ISETP.GE.AND P2, PT, R3, UR4, PT ;  /* 0x0000000403007c0c */ /* 0x000fc6000bf46270 */
[----:B------:R-:W5:Y:S01]  /*5750*/  @!P3 LDG.E R11, desc[UR8][R4.64+0x380] ;  /* 0x00038008040bb981 */ /* 0x000f62000c1e1900 */
[----:B------:R-:W-:-:S03]  /*5760*/  ISETP.GE.AND P3, PT, R14, UR4, PT ;  /* 0x000000040e007c0c */ /* 0x000fc6000bf66270 */
[----:B------:R-:W5:Y:S04]  /*5770*/  @!P4 LDG.E R12, desc[UR8][R4.64+0x400] ;  /* 0x00040008040cc981 */ /* 0x000f68000c1e1900 */
[----:B------:R-:W5:Y:S04]  /*5780*/  @!P5 LDG.E R13, desc[UR8][R4.64+0x480] ;  /* 0x00048008040dd981 */ /* 0x000f68000c1e1900 */
[----:B------:R-:W5:Y:S04]  /*5790*/  @!P6 LDG.E R15, desc[UR8][R4.64+0x500] ;  /* 0x00050008040fe981 */ /* 0x000f68000c1e1900 */
[----:B------:R-:W5:Y:S04]  /*57a0*/  @!P0 LDG.E R16, desc[UR8][R4.64+0x580] ;  /* 0x0005800804108981 */ /* 0x000f68000c1e1900 */
[----:B------:R-:W5:Y:S04]  /*57b0*/  @!P1 LDG.E R17, desc[UR8][R4.64+0x600] ;  /* 0x0006000804119981 */ /* 0x000f68000c1e1900 */
[----:B------:R-:W5:Y:S04]  /*57c0*/  @!P2 LDG.E R18, desc[UR8][R4.64+0x680] ;  /* 0x000680080412a981 */ /* 0x000f68000c1e1900 */
[----:B------:R0:W5:Y:S01]  /*57d0*/  @!P3 LDG.E R19, desc[UR8][R4.64+0x700] ;  /* 0x000700080413b981 */ /* 0x000162000c1e1900 */
[----:B------:R-:W1:Y:S01]  /*57e0*/  S2R R14, SR_LANEID ;  /* 0x00000000000e7919 */ /* 0x000e620000000000 */
[----:B------:R-:W0:Y:S01]  /*57f0*/  S2UR UR6, SR_CgaCtaId ;  /* 0x00000000000679c3 */ /* 0x000e220000008800 */
[----:B------:R-:W-:Y:S01]  /*5800*/  SHF.R.U32.HI R3, RZ, 0x5, R51 ;  /* 0x00000005ff037819 */ /* 0x000fe20000011633 */
[----:B------:R-:W-:-:S02]  /*5810*/  UMOV UR5, 0x400 ;  /* 0x0000040000057882 */ /* 0x000fc40000000000 */
[----:B0-----:R-:W-:Y:S01]  /*5820*/  ULEA UR5, UR6, UR5, 0x18 ;  /* 0x0000000506057291 */ /* 0x001fe2000f8ec0ff */
[----:B------:R-:W0:Y:S01]  /*5830*/  LDCU UR6, c[0x0][0x3a8] ;  /* 0x00007500ff0677ac */ /* 0x000e220008000800 */
[----:B-1----:R-:W-:-:S05]  /*5840*/  IMAD R20, R3, 0x1e0, R14 ;  /* 0x000001e003147824 */ /* 0x002fca00078e020e */
[----:B------:R-:W-:-:S05]  /*5850*/  LEA R21, R20, UR5, 0x2 ;  /* 0x0000000514157c11 */ /* 0x000fca000f8e10ff */
[----:B------:R-:W-:Y:S01]  /*5860*/  IMAD R5, R14, 0x38, R21 ;  /* 0x000000380e057824 */ /* 0x000fe200078e0215 */
[----:B------:R-:W-:Y:S01]  /*5870*/  LOP3.LUT R35, R35, 0xfffffffd, RZ, 0xc0, !PT ;  /* 0xfffffffd23237812 */ /* 0x000fe200078ec0ff */
[----:B--2---:R-:W-:Y:S04]  /*5880*/  STS [R21], R0 ;  /* 0x0000000015007388 */ /* 0x004fe80000000800 */
[----:B---3--:R-:W-:Y:S04]  /*5890*/  STS [R21+0x80], R2 ;  /* 0x0000800215007388 */ /* 0x008fe80000000800 */
[----:B----4-:R-:W-:Y:S04]  /*58a0*/  STS [R21+0x100], R6 ;  /* 0x0001000615007388 */ /* 0x010fe80000000800 */
[----:B-----5:R1:W-:Y:S04]  /*58b0*/  STS [R21+0x180], R7 ;  /* 0x0001800715007388 */ /* 0x0203e80000000800 */
        /* <DEDUP_REMOVED lines=13> */
[----:B------:R-:W2:Y:S04]  /*5990*/  LDS R38, [R5+0x8] ;  /* 0x0000080005267984 */ /* 0x000ea80000000800 */
[----:B------:R-:W3:Y:S04]  /*59a0*/  LDS R47, [R5] ;  /* 0x00000000052f7984 */ /* 0x000ee80000000800 */
[----:B------:R-:W4:Y:S04]  /*59b0*/  LDS R36, [R5+0xc] ;  /* 0x00000c0005247984 */ /* 0x000f280000000800 */
[----:B------:R-:W5:Y:S01]  /*59c0*/  LDS R34, [R5+0x10] ;  /* 0x0000100005227984 */ /* 0x000f620000000800 */
[----:B-1----:R-:W-:-:S03]  /*59d0*/  IMAD R7, R51, 0xf, RZ ;  /* 0x0000000f33077824 */ /* 0x002fc600078e02ff */
[----:B------:R-:W1:Y:S01]  /*59e0*/  LDS R32, [R5+0x14] ;  /* 0x0000140005207984 */ /* 0x000e620000000800 */
[----:B------:R-:W-:-:S03]  /*59f0*/  VIADD R0, R7, 0x1 ;  /* 0x0000000107007836 */ /* 0x000fc60000000000 */
[----:B------:R-:W1:Y:S04]  /*5a00*/  LDS R30, [R5+0x18] ;  /* 0x00001800051e7984 */ /* 0x000e680000000800 */
[----:B------:R-:W1:Y:S04]  /*5a10*/  LDS R28, [R5+0x1c] ;  /* 0x00001c00051c7984 */ /* 0x000e680000000800 */
[----:B------:R-:W1:Y:S04]  /*5a20*/  LDS R12, [R5+0x20] ;  /* 0x00002000050c7984 */ /* 0x000e680000000800 */
[----:B------:R-:W1:Y:S01]  /*5a30*/  LDS R10, [R5+0x24] ;  /* 0x00002400050a7984 */ /* 0x000e620000000800 */
[----:B0-----:R-:W-:-:S03]  /*5a40*/  FSETP.GT.AND P1, PT, |R43|, UR6, PT ;  /* 0x000000062b007c0b */ /* 0x001fc6000bf24200 */
[----:B------:R-:W0:Y:S01]  /*5a50*/  LDS R8, [R5+0x28] ;  /* 0x0000280005087984 */ /* 0x000e220000000800 */
[----:B------:R-:W-:Y:S01]  /*5a60*/  ISETP.GE.OR P5, PT, R0, UR4, P1 ;  /* 0x0000000400007c0c */ /* 0x000fe20008fa6670 */
[----:B------:R-:W-:Y:S01]  /*5a70*/  VIADD R0, R7, 0x2 ;  /* 0x0000000207007836 */ /* 0x000fe20000000000 */
[----:B--2---:R-:W-:Y:S01]  /*5a80*/  FSETP.GT.AND P1, PT, |R38|, UR6, PT ;  /* 0x0000000626007c0b */ /* 0x004fe2000bf24200 */
[----:B------:R-:W2:Y:S01]  /*5a90*/  LDS R6, [R5+0x2c] ;  /* 0x00002c0005067984 */ /* 0x000ea20000000800 */
[----:B---3--:R-:W-:Y:S02]  /*5aa0*/  FSETP.GT.AND P0, PT, |R47|, UR6, PT ;  /* 0x000000062f007c0b */ /* 0x008fe4000bf04200 */
[----:B------:R-:W-:Y:S01]  /*5ab0*/  ISETP.GE.OR P4, PT, R0, UR4, P1 ;  /* 0x0000000400007c0c */ /* 0x000fe20008f86670 */
[C---:B------:R-:W-:Y:S01]  /*5ac0*/  VIADD R0, R7.reuse, 0x3 ;  /* 0x0000000307007836 */ /* 0x040fe20000000000 */
[----:B------:R-:W-:Y:S01]  /*5ad0*/  ISETP.GE.OR P0, PT, R7, UR4, P0 ;  /* 0x0000000407007c0c */ /* 0x000fe20008706670 */
[----:B------:R-:W3:Y:S01]  /*5ae0*/  LDS R4, [R5+0x30] ;  /* 0x0000300005047984 */ /* 0x000ee20000000800 */
[----:B----4-:R-:W-:-:S03]  /*5af0*/  FSETP.GT.AND P1, PT, |R36|, UR6, PT ;  /* 0x0000000624007c0b */ /* 0x010fc6000bf24200 */
[----:B------:R-:W-:Y:S01]  /*5b00*/  @P5 LOP3.LUT R35, R35, 0x2, RZ, 0xfc, !PT ;  /* 0x0000000223235812 */ /* 0x000fe200078efcff */
[----:B------:R-:W4:Y:S01]  /*5b10*/  LDS R2, [R5+0x34] ;  /* 0x0000340005027984 */ /* 0x000f220000000800 */
[----:B------:R-:W-:Y:S02]  /*5b20*/  SEL R45, RZ, 0x1, !P0 ;  /* 0x00000001ff2d7807 */ /* 0x000fe40004000000 */
[----:B------:R-:W-:Y:S02]  /*5b30*/  ISETP.GE.OR P2, PT, R0, UR4, P1 ;  /* 0x0000000400007c0c */ /* 0x000fe40008f46670 */
[----:B------:R-:W-:Y:S01]  /*5b40*/  LOP3.LUT R35, R35, 0xfffffffb, RZ, 0xc0, !PT ;  /* 0xfffffffb23237812 */ /* 0x000fe200078ec0ff */
[----:B------:R-:W-:Y:S01]  /*5b50*/  VIADD R0, R7, 0x4 ;  /* 0x0000000407007836 */ /* 0x000fe20000000000 */
[----:B-----5:R-:W-:Y:S01]  /*5b60*/  FSETP.GT.AND P1, PT, |R34|, UR6, PT ;  /* 0x0000000622007c0b */ /* 0x020fe2000bf24200 */
[----:B------:R-:W-:Y:S01]  /*5b70*/  VIADD R41, R45, 0x1 ;  /* 0x000000012d297836 */ /* 0x000fe20000000000 */
[----:B------:R-:W-:Y:S01]  /*5b80*/  @P4 LOP3.LUT R35, R35, 0x4, RZ, 0xfc, !PT ;  /* 0x0000000423234812 */ /* 0x000fe200078efcff */
[----:B------:R-:W-:Y:S01]  /*5b90*/  @!P5 IMAD.MOV R41, RZ, RZ, R45 ;  /* 0x000000ffff29d224 */ /* 0x000fe200078e022d */
[----:B------:R-:W-:-:S02]  /*5ba0*/  ISETP.GE.OR P3, PT, R0, UR4, P1 ;  /* 0x0000000400007c0c */ /* 0x000fc40008f66670 */
[----:B------:R-:W-:Y:S01]  /*5bb0*/  LOP3.LUT R35, R35, 0xfffffff7, RZ, 0xc0, !PT ;  /* 0xfffffff723237812 */ /* 0x000fe200078ec0ff */
[----:B------:R-:W-:Y:S02]  /*5bc0*/  VIADD R39, R41, 0x1 ;  /* 0x0000000129277836 */ /* 0x000fe40000000000 */
[----:B------:R-:W-:Y:S01]  /*5bd0*/  @!P4 IMAD.MOV R39, RZ, RZ, R41 ;  /* 0x000000ffff27c224 */ /* 0x000fe200078e0229 */
[----:B-1----:R-:W-:Y:S01]  /*5be0*/  FSETP.GT.AND P1, PT, |R32|, UR6, PT ;  /* 0x0000000620007c0b */ /* 0x002fe2000bf24200 */
[----:B------:R-:W-:Y:S01]  /*5bf0*/  VIADD R0, R7, 0x5 ;  /* 0x0000000507007836 */ /* 0x000fe20000000000 */
[----:B------:R-:W-:Y:S01]  /*5c00*/  @P2 LOP3.LUT R35, R35, 0x8, RZ, 0xfc, !PT ;  /* 0x0000000823232812 */ /* 0x000fe200078efcff */
[----:B------:R-:W-:Y:S02]  /*5c10*/  VIADD R37, R39, 0x1 ;  /* 0x0000000127257836 */ /* 0x000fe40000000000 */
[----:B------:R-:W-:Y:S01]  /*5c20*/  @!P2 IMAD.MOV R37, RZ, RZ, R39 ;  /* 0x000000ffff25a224 */ /* 0x000fe200078e0227 */
[----:B------:R-:W-:-:S02]  /*5c30*/  ISETP.GE.OR P2, PT, R0, UR4, P1 ;  /* 0x0000000400007c0c */ /* 0x000fc40008f46670 */
[----:B------:R-:W-:Y:S01]  /*5c40*/  LOP3.LUT R35, R35, 0xffffffef, RZ, 0xc0, !PT ;  /* 0xffffffef23237812 */ /* 0x000fe200078ec0ff */
[----:B------:R-:W-:Y:S01]  /*5c50*/  VIADD R0, R7, 0x6 ;  /* 0x0000000607007836 */ /* 0x000fe20000000000 */
[----:B------:R-:W-:Y:S01]  /*5c60*/  FSETP.GT.AND P1, PT, |R30|, UR6, PT ;  /* 0x000000061e007c0b */ /* 0x000fe2000bf24200 */
[----:B------:R-:W-:Y:S01]  /*5c70*/  VIADD R33, R37, 0x1 ;  /* 0x0000000125217836 */ /* 0x000fe20000000000 */
[----:B------:R-:W-:Y:S01]  /*5c80*/  @P3 LOP3.LUT R35, R35, 0x10, RZ, 0xfc, !PT ;  /* 0x0000001023233812 */ /* 0x000fe200078efcff */
[----:B------:R-:W-:Y:S01]  /*5c90*/  @!P3 IMAD.MOV R33, RZ, RZ, R37 ;  /* 0x000000ffff21b224 */ /* 0x000fe200078e0225 */
[----:B------:R-:W-:Y:S02]  /*5ca0*/  ISETP.GE.OR P3, PT, R0, UR4, P1 ;  /* 0x0000000400007c0c */ /* 0x000fe40008f66670 */
[----:B------:R-:W-:Y:S01]  /*5cb0*/  LOP3.LUT R35, R35, 0xffffffdf, RZ, 0xc0, !PT ;  /* 0xffffffdf23237812 */ /* 0x000fe200078ec0ff */
[----:B------:R-:W-:Y:S01]  /*5cc0*/  VIADD R0, R7, 0x7 ;  /* 0x0000000707007836 */ /* 0x000fe20000000000 */
[----:B------:R-:W-:Y:S01]  /*5cd0*/  FSETP.GT.AND P1, PT, |R28|, UR6, PT ;  /* 0x000000061c007c0b */ /* 0x000fe2000bf24200 */
[----:B------:R-:W-:Y:S01]  /*5ce0*/  VIADD R31, R33, 0x1 ;  /* 0x00000001211f7836 */ /* 0x000fe20000000000 */
[----:B------:R-:W-:Y:S01]  /*5cf0*/  @P2 LOP3.LUT R35, R35, 0x20, RZ, 0xfc, !PT ;  /* 0x0000002023232812 */ /* 0x000fe200078efcff */
        /* <DEDUP_REMOVED lines=8> */
[----:B------:R-:W-:Y:S01]  /*5d80*/  ISETP.GE.OR P3, PT, R0, UR4, P1 ;  /* 0x0000000400007c0c */ /* 0x000fe20008f66670 */
[----:B------:R-:W-:Y:S01]  /*5d90*/  VIADD R0, R7, 0x9 ;  /* 0x0000000907007836 */ /* 0x000fe20000000000 */
[----:B------:R-:W-:Y:S02]  /*5da0*/  LOP3.LUT R35, R35, 0xffffff7f, RZ, 0xc0, !PT ;  /* 0xffffff7f23237812 */ /* 0x000fe400078ec0ff */
[----:B------:R-:W-:Y:S01]  /*5db0*/  FSETP.GT.AND P1, PT, |R10|, UR6, PT ;  /* 0x000000060a007c0b */ /* 0x000fe2000bf24200 */
[----:B------:R-:W-:Y:S01]  /*5dc0*/  VIADD R52, R29, 0x1 ;  /* 0x000000011d347836 */ /* 0x000fe20000000000 */
[----:B------:R-:W-:Y:S01]  /*5dd0*/  @P2 LOP3.LUT R35, R35, 0x80, RZ, 0xfc, !PT ;  /* 0x0000008023232812 */ /* 0x000fe200078efcff */
[----:B------:R-:W-:Y:S01]  /*5de0*/  @!P2 IMAD.MOV R52, RZ, RZ, R29 ;  /* 0x000000ffff34a224 */ /* 0x000fe200078e021d */
[----:B------:R-:W-:-:S02]  /*5df0*/  ISETP.GE.OR P2, PT, R0, UR4, P1 ;  /* 0x0000000400007c0c */ /* 0x000fc40008f46670 */
[----:B------:R1:W5:Y:S01]  /*5e00*/  LDS R0, [R5+0x38] ;  /* 0x0000380005007984 */ /* 0x0003620000000800 */
[----:B------:R-:W-:Y:S01]  /*5e10*/  LOP3.LUT R35, R35, 0xfffffeff, RZ, 0xc0, !PT ;  /* 0xfffffeff23237812 */ /* 0x000fe200078ec0ff */
[----:B------:R-:W-:-:S03]  /*5e20*/  VIADD R50, R52, 0x1 ;  /* 0x0000000134327836 */ /* 0x000fc60000000000 */
[----:B------:R-:W-:Y:S01]  /*5e30*/  @P3 LOP3.LUT R35, R35, 0x100, RZ, 0xfc, !PT ;  /* 0x0000010023233812 */ /* 0x000fe200078efcff */
[----:B------:R-:W-:Y:S01]  /*5e40*/  VIADD R9, R7, 0xa ;  /* 0x0000000a07097836 */ /* 0x000fe20000000000 */
[----:B------:R-:W-:Y:S01]  /*5e50*/  BAR.SYNC.DEFER_BLOCKING 0x0 ;  /* 0x0000000000007b1d */ /* 0x000fe20000010000 */
[----:B------:R-:W-:Y:S01]  /*5e60*/  @!P3 IMAD.MOV R50, RZ, RZ, R52 ;  /* 0x000000ffff32b224 */ /* 0x000fe200078e0234 */
[----:B0-----:R-:W-:Y:S02]  /*5e70*/  FSETP.GT.AND P1, PT, |R8|, UR6, PT ;  /* 0x0000000608007c0b */ /* 0x001fe4000bf24200 */
[----:B------:R-:W-:Y:S01]  /*5e80*/  LOP3.LUT R35, R35, 0xfffffffe, RZ, 0xc0, !PT ;  /* 0xfffffffe23237812 */ /* 0x000fe200078ec0ff */
[----:B------:R-:W-:Y:S01]  /*5e90*/  VIADD R48, R50, 0x1 ;  /* 0x0000000132307836 */ /* 0x000fe20000000000 */
[----:B------:R-:W-:Y:S01]  /*5ea0*/  ISETP.GE.OR P1, PT, R9, UR4, P1 ;  /* 0x0000000409007c0c */ /* 0x000fe20008f26670 */
[----:B------:R-:W-:Y:S01]  /*5eb0*/  @!P2 IMAD.MOV R48, RZ, RZ, R50 ;  /* 0x000000ffff30a224 */ /* 0x000fe200078e0232 */
[----:B------:R-:W-:Y:S01]  /*5ec0*/  @P2 LOP3.LUT R35, R35, 0x1, RZ, 0xfc, !PT ;  /* 0x0000000123232812 */ /* 0x000fe200078efcff */
[----:B------:R-:W-:Y:S01]  /*5ed0*/  VIADD R9, R7, 0xb ;  /* 0x0000000b07097836 */ /* 0x000fe20000000000 */
[----:B--2---:R-:W-:-:S02]  /*5ee0*/  FSETP.GT.AND P2, PT, |R6|, UR6, PT ;  /* 0x0000000606007c0b */ /* 0x004fc4000bf44200 */
[----:B---3--:R-:W-:Y:S02]  /*5ef0*/  FSETP.GT.AND P3, PT, |R4|, UR6, PT ;  /* 0x0000000604007c0b */ /* 0x008fe4000bf64200 */
[----:B------:R-:W-:Y:S01]  /*5f00*/  ISETP.GE.OR P2, PT, R9, UR4, P2 ;  /* 0x0000000409007c0c */ /* 0x000fe20009746670 */
[C---:B------:R-:W-:Y:S01]  /*5f10*/  VIADD R9, R7.reuse, 0xc ;  /* 0x0000000c07097836 */ /* 0x040fe20000000000 */
[----:B----4-:R-:W-:Y:S01]  /*5f20*/  FSETP.GT.AND P4, PT, |R2|, UR6, PT ;  /* 0x0000000602007c0b */ /* 0x010fe2000bf84200 */
[----:B-1----:R-:W-:-:S03]  /*5f30*/  VIADD R5, R7, 0xd ;  /* 0x0000000d07057836 */ /* 0x002fc60000000000 */
[----:B------:R-:W-:Y:S01]  /*5f40*/  ISETP.GE.OR P3, PT, R9, UR4, P3 ;  /* 0x0000000409007c0c */ /* 0x000fe20009f66670 */
[----:B------:R-:W-:Y:S02]  /*5f50*/  VIADD R46, R48, 0x1 ;  /* 0x00000001302e7836 */ /* 0x000fe40000000000 */
[----:B------:R-:W-:Y:S01]  /*5f60*/  @!P1 IMAD.MOV R46, RZ, RZ, R48 ;  /* 0x000000ffff2e9224 */ /* 0x000fe200078e0230 */
[----:B------:R-:W-:Y:S01]  /*5f70*/  ISETP.GE.OR P4, PT, R5, UR4, P4 ;  /* 0x0000000405007c0c */ /* 0x000fe2000a786670 */
[----:B------:R-:W-:Y:S02]  /*5f80*/  VIADD R7, R7, 0xe ;  /* 0x0000000e07077836 */ /* 0x000fe40000000000 */
[----:B------:R-:W-:Y:S02]  /*5f90*/  VIADD R44, R46, 0x1 ;  /* 0x000000012e2c7836 */ /* 0x000fe40000000000 */
[----:B------:R-:W-:Y:S01]  /*5fa0*/  @!P2 IMAD.MOV R44, RZ, RZ, R46 ;  /* 0x000000ffff2ca224 */ /* 0x000fe200078e022e */
[----:B-----5:R-:W-:-:S03]  /*5fb0*/  FSETP.GT.AND P5, PT, |R0|, UR6, PT ;  /* 0x0000000600007c0b */ /* 0x020fc6000bfa4200 */
[----:B------:R-:W-:Y:S01]  /*5fc0*/  VIADD R42, R44, 0x1 ;  /* 0x000000012c2a7836 */ /* 0x000fe20000000000 */
[----:B------:R-:W-:Y:S01]  /*5fd0*/  ISETP.GE.OR P5, PT, R7, UR4, P5 ;  /* 0x0000000407007c0c */ /* 0x000fe2000afa6670 */
        /* <DEDUP_REMOVED lines=15> */
[----:B------:R-:W-:-:S13]  /*60d0*/  ISETP.NE.AND P6, PT, R14, 0x1f, PT ;  /* 0x0000001f0e00780c */ /* 0x000fda0003fc5270 */
[----:B------:R-:W-:-:S05]  /*60e0*/  @!P6 LEA R11, R3, UR5, 0x2 ;  /* 0x00000005030bec11 */ /* 0x000fca000f8e10ff */
[----:B------:R-:W-:Y:S01]  /*60f0*/  @!P6 STS [R11], R20 ;  /* 0x000000140b00e388 */ /* 0x000fe20000000800 */
[----:B------:R-:W-:Y:S01]  /*6100*/  BAR.SYNC.DEFER_BLOCKING 0x0 ;  /* 0x0000000000007b1d */ /* 0x000fe20000010000 */
[----:B------:R-:W-:-:S05]  /*6110*/  IMAD.IADD R49, R20, 0x1, -R5 ;  /* 0x0000000114317824 */ /* 0x000fca00078e0a05 */
[----:B------:R-:W0:Y:S04]  /*6120*/  LDS.128 R24, [UR5] ;  /* 0x00000005ff187984 */ /* 0x000e280008000c00 */
[----:B------:R-:W1:Y:S01]  /*6130*/  LDS.128 R20, [UR5+0x10] ;  /* 0x00001005ff147984 */ /* 0x000e620008000c00 */
[----:B------:R-:W-:-:S03]  /*6140*/  ISETP.NE.AND P6, PT, R14, RZ, PT ;  /* 0x000000ff0e00720c */ /* 0x000fc60003fc5270 */
[----:B------:R-:W2:Y:S01]  /*6150*/  LDS.128 R16, [UR5+0x20] ;  /* 0x00002005ff107984 */ /* 0x000ea20008000c00 */
[----:B------:R-:W-:Y:S02]  /*6160*/  SEL R49, R49, RZ, P6 ;  /* 0x000000ff31317207 */ /* 0x000fe40003000000 */
[----:B------:R-:W-:Y:S01]  /*6170*/  ISETP.NE.AND P6, PT, R3, 0x2, PT ;  /* 0x000000020300780c */ /* 0x000fe20003fc5270 */
[----:B0-----:R-:W-:-:S04]  /*6180*/  IMAD.IADD R5, R24, 0x1, R25 ;  /* 0x0000000118057824 */ /* 0x001fc800078e0219 */
[----:B------:R-:W-:Y:S01]  /*6190*/  IMAD.IADD R14, R26, 0x1, R5 ;  /* 0x000000011a0e7824 */ /* 0x000fe200078e0205 */
[----:B------:R-:W-:Y:S02]  /*61a0*/  SEL R7, R5, R24, !P6 ;  /* 0x0000001805077207 */ /* 0x000fe40007000000 */
[----:B------:R-:W-:-:S04]  /*61b0*/  ISETP.NE.AND P6, PT, R3, 0x3, PT ;  /* 0x000000030300780c */ /* 0x000fc80003fc5270 */
[----:B------:R-:W-:Y:S01]  /*61c0*/  SEL R7, R14, R7, !P6 ;  /* 0x000000070e077207 */ /* 0x000fe20007000000 */
[----:B------:R-:W-:Y:S01]  /*61d0*/  IMAD.IADD R14, R27, 0x1, R14 ;  /* 0x000000011b0e7824 */ /* 0x000fe200078e020e */
[----:B------:R-:W-:-:S04]  /*61e0*/  ISETP.NE.AND P6, PT, R3, 0x4, PT ;  /* 0x000000040300780c */ /* 0x000fc80003fc5270 */
[C---:B------:R-:W-:Y:S01]  /*61f0*/  SEL R7, R14.reuse, R7, !P6 ;  /* 0x000000070e077207 */ /* 0x040fe20007000000 */
[----:B-1----:R-:W-:Y:S01]  /*6200*/  IMAD.IADD R14, R14, 0x1, R20 ;  /* 0x000000010e0e7824 */ /* 0x002fe200078e0214 */
[----:B------:R-:W-:-:S04]  /*6210*/  ISETP.NE.AND P6, PT, R3, 0x5, PT ;  /* 0x000000050300780c */ /* 0x000fc80003fc5270 */
        /* <DEDUP_REMOVED lines=8> */
[----:B------:R-:W-:-:S04]  /*62a0*/  ISETP.NE.AND P6, PT, R3, 0x8, PT ;  /* 0x000000080300780c */ /* 0x000fc80003fc5270 */
[C---:B------:R-:W-:Y:S01]  /*62b0*/  SEL R7, R14.reuse, R7, !P6 ;  /* 0x000000070e077207 */ /* 0x040fe20007000000 */
[----:B--2---:R-:W-:Y:S01]  /*62c0*/  IMAD.IADD R14, R14, 0x1, R16 ;  /* 0x000000010e0e7824 */ /* 0x004fe200078e0210 */
[----:B------:R-:W-:-:S04]  /*62d0*/  ISETP.NE.AND P6, PT, R3, 0x9, PT ;  /* 0x000000090300780c */ /* 0x000fc80003fc5270 */
[----:B------:R-:W-:Y:S01]  /*62e0*/  SEL R7, R14, R7, !P6 ;  /* 0x000000070e077207 */ /* 0x000fe20007000000 */
[----:B------:R-:W-:Y:S01]  /*62f0*/  IMAD.IADD R14, R17, 0x1, R14 ;  /* 0x00000001110e7824 */ /* 0x000fe200078e020e */
[----:B------:R-:W-:-:S04]  /*6300*/  ISETP.NE.AND P6, PT, R3, 0xa, PT ;  /* 0x0000000a0300780c */ /* 0x000fc80003fc5270 */
[----:B------:R-:W-:Y:S01]  /*6310*/  SEL R7, R14, R7, !P6 ;  /* 0x000000070e077207 */ /* 0x000fe20007000000 */
[----:B------:R-:W-:Y:S01]  /*6320*/  IMAD.IADD R14, R18, 0x1, R14 ;  /* 0x00000001120e7824 */ /* 0x000fe200078e020e */
[----:B------:R-:W-:-:S04]  /*6330*/  ISETP.NE.AND P6, PT, R3, 0xb, PT ;  /* 0x0000000b0300780c */ /* 0x000fc80003fc5270 */
[C---:B------:R-:W-:Y:S02]  /*6340*/  SEL R7, R14.reuse, R7, !P6 ;  /* 0x000000070e077207 */ /* 0x040fe40007000000 */
[----:B------:R-:W-:Y:S02]  /*6350*/  IADD3 R14, PT, PT, R14, UR4, R19 ;  /* 0x000000040e0e7c10 */ /* 0x000fe4000fffe013 */
[----:B------:R-:W-:-:S03]  /*6360*/  ISETP.GE.U32.AND P6, PT, R51, 0x20, PT ;  /* 0x000000203300780c */ /* 0x000fc60003fc6070 */
[----:B------:R-:W-:Y:S01]  /*6370*/  VIADD R14, R14, 0xffffe980 ;  /* 0xffffe9800e0e7836 */ /* 0x000fe20000000000 */
[----:B------:R-:W-:-:S04]  /*6380*/  SEL R7, R7, RZ, P6 ;  /* 0x000000ff07077207 */ /* 0x000fc80003000000 */
[----:B------:R-:W-:Y:S01]  /*6390*/  ISETP.GT.AND P6, PT, R14, 0x180, PT ;  /* 0x000001800e00780c */ /* 0x000fe20003fc4270 */
[----:B------:R-:W-:Y:S01]  /*63a0*/  IMAD.IADD R49, R7, 0x1, R49 ;  /* 0x0000000107317824 */ /* 0x000fe200078e0231 */
[----:B------:R-:W-:Y:S03]  /*63b0*/  BSSY.RECONVERGENT B0, `(.L_x_610) ;  /* 0x0000191000007945 */ /* 0x000fe60003800200 */
[--C-:B------:R-:W-:Y:S02]  /*63c0*/  IMAD.IADD R45, R45, 0x1, R49.reuse ;  /* 0x000000012d2d7824 */ /* 0x100fe400078e0231 */
[--C-:B------:R-:W-:Y:S02]  /*63d0*/  IMAD.IADD R41, R41, 0x1, R49.reuse ;  /* 0x0000000129297824 */ /* 0x100fe400078e0231 */
[--C-:B------:R-:W-:Y:S02]  /*63e0*/  IMAD.IADD R39, R39, 0x1, R49.reuse ;  /* 0x0000000127277824 */ /* 0x100fe400078e0231 */
[----:B------:R-:W-:-:S02]  /*63f0*/  IMAD.IADD R37, R37, 0x1, R49 ;  /* 0x0000000125257824 */ /* 0x000fc400078e0231 */
[--C-:B------:R-:W-:Y:S02]  /*6400*/  IMAD.IADD R33, R33, 0x1, R49.reuse ;  /* 0x0000000121217824 */ /* 0x100fe400078e0231 */
[--C-:B------:R-:W-:Y:S02]  /*6410*/  IMAD.IADD R31, R31, 0x1, R49.reuse ;  /* 0x000000011f1f7824 */ /* 0x100fe400078e0231 */
[--C-:B------:R-:W-:Y:S02]  /*6420*/  IMAD.IADD R29, R29, 0x1, R49.reuse ;  /* 0x000000011d1d7824 */ /* 0x100fe400078e0231 */
[--C-:B------:R-:W-:Y:S02]  /*6430*/  IMAD.IADD R15, R52, 0x1, R49.reuse ;  /* 0x00000001340f7824 */ /* 0x100fe400078e0231 */
[--C-:B------:R-:W-:Y:S02]  /*6440*/  IMAD.IADD R13, R50, 0x1, R49.reuse ;  /* 0x00000001320d7824 */ /* 0x100fe400078e0231 */
[----:B------:R-:W-:-:S02]  /*6450*/  IMAD.IADD R11, R48, 0x1, R49 ;  /* 0x00000001300b7824 */ /* 0x000fc400078e0231 */
[--C-:B------:R-:W-:Y:S02]  /*6460*/  IMAD.IADD R9, R46, 0x1, R49.reuse ;  /* 0x000000012e097824 */ /* 0x100fe400078e0231 */
[--C-:B------:R-:W-:Y:S02]  /*6470*/  IMAD.IADD R7, R44, 0x1, R49.reuse ;  /* 0x000000012c077824 */ /* 0x100fe400078e0231 */
[--C-:B------:R-:W-:Y:S02]  /*6480*/  IMAD.IADD R5, R42, 0x1, R49.reuse ;  /* 0x000000012a057824 */ /* 0x100fe400078e0231 */
[----:B------:R-:W-:Y:S01]  /*6490*/  IMAD.IADD R3, R40, 0x1, R49 ;  /* 0x0000000128037824 */ /* 0x000fe200078e0231 */
[----:B------:R-:W-:Y:S06]  /*64a0*/  @P6 BRA `(.L_x_611) ;  /* 0x0000000c00a46947 */ /* 0x000fec0003800000 */
[----:B------:R-:W-:Y:S01]  /*64b0*/  ISETP.LT.AND P0, PT, R49, R14, P0 ;  /* 0x0000000e3100720c */ /* 0x000fe20000701270 */
[----:B------:R-:W-:-:S12]  /*64c0*/  BSSY.RECONVERGENT B2, `(.L_x_612) ;  /* 0x000000d000027945 */ /* 0x000fd80003800200 */
[----:B------:R-:W-:Y:S05]  /*64d0*/  @!P0 BRA `(.L_x_613) ;  /* 0x00000000002c8947 */ /* 0x000fea0003800000 */
[----:B------:R-:W-:Y:S01]  /*64e0*/  UISETP.NE.AND UP0, UPT, UR11, URZ, UPT ;  /* 0x000000ff0b00728c */ /* 0x000fe2000bf05270 */
[----:B------:R-:W-:-:S08]  /*64f0*/  CS2R R16, SRZ ;  /* 0x0000000000107805 */ /* 0x000fd0000001ff00 */
[----:B------:R-:W-:Y:S05]  /*6500*/  BRA.U UP0, `(.L_x_614) ;  /* 0x0000000100087547 */ /* 0x000fea000b800000 */
[----:B------:R-:W0:Y:S02]  /*6510*/  LDC.64 R16, c[0x0][0x3d0] ;  /* 0x0000f400ff107b82 */ /* 0x000e240000000a00 */
[----:B0-----:R-:W5:Y:S02]  /*6520*/  LDG.E.64 R16, desc[UR8][R16.64] ;  /* 0x0000000810107981 */ /* 0x001f64000c1e1b00 */
.L_x_614:
[----:B------:R-:W0:Y:S01]  /*6530*/  LDCU.64 UR12, c[0x0][0x390] ;  /* 0x00007200ff0c77ac */ /* 0x000e220008000a00 */
[----:B-----5:R-:W-:-:S04]  /*6540*/  IADD3 R18, P0, PT, R49, R16, RZ ;  /* 0x0000001031127210 */ /* 0x020fc80007f1e0ff */
[----:B------:R-:W-:Y:S02]  /*6550*/  LEA.HI.X.SX32 R17, R49, R17, 0x1, P0 ;  /* 0x0000001131117211 */ /* 0x000fe400000f0eff */
[----:B0-----:R-:W-:-:S04]  /*6560*/  LEA R16, P0, R18, UR12, 0x2 ;  /* 0x0000000c12107c11 */ /* 0x001fc8000f8010ff */
[----:B------:R-:W-:-:S05]  /*6570*/  LEA.HI.X R17, R18, UR13, R17, 0x2, P0 ;  /* 0x0000000d12117c11 */ /* 0x000fca00080f1411 */
[----:B------:R0:W-:Y:S04]  /*6580*/  STG.E desc[UR8][R16.64], R47 ;  /* 0x0000002f10007986 */ /* 0x0001e8000c101908 */
.L_x_613:
[----:B------:R-:W-:Y:S05]  /*6590*/  BSYNC.RECONVERGENT B2 ;  /* 0x0000000000027941 */ /* 0x000fea0003800200 */
.L_x_612:
[----:B------:R-:W-:Y:S01]  /*65a0*/  LOP3.LUT P0, RZ, R35, 0x2, RZ, 0xc0, !PT ;  /* 0x0000000223ff7812 */ /* 0x000fe2000780c0ff */
[----:B------:R-:W-:Y:S03]  /*65b0*/  BSSY.RECONVERGENT B2, `(.L_x_615) ;  /* 0x000000e000027945 */ /* 0x000fe60003800200 */
[----:B------:R-:W-:-:S13]  /*65c0*/  ISETP.GE.OR P0, PT, R45, R14, !P0 ;  /* 0x0000000e2d00720c */ /* 0x000fda0004706670 */
[----:B------:R-:W-:Y:S05]  /*65d0*/  @P0 BRA `(.L_x_616) ;  /* 0x00000000002c0947 */ /* 0x000fea0003800000 */
[----:B------:R-:W-:Y:S01]  /*65e0*/  UISETP.NE.AND UP0, UPT, UR11, URZ, UPT ;  /* 0x000000ff0b00728c */ /* 0x000fe2000bf05270 */
[----:B0-----:R-:W-:-:S08]  /*65f0*/  CS2R R16, SRZ ;  /* 0x0000000000107805 */ /* 0x001fd0000001ff00 */
[----:B------:R-:W-:Y:S05]  /*6600*/  BRA.U UP0, `(.L_x_617) ;  /* 0x0000000100087547 */ /* 0x000fea000b800000 */
[----:B------:R-:W0:Y:S02]  /*6610*/  LDC.64 R16, c[0x0][0x3d0] ;  /* 0x0000f400ff107b82 */ /* 0x000e240000000a00 */
[----:B0-----:R-:W5:Y:S02]  /*6620*/  LDG.E.64 R16, desc[UR8][R16.64] ;  /* 0x0000000810107981 */ /* 0x001f64000c1e1b00 */
.L_x_617:
[----:B------:R-:W0:Y:S01]  /*6630*/  LDCU.64 UR12, c[0x0][0x390] ;  /* 0x00007200ff0c77ac */ /* 0x000e220008000a00 */
[----:B-----5:R-:W-:-:S04]  /*6640*/  IADD3 R18, P0, PT, R45, R16, RZ ;  /* 0x000000102d127210 */ /* 0x020fc80007f1e0ff */
[----:B------:R-:W-:Y:S02]  /*6650*/  LEA.HI.X.SX32 R17, R45, R17, 0x1, P0 ;  /* 0x000000112d117211 */ /* 0x000fe400000f0eff */
[----:B0-----:R-:W-:-:S04]  /*6660*/  LEA R16, P0, R18, UR12, 0x2 ;  /* 0x0000000c12107c11 */ /* 0x001fc8000f8010ff */
[----:B------:R-:W-:-:S05]  /*6670*/  LEA.HI.X R17, R18, UR13, R17, 0x2, P0 ;  /* 0x0000000d12117c11 */ /* 0x000fca00080f1411 */
[----:B------:R1:W-:Y:S04]  /*6680*/  STG.E desc[UR8][R16.64], R43 ;  /* 0x0000002b10007986 */ /* 0x0003e8000c101908 */
.L_x_616:
[----:B------:R-:W-:Y:S05]  /*6690*/  BSYNC.RECONVERGENT B2 ;  /* 0x0000000000027941 */ /* 0x000fea0003800200 */
.L_x_615:
[----:B------:R-:W-:Y:S01]  /*66a0*/  LOP3.LUT P0, RZ, R35, 0x4, RZ, 0xc0, !PT ;  /* 0x0000000423ff7812 */ /* 0x000fe2000780c0ff */
[----:B------:R-:W-:Y:S03]  /*66b0*/  BSSY.RECONVERGENT B2, `(.L_x_618) ;  /* 0x000000e000027945 */ /* 0x000fe60003800200 */
[----:B------:R-:W-:-:S13]  /*66c0*/  ISETP.GE.OR P0, PT, R41, R14, !P0 ;  /* 0x0000000e2900720c */ /* 0x000fda0004706670 */
[----:B------:R-:W-:Y:S05]  /*66d0*/  @P0 BRA `(.L_x_619) ;  /* 0x00000000002c0947 */ /* 0x000fea0003800000 */
[----:B------:R-:W-:Y:S01]  /*66e0*/  UISETP.NE.AND UP0, UPT, UR11, URZ, UPT ;  /* 0x000000ff0b00728c */ /* 0x000fe2000bf05270 */
[----:B01----:R-:W-:-:S08]  /*66f0*/  CS2R R16, SRZ ;  /* 0x0000000000107805 */ /* 0x003fd0000001ff00 */
[----:B------:R-:W-:Y:S05]  /*6700*/  BRA.U UP0, `(.L_x_620) ;  /* 0x0000000100087547 */ /* 0x000fea000b800000 */
[----:B------:R-:W0:Y:S02]  /*6710*/  LDC.64 R16, c[0x0][0x3d0] ;  /* 0x0000f400ff107b82 */ /* 0x000e240000000a00 */
[----:B0-----:R-:W5:Y:S02]  /*6720*/  LDG.E.64 R16, desc[UR8][R16.64] ;  /* 0x0000000810107981 */ /* 0x001f64000c1e1b00 */
.L_x_620:
[----:B------:R-:W0:Y:S01]  /*6730*/  LDCU.64 UR12, c[0x0][0x390] ;  /* 0x00007200ff0c77ac */ /* 0x000e220008000a00 */
[----:B-----5:R-:W-:-:S04]  /*6740*/  IADD3 R18, P0, PT, R41, R16, RZ ;  /* 0x0000001029127210 */ /* 0x020fc80007f1e0ff */
[----:B------:R-:W-:Y:S02]  /*6750*/  LEA.HI.X.SX32 R17, R41, R17, 0x1, P0 ;  /* 0x0000001129117211 */ /* 0x000fe400000f0eff */
[----:B0-----:R-:W-:-:S04]  /*6760*/  LEA R16, P0, R18, UR12, 0x2 ;  /* 0x0000000c12107c11 */ /* 0x001fc8000f8010ff */
[----:B------:R-:W-:-:S05]  /*6770*/  LEA.HI.X R17, R18, UR13, R17, 0x2, P0 ;  /* 0x0000000d12117c11 */ /* 0x000fca00080f1411 */
[----:B------:R2:W-:Y:S04]  /*6780*/  STG.E desc[UR8][R16.64], R38 ;  /* 0x0000002610007986 */ /* 0x0005e8000c101908 */
.L_x_619:
[----:B------:R-:W-:Y:S05]  /*6790*/  BSYNC.RECONVERGENT B2 ;  /* 0x0000000000027941 */ /* 0x000fea0003800200 */
.L_x_618:
[----:B------:R-:W-:Y:S01]  /*67a0*/  LOP3.LUT P0, RZ, R35, 0x8, RZ, 0xc0, !PT ;  /* 0x0000000823ff7812 */ /* 0x000fe2000780c0ff */
[----:B------:R-:W-:Y:S03]  /*67b0*/  BSSY.RECONVERGENT B2, `(.L_x_621) ;  /* 0x000000e000027945 */ /* 0x000fe60003800200 */
[----:B------:R-:W-:-:S13]  /*67c0*/  ISETP.GE.OR P0, PT, R39, R14, !P0 ;  /* 0x0000000e2700720c */ /* 0x000fda0004706670 */
[----:B------:R-:W-:Y:S05]  /*67d0*/  @P0 BRA `(.L_x_622) ;  /* 0x00000000002c0947 */ /* 0x000fea0003800000 */
[----:B------:R-:W-:Y:S01]  /*67e0*/  UISETP.NE.AND UP0, UPT, UR11, URZ, UPT ;  /* 0x000000ff0b00728c */ /* 0x000fe2000bf05270 */
[----:B012---:R-:W-:-:S08]  /*67f0*/  CS2R R16, SRZ ;  /* 0x0000000000107805 */ /* 0x007fd0000001ff00 */
[----:B------:R-:W-:Y:S05]  /*6800*/  BRA.U UP0, `(.L_x_623) ;  /* 0x0000000100087547 */ /* 0x000fea000b800000 */
[----:B------:R-:W0:Y:S02]  /*6810*/  LDC.64 R16, c[0x0][0x3d0] ;  /* 0x0000f400ff107b82 */ /* 0x000e240000000a00 */
[----:B0-----:R-:W5:Y:S02]  /*6820*/  LDG.E.64 R16, desc[UR8][R16.64] ;  /* 0x0000000810107981 */ /* 0x001f64000c1e1b00 */
.L_x_623:
[----:B------:R-:W0:Y:S01]  /*6830*/  LDCU.64 UR12, c[0x0][0x390] ;  /* 0x00007200ff0c77ac */ /* 0x000e220008000a00 */
[----:B-----5:R-:W-:-:S04]  /*6840*/  IADD3 R18, P0, PT, R39, R16, RZ ;  /* 0x0000001027127210 */ /* 0x020fc80007f1e0ff */
[----:B------:R-:W-:Y:S02]  /*6850*/  LEA.HI.X.SX32 R17, R39, R17, 0x1, P0 ;  /* 0x0000001127117211 */ /* 0x000fe400000f0eff */
[----:B0-----:R-:W-:-:S04]  /*6860*/  LEA R16, P0, R18, UR12, 0x2 ;  /* 0x0000000c12107c11 */ /* 0x001fc8000f8010ff */
[----:B------:R-:W-:-:S05]  /*6870*/  LEA.HI.X R17, R18, UR13, R17, 0x2, P0 ;  /* 0x0000000d12117c11 */ /* 0x000fca00080f1411 */
[----:B------:R3:W-:Y:S04]  /*6880*/  STG.E desc[UR8][R16.64], R36 ;  /* 0x0000002410007986 */ /* 0x0007e8000c101908 */
.L_x_622:
[----:B------:R-:W-:Y:S05]  /*6890*/  BSYNC.RECONVERGENT B2 ;  /* 0x0000000000027941 */ /* 0x000fea0003800200 */
.L_x_621:
[----:B------:R-:W-:Y:S01]  /*68a0*/  LOP3.LUT P0, RZ, R35, 0x10, RZ, 0xc0, !PT ;  /* 0x0000001023ff7812 */ /* 0x000fe2000780c0ff */
[----:B------:R-:W-:Y:S03]  /*68b0*/  BSSY.RECONVERGENT B2, `(.L_x_624) ;  /* 0x000000e000027945 */ /* 0x000fe60003800200 */
[----:B------:R-:W-:-:S13]  /*68c0*/  ISETP.GE.OR P0, PT, R37, R14, !P0 ;  /* 0x0000000e2500720c */ /* 0x000fda0004706670 */
[----:B------:R-:W-:Y:S05]  /*68d0*/  @P0 BRA `(.L_x_625) ;  /* 0x00000000002c0947 */ /* 0x000fea0003800000 */
[----:B------:R-:W-:Y:S01]  /*68e0*/  UISETP.NE.AND UP0, UPT, UR11, URZ, UPT ;  /* 0x000000ff0b00728c */ /* 0x000fe2000bf05270 */
[----:B0123--:R-:W-:-:S08]  /*68f0*/  CS2R R16, SRZ ;  /* 0x0000000000107805 */ /* 0x00ffd0000001ff00 */
[----:B------:R-:W-:Y:S05]  /*6900*/  BRA.U UP0, `(.L_x_626) ;  /* 0x0000000100087547 */ /* 0x000fea000b800000 */
[----:B------:R-:W0:Y:S02]  /*6910*/  LDC.64 R16, c[0x0][0x3d0] ;  /* 0x0000f400ff107b82 */ /* 0x000e240000000a00 */
[----:B0-----:R-:W5:Y:S02]  /*6920*/  LDG.E.64 R16, desc[UR8][R16.64] ;  /* 0x0000000810107981 */ /* 0x001f64000c1e1b00 */
.L_x_626:
[----:B------:R-:W0:Y:S01]  /*6930*/  LDCU.64 UR12, c[0x0][0x390] ;  /* 0x00007200ff0c77ac */ /* 0x000e220008000a00 */
[----:B-----5:R-:W-:-:S04]  /*6940*/  IADD3 R18, P0, PT, R37, R16, RZ ;  /* 0x0000001025127210 */ /* 0x020fc80007f1e0ff */
[----:B------:R-:W-:Y:S02]  /*6950*/  LEA.HI.X.SX32 R17, R37, R17, 0x1, P0 ;  /* 0x0000001125117211 */ /* 0x000fe400000f0eff */
[----:B0-----:R-:W-:-:S04]  /*6960*/  LEA R16, P0, R18, UR12, 0x2 ;  /* 0x0000000c12107c11 */ /* 0x001fc8000f8010ff */
[----:B------:R-:W-:-:S05]  /*6970*/  LEA.HI.X R17, R18, UR13, R17, 0x2, P0 ;  /* 0x0000000d12117c11 */ /* 0x000fca00080f1411 */
[----:B------:R4:W-:Y:S04]  /*6980*/  STG.E desc[UR8][R16.64], R34 ;  /* 0x0000002210007986 */ /* 0x0009e8000c101908 */
.L_x_625:
[----:B------:R-:W-:Y:S05]  /*6990*/  BSYNC.RECONVERGENT B2 ;  /* 0x0000000000027941 */ /* 0x000fea0003800200 */
.L_x_624:
[----:B------:R-:W-:Y:S01]  /*69a0*/  LOP3.LUT P0, RZ, R35, 0x20, RZ, 0xc0, !PT ;  /* 0x0000002023ff7812 */ /* 0x000fe2000780c0ff */
[----:B------:R-:W-:Y:S03]  /*69b0*/  BSSY.RECONVERGENT B2, `(.L_x_627) ;  /* 0x000000e000027945 */ /* 0x000fe60003800200 */
[----:B------:R-:W-:-:S13]  /*69c0*/  ISETP.GE.OR P0, PT, R33, R14, !P0 ;  /* 0x0000000e2100720c */ /* 0x000fda0004706670 */
[----:B------:R-:W-:Y:S05]  /*69d0*/  @P0 BRA `(.L_x_628) ;  /* 0x00000000002c0947 */ /* 0x000fea0003800000 */
[----:B------:R-:W-:Y:S01]  /*69e0*/  UISETP.NE.AND UP0, UPT, UR11, URZ, UPT ;  /* 0x000000ff0b00728c */ /* 0x000fe2000bf05270 */
[----:B01234-:R-:W-:-:S08]  /*69f0*/  CS2R R16, SRZ ;  /* 0x0000000000107805 */ /* 0x01ffd0000001ff00 */
[----:B------:R-:W-:Y:S05]  /*6a00*/  BRA.U UP0, `(.L_x_629) ;  /* 0x0000000100087547 */ /* 0x000fea000b800000 */
[----:B------:R-:W0:Y:S02]  /*6a10*/  LDC.64 R16, c[0x0][0x3d0] ;  /* 0x0000f400ff107b82 */ /* 0x000e240000000a00 */
[----:B0-----:R-:W5:Y:S02]  /*6a20*/  LDG.E.64 R16, desc[UR8][R16.64] ;  /* 0x0000000810107981 */ /* 0x001f64000c1e1b00 */
.L_x_629:
[----:B------:R-:W0:Y:S01]  /*6a30*/  LDCU.64 UR12, c[0x0][0x390] ;  /* 0x00007200ff0c77ac */ /* 0x000e220008000a00 */
[----:B-----5:R-:W-:-:S04]  /*6a40*/  IADD3 R18, P0, PT, R33, R16, RZ ;  /* 0x0000001021127210 */ /* 0x020fc80007f1e0ff */
[----:B------:R-:W-:Y:S02]  /*6a50*/  LEA.HI.X.SX32 R17, R33, R17, 0x1, P0 ;  /* 0x0000001121117211 */ /* 0x000fe400000f0eff */
[----:B0-----:R-:W-:-:S04]  /*6a60*/  LEA R16, P0, R18, UR12, 0x2 ;  /* 0x0000000c12107c11 */ /* 0x001fc8000f8010ff */
[----:B------:R-:W-:-:S05]  /*6a70*/  LEA.HI.X R17, R18, UR13, R17, 0x2, P0 ;  /* 0x0000000d12117c11 */ /* 0x000fca00080f1411 */
[----:B------:R0:W-:Y:S04]  /*6a80*/  STG.E desc[UR8][R16.64], R32 ;  /* 0x0000002010007986 */ /* 0x0001e8000c101908 */
.L_x_628:
[----:B------:R-:W-:Y:S05]  /*6a90*/  BSYNC.RECONVERGENT B2 ;  /* 0x0000000000027941 */ /* 0x000fea0003800200 */
.L_x_627:
        /* <DEDUP_REMOVED lines=9> */
.L_x_632:
[----:B------:R-:W0:Y:S01]  /*6b30*/  LDCU.64 UR12, c[0x0][0x390] ;  /* 0x00007200ff0c77ac */ /* 0x000e220008000a00 */
[----:B-----5:R-:W-:-:S04]  /*6b40*/  IADD3 R18, P0, PT, R31, R16, RZ ;  /* 0x000000101f127210 */ /* 0x020fc80007f1e0ff */
[----:B------:R-:W-:Y:S02]  /*6b50*/  LEA.HI.X.SX32 R17, R31, R17, 0x1, P0 ;  /* 0x000000111f117211 */ /* 0x000fe400000f0eff */
[----:B0-----:R-:W-:-:S04]  /*6b60*/  LEA R16, P0, R18, UR12, 0x2 ;  /* 0x0000000c12107c11 */ /* 0x001fc8000f8010ff */
[----:B------:R-:W-:-:S05]  /*6b70*/  LEA.HI.X R17, R18, UR13, R17, 0x2, P0 ;  /* 0x0000000d12117c11 */ /* 0x000fca00080f1411 */
[----:B------:R0:W-:Y:S04]  /*6b80*/  STG.E desc[UR8][R16.64], R30 ;  /* 0x0000001e10007986 */ /* 0x0001e8000c101908 */
.L_x_631:
[----:B------:R-:W-:Y:S05]  /*6b90*/  BSYNC.RECONVERGENT B2 ;  /* 0x0000000000027941 */ /* 0x000fea0003800200 */
.L_x_630:
        /* <DEDUP_REMOVED lines=9> */
.L_x_635:
[----:B------:R-:W0:Y:S01]  /*6c30*/  LDCU.64 UR12, c[0x0][0x390] ;  /* 0x00007200ff0c77ac */ /* 0x000e220008000a00 */
[----:B-----5:R-:W-:-:S04]  /*6c40*/  IADD3 R18, P0, PT, R29, R16, RZ ;  /* 0x000000101d127210 */ /* 0x020fc80007f1e0ff */
[----:B------:R-:W-:Y:S02]  /*6c50*/  LEA.HI.X.SX32 R17, R29, R17, 0x1, P0 ;  /* 0x000000111d117211 */ /* 0x000fe400000f0eff */
[----:B0-----:R-:W-:-:S04]  /*6c60*/  LEA R16, P0, R18, UR12, 0x2 ;  /* 0x0000000c12107c11 */ /* 0x001fc8000f8010ff */
[----:B------:R-:W-:-:S05]  /*6c70*/  LEA.HI.X R17, R18, UR13, R17, 0x2, P0 ;  /* 0x0000000d12117c11 */ /* 0x000fca00080f1411 */
[----:B------:R0:W-:Y:S04]  /*6c80*/  STG.E desc[UR8][R16.64], R28 ;  /* 0x0000001c10007986 */ /* 0x0001e8000c101908 */
.L_x_634:
[----:B------:R-:W-:Y:S05]  /*6c90*/  BSYNC.RECONVERGENT B2 ;  /* 0x0000000000027941 */ /* 0x000fea0003800200 */
.L_x_633:
[----:B------:R-:W-:Y:S01]  /*6ca0*/  LOP3.LUT P0, RZ, R35, 0x100, RZ, 0xc0, !PT ;  /* 0x0000010023ff7812 */ /* 0x000fe2000780c0ff */
[----:B------:R-:W-:Y:S03]  /*6cb0*/  BSSY.RECONVERGENT B2, `(.L_x_636) ;  /* 0x000000e000027945 */ /* 0x000fe60003800200 */
[----:B------:R-:W-:-:S13]  /*6cc0*/  ISETP.GE.OR P0, PT, R15, R14, !P0 ;  /* 0x0000000e0f00720c */ /* 0x000fda0004706670 */
[----:B------:R-:W-:Y:S05]  /*6cd0*/  @P0 BRA `(.L_x_637) ;  /* 0x00000000002c0947 */ /* 0x000fea0003800000 */
[----:B------:R-:W-:Y:S01]  /*6ce0*/  UISETP.NE.AND UP0, UPT, UR11, URZ, UPT ;  /* 0x000000ff0b00728c */ /* 0x000fe2000bf05270 */
[----:B01234-:R-:W-:Y:S01]  /*6cf0*/  CS2R R16, SRZ ;  /* 0x0000000000107805 */ /* 0x01ffe2000001ff00 */
[----:B------:R-:W0:Y:S07]  /*6d00*/  LDCU.64 UR12, c[0x0][0x390] ;  /* 0x00007200ff0c77ac */ /* 0x000e2e0008000a00 */
[----:B------:R-:W-:Y:S05]  /*6d10*/  BRA.U UP0, `(.L_x_638) ;  /* 0x0000000100087547 */ /* 0x000fea000b800000 */
[----:B------:R-:W1:Y:S02]  /*6d20*/  LDC.64 R16, c[0x0][0x3d0] ;  /* 0x0000f400ff107b82 */ /* 0x000e640000000a00 */
[----:B-1----:R-:W5:Y:S02]  /*6d30*/  LDG.E.64 R16, desc[UR8][R16.64] ;  /* 0x0000000810107981 */ /* 0x002f64000c1e1b00 */
.L_x_638:
[----:B-----5:R-:W-:-:S04]  /*6d40*/  IADD3 R18, P0, PT, R15, R16, RZ ;  /* 0x000000100f127210 */ /* 0x020fc80007f1e0ff */
[----:B------:R-:W-:Y:S02]  /*6d50*/  LEA.HI.X.SX32 R15, R15, R17, 0x1, P0 ;  /* 0x000000110f0f7211 */ /* 0x000fe400000f0eff */
[----:B0-----:R-:W-:-:S04]  /*6d60*/  LEA R16, P0, R18, UR12, 0x2 ;  /* 0x0000000c12107c11 */ /* 0x001fc8000f8010ff */
[----:B------:R-:W-:-:S05]  /*6d70*/  LEA.HI.X R17, R18, UR13, R15, 0x2, P0 ;  /* 0x0000000d12117c11 */ /* 0x000fca00080f140f */
[----:B------:R0:W-:Y:S04]  /*6d80*/  STG.E desc[UR8][R16.64], R12 ;  /* 0x0000000c10007986 */ /* 0x0001e8000c101908 */
.L_x_637:
[----:B------:R-:W-:Y:S05]  /*6d90*/  BSYNC.RECONVERGENT B2 ;  /* 0x0000000000027941 */ /* 0x000fea0003800200 */
.L_x_636:
        /* <DEDUP_REMOVED lines=10> */
.L_x_641:
[----:B-----5:R-:W-:-:S04]  /*6e40*/  IADD3 R15, P0, PT, R13, R16, RZ ;  /* 0x000000100d0f7210 */ /* 0x020fc80007f1e0ff */
[----:B------:R-:W-:Y:S02]  /*6e50*/  LEA.HI.X.SX32 R16, R13, R17, 0x1, P0 ;  /* 0x000000110d107211 */ /* 0x000fe400000f0eff */
[----:B0-----:R-:W-:-:S04]  /*6e60*/  LEA R12, P0, R15, UR12, 0x2 ;  /* 0x0000000c0f0c7c11 */ /* 0x001fc8000f8010ff */
[----:B------:R-:W-:-:S05]  /*6e70*/  LEA.HI.X R13, R15, UR13, R16, 0x2, P0 ;  /* 0x0000000d0f0d7c11 */ /* 0x000fca00080f1410 */
[----:B------:R0:W-:Y:S04]  /*6e80*/  STG.E desc[UR8][R12.64], R10 ;  /* 0x0000000a0c007986 */ /* 0x0001e8000c101908 */
.L_x_640:
[----:B------:R-:W-:Y:S05]  /*6e90*/  BSYNC.RECONVERGENT B2 ;  /* 0x0000000000027941 */ /* 0x000fea0003800200 */
.L_x_639:
[----:B------:R-:W-:Y:S01]  /*6ea0*/  ISETP.GE.OR P1, PT, R11, R14, !P1 ;  /* 0x0000000e0b00720c */ /* 0x000fe20004f26670 */
[----:B------:R-:W-:-:S12]  /*6eb0*/  BSSY.RECONVERGENT B2, `(.L_x_642) ;  /* 0x000000d000027945 */ /* 0x000fd80003800200 */
[----:B------:R-:W-:Y:S05]  /*6ec0*/  @P1 BRA `(.L_x_643) ;  /* 0x00000000002c1947 */ /* 0x000fea0003800000 */
[----:B------:R-:W-:Y:S01]  /*6ed0*/  UISETP.NE.AND UP0, UPT, UR11, URZ, UPT ;  /* 0x000000ff0b00728c */ /* 0x000fe2000bf05270 */
[----:B0-----:R-:W-:Y:S01]  /*6ee0*/  CS2R R12, SRZ ;  /* 0x00000000000c7805 */ /* 0x001fe2000001ff00 */
[----:B------:R-:W0:Y:S07]  /*6ef0*/  LDCU.64 UR12, c[0x0][0x390] ;  /* 0x00007200ff0c77ac */ /* 0x000e2e0008000a00 */
[----:B------:R-:W-:Y:S05]  /*6f00*/  BRA.U UP0, `(.L_x_644) ;  /* 0x0000000100087547 */ /* 0x000fea000b800000 */
[----:B------:R-:W1:Y:S02]  /*6f10*/  LDC.64 R12, c[0x0][0x3d0] ;  /* 0x0000f400ff0c7b82 */ /* 0x000e640000000a00 */
[----:B-1----:R-:W5:Y:S02]  /*6f20*/  LDG.E.64 R12, desc[UR8][R12.64] ;  /* 0x000000080c0c7981 */ /* 0x002f64000c1e1b00 */
.L_x_644:
[----:B-----5:R-:W-:-:S04]  /*6f30*/  IADD3 R12, P0, PT, R11, R12, RZ ;  /* 0x0000000c0b0c7210 */ /* 0x020fc80007f1e0ff */
[----:B------:R-:W-:Y:S02]  /*6f40*/  LEA.HI.X.SX32 R11, R11, R13, 0x1, P0 ;  /* 0x0000000d0b0b7211 */ /* 0x000fe400000f0eff */
[----:B0-----:R-:W-:-:S04]  /*6f50*/  LEA R10, P0, R12, UR12, 0x2 ;  /* 0x0000000c0c0a7c11 */ /* 0x001fc8000f8010ff */
[----:B------:R-:W-:-:S05]  /*6f60*/  LEA.HI.X R11, R12, UR13, R11, 0x2, P0 ;  /* 0x0000000d0c0b7c11 */ /* 0x000fca00080f140b */
[----:B------:R0:W-:Y:S04]  /*6f70*/  STG.E desc[UR8][R10.64], R8 ;  /* 0x000000080a007986 */ /* 0x0001e8000c101908 */
.L_x_643:
[----:B------:R-:W-:Y:S05]  /*6f80*/  BSYNC.RECONVERGENT B2 ;  /* 0x0000000000027941 */ /* 0x000fea0003800200 */
.L_x_642:
        /* <DEDUP_REMOVED lines=9> */
.L_x_647:
[----:B-----5:R-:W-:-:S04]  /*7020*/  IADD3 R10, P0, PT, R9, R10, RZ ;  /* 0x0000000a090a7210 */ /* 0x020fc80007f1e0ff */
[----:B------:R-:W-:Y:S02]  /*7030*/  LEA.HI.X.SX32 R9, R9, R11, 0x1, P0 ;  /* 0x0000000b09097211 */ /* 0x000fe400000f0eff */
[----:B0-----:R-:W-:-:S04]  /*7040*/  LEA R8, P0, R10, UR12, 0x2 ;  /* 0x0000000c0a087c11 */ /* 0x001fc8000f8010ff */
[----:B------:R-:W-:-:S05]  /*7050*/  LEA.HI.X R9, R10, UR13, R9, 0x2, P0 ;  /* 0x0000000d0a097c11 */ /* 0x000fca00080f1409 */
[----:B------:R0:W-:Y:S04]  /*7060*/  STG.E desc[UR8][R8.64], R6 ;  /* 0x0000000608007986 */ /* 0x0001e8000c101908 */
.L_x_646:
[----:B------:R-:W-:Y:S05]  /*7070*/  BSYNC.RECONVERGENT B2 ;  /* 0x0000000000027941 */ /* 0x000fea0003800200 */
.L_x_645:
        /* <DEDUP_REMOVED lines=9> */
.L_x_650:
[----:B-----5:R-:W-:-:S04]  /*7110*/  IADD3 R8, P0, PT, R7, R8, RZ ;  /* 0x0000000807087210 */ /* 0x020fc80007f1e0ff */
[----:B------:R-:W-:Y:S02]  /*7120*/  LEA.HI.X.SX32 R7, R7, R9, 0x1, P0 ;  /* 0x0000000907077211 */ /* 0x000fe400000f0eff */
[----:B0-----:R-:W-:-:S04]  /*7130*/  LEA R6, P0, R8, UR12, 0x2 ;  /* 0x0000000c08067c11 */ /* 0x001fc8000f8010ff */
[----:B------:R-:W-:-:S05]  /*7140*/  LEA.HI.X R7, R8, UR13, R7, 0x2, P0 ;  /* 0x0000000d08077c11 */ /* 0x000fca00080f1407 */
[----:B------:R0:W-:Y:S04]  /*7150*/  STG.E desc[UR8][R6.64], R4 ;  /* 0x0000000406007986 */ /* 0x0001e8000c101908 */
.L_x_649:
[----:B------:R-:W-:Y:S05]  /*7160*/  BSYNC.RECONVERGENT B2 ;  /* 0x0000000000027941 */ /* 0x000fea0003800200 */
.L_x_648:
        /* <DEDUP_REMOVED lines=9> */
.L_x_653:
[----:B-----5:R-:W-:-:S04]  /*7200*/  IADD3 R6, P0, PT, R5, R6, RZ ;  /* 0x0000000605067210 */ /* 0x020fc80007f1e0ff */
[----:B------:R-:W-:Y:S02]  /*7210*/  LEA.HI.X.SX32 R5, R5, R7, 0x1, P0 ;  /* 0x0000000705057211 */ /* 0x000fe400000f0eff */
[----:B0-----:R-:W-:-:S04]  /*7220*/  LEA R4, P0, R6, UR12, 0x2 ;  /* 0x0000000c06047c11 */ /* 0x001fc8000f8010ff */
[----:B------:R-:W-:-:S05]  /*7230*/  LEA.HI.X R5, R6, UR13, R5, 0x2, P0 ;  /* 0x0000000d06057c11 */ /* 0x000fca00080f1405 */
[----:B------:R0:W-:Y:S04]  /*7240*/  STG.E desc[UR8][R4.64], R2 ;  /* 0x0000000204007986 */ /* 0x0001e8000c101908 */
.L_x_652:
[----:B------:R-:W-:Y:S05]  /*7250*/  BSYNC.RECONVERGENT B2 ;  /* 0x0000000000027941 */ /* 0x000fea0003800200 */
.L_x_651:
[----:B------:R-:W-:-:S13]  /*7260*/  ISETP.GE.OR P5, PT, R3, R14, !P5 ;  /* 0x0000000e0300720c */ /* 0x000fda0006fa6670 */
[----:B------:R-:W-:Y:S05]  /*7270*/  @P5 BRA `(.L_x_654) ;  /* 0x0000000800905947 */ /* 0x000fea0003800000 */
[----:B------:R-:W-:Y:S01]  /*7280*/  UISETP.NE.AND UP0, UPT, UR11, URZ, UPT ;  /* 0x000000ff0b00728c */ /* 0x000fe2000bf05270 */
[----:B0-----:R-:W-:Y:S01]  /*7290*/  CS2R R4, SRZ ;  /* 0x0000000000047805 */ /* 0x001fe2000001ff00 */
[----:B------:R-:W0:Y:S07]  /*72a0*/  LDCU.64 UR12, c[0x0][0x390] ;  /* 0x00007200ff0c77ac */ /* 0x000e2e0008000a00 */
[----:B------:R-:W-:Y:S05]  /*72b0*/  BRA.U UP0, `(.L_x_655) ;  /* 0x0000000100087547 */ /* 0x000fea000b800000 */
[----:B------:R-:W1:Y:S02]  /*72c0*/  LDC.64 R4, c[0x0][0x3d0] ;  /* 0x0000f400ff047b82 */ /* 0x000e640000000a00 */
[----:B-1----:R-:W5:Y:S02]  /*72d0*/  LDG.E.64 R4, desc[UR8][R4.64] ;  /* 0x0000000804047981 */ /* 0x002f64000c1e1b00 */
.L_x_655:
[----:B-----5:R-:W-:-:S04]  /*72e0*/  IADD3 R4, P0, PT, R3, R4, RZ ;  /* 0x0000000403047210 */ /* 0x020fc80007f1e0ff */
[----:B------:R-:W-:Y:S02]  /*72f0*/  LEA.HI.X.SX32 R3, R3, R5, 0x1, P0 ;  /* 0x0000000503037211 */ /* 0x000fe400000f0eff */
[----:B0-----:R-:W-:-:S04]  /*7300*/  LEA R2, P0, R4, UR12, 0x2 ;  /* 0x0000000c04027c11 */ /* 0x001fc8000f8010ff */
[----:B------:R-:W-:-:S05]  /*7310*/  LEA.HI.X R3, R4, UR13, R3, 0x2, P0 ;  /* 0x0000000d04037c11 */ /* 0x000fca00080f1403 */
[----:B------:R0:W-:Y:S01]  /*7320*/  STG.E desc[UR8][R2.64], R0 ;  /* 0x0000000002007986 */ /* 0x0001e2000c101908 */
[----:B------:R-:W-:Y:S05]  /*7330*/  BRA `(.L_x_654) ;  /* 0x0000000800607947 */ /* 0x000fea0003800000 */
.L_x_611:
[----:B------:R-:W-:Y:S01]  /*7340*/  P2R R50, PR, RZ, 0x2 ;  /* 0x00000002ff327803 */ /* 0x000fe20000000000 */
[----:B------:R-:W-:Y:S01]  /*7350*/  BAR.SYNC.DEFER_BLOCKING 0x0 ;  /* 0x0000000000007b1d */ /* 0x000fe20000010000 */
[----:B------:R-:W-:Y:S02]  /*7360*/  LOP3.LUT P1, RZ, R35, 0x8, RZ, 0xc0, !PT ;  /* 0x0000000823ff7812 */ /* 0x000fe4000782c0ff */
[----:B------:R-:W-:Y:S02]  /*7370*/  @P0 LEA R40, R49, UR5, 0x2 ;  /* 0x0000000531280c11 */ /* 0x000fe4000f8e10ff */
[----:B------:R-:W-:Y:S01]  /*7380*/  P2R R52, PR, RZ, 0x2 ;  /* 0x00000002ff347803 */ /* 0x000fe20000000000 */
[----:B------:R-:W0:Y:S01]  /*7390*/  LDCU.64 UR12, c[0x0][0x390] ;  /* 0x00007200ff0c77ac */ /* 0x000e220008000a00 */
        /* <DEDUP_REMOVED lines=9> */
[----:B------:R1:W-:Y:S01]  /*7430*/  @P0 STS [R40], R47 ;  /* 0x0000002f28000388 */ /* 0x0003e20000000800 */
[----:B------:R-:W-:Y:S02]  /*7440*/  P2R R42, PR, RZ, 0x20 ;  /* 0x00000020ff2a7803 */ /* 0x000fe40000000000 */
[----:B------:R-:W-:Y:S02]  /*7450*/  @P1 LEA R45, R45, UR5, 0x2 ;  /* 0x000000052d2d1c11 */ /* 0x000fe4000f8e10ff */
[C---:B------:R-:W-:Y:S02]  /*7460*/  LOP3.LUT P5, RZ, R35.reuse, 0x80, RZ, 0xc0, !PT ;  /* 0x0000008023ff7812 */ /* 0x040fe400078ac0ff */
[----:B------:R-:W-:Y:S01]  /*7470*/  LOP3.LUT P0, RZ, R35, 0x100, RZ, 0xc0, !PT ;  /* 0x0000010023ff7812 */ /* 0x000fe2000780c0ff */
[----:B------:R1:W-:Y:S01]  /*7480*/  @P1 STS [R45], R43 ;  /* 0x0000002b2d001388 */ /* 0x0003e20000000800 */
[----:B------:R-:W-:-:S02]  /*7490*/  ISETP.NE.AND P1, PT, R53, RZ, PT ;  /* 0x000000ff3500720c */ /* 0x000fc40003f25270 */
[----:B------:R-:W-:Y:S02]  /*74a0*/  @P2 LEA R37, R37, UR5, 0x2 ;  /* 0x0000000525252c11 */ /* 0x000fe4000f8e10ff */
[----:B------:R-:W-:Y:S02]  /*74b0*/  @P3 LEA R33, R33, UR5, 0x2 ;  /* 0x0000000521213c11 */ /* 0x000fe4000f8e10ff */
[----:B------:R-:W-:Y:S02]  /*74c0*/  @P4 LEA R31, R31, UR5, 0x2 ;  /* 0x000000051f1f4c11 */ /* 0x000fe4000f8e10ff */
[----:B------:R-:W-:Y:S02]  /*74d0*/  LOP3.LUT P6, RZ, R35, 0x1, RZ, 0xc0, !PT ;  /* 0x0000000123ff7812 */ /* 0x000fe400078cc0ff */
[----:B------:R-:W-:Y:S02]  /*74e0*/  @P5 LEA R29, R29, UR5, 0x2 ;  /* 0x000000051d1d5c11 */ /* 0x000fe4000f8e10ff */
[----:B------:R-:W-:-:S02]  /*74f0*/  @P0 LEA R15, R15, UR5, 0x2 ;  /* 0x000000050f0f0c11 */ /* 0x000fc4000f8e10ff */
[----:B------:R-:W-:-:S05]  /*7500*/  @P1 LEA R41, R41, UR5, 0x2 ;  /* 0x0000000529291c11 */ /* 0x000fca000f8e10ff */
[----:B------:R1:W-:Y:S01]  /*7510*/  @P1 STS [R41], R38 ;  /* 0x0000002629001388 */ /* 0x0003e20000000800 */
[----:B------:R-:W-:Y:S02]  /*7520*/  ISETP.NE.AND P1, PT, R52, RZ, PT ;  /* 0x000000ff3400720c */ /* 0x000fe40003f25270 */
[----:B------:R-:W-:-:S11]  /*7530*/  @P6 LEA R13, R13, UR5, 0x2 ;  /* 0x000000050d0d6c11 */ /* 0x000fd6000f8e10ff */
[----:B------:R-:W-:-:S05]  /*7540*/  @P1 LEA R39, R39, UR5, 0x2 ;  /* 0x0000000527271c11 */ /* 0x000fca000f8e10ff */
[----:B------:R1:W-:Y:S01]  /*7550*/  @P1 STS [R39], R36 ;  /* 0x0000002427001388 */ /* 0x0003e20000000800 */
[----:B------:R-:W-:-:S03]  /*7560*/  ISETP.NE.AND P1, PT, R50, RZ, PT ;  /* 0x000000ff3200720c */ /* 0x000fc60003f25270 */
        /* <DEDUP_REMOVED lines=8> */
[----:B------:R-:W-:Y:S02]  /*75f0*/  ISETP.NE.AND P5, PT, R42, RZ, PT ;  /* 0x000000ff2a00720c */ /* 0x000fe40003fa5270 */
[----:B------:R-:W-:Y:S01]  /*7600*/  @P2 LEA R9, R9, UR5, 0x2 ;  /* 0x0000000509092c11 */ /* 0x000fe2000f8e10ff */
[----:B------:R1:W-:Y:S01]  /*7610*/  @P0 STS [R15], R12 ;  /* 0x0000000c0f000388 */ /* 0x0003e20000000800 */
[----:B------:R-:W-:Y:S02]  /*7620*/  ISETP.GE.U32.AND P0, PT, R51, R14, PT ;  /* 0x0000000e3300720c */ /* 0x000fe40003f06070 */
[----:B------:R-:W-:Y:S01]  /*7630*/  @P3 LEA R7, R7, UR5, 0x2 ;  /* 0x0000000507073c11 */ /* 0x000fe2000f8e10ff */
[----:B------:R1:W-:Y:S02]  /*7640*/  @P6 STS [R13], R10 ;  /* 0x0000000a0d006388 */ /* 0x0003e40000000800 */
[----:B------:R-:W-:-:S02]  /*7650*/  @P4 LEA R5, R5, UR5, 0x2 ;  /* 0x0000000505054c11 */ /* 0x000fc4000f8e10ff */
[----:B------:R1:W-:Y:S02]  /*7660*/  @P1 STS [R11], R8 ;  /* 0x000000080b001388 */ /* 0x0003e40000000800 */
[----:B------:R-:W-:Y:S02]  /*7670*/  @P5 LEA R3, R3, UR5, 0x2 ;  /* 0x0000000503035c11 */ /* 0x000fe4000f8e10ff */
[----:B------:R1:W-:Y:S04]  /*7680*/  @P2 STS [R9], R6 ;  /* 0x0000000609002388 */ /* 0x0003e80000000800 */
[----:B------:R1:W-:Y:S04]  /*7690*/  @P3 STS [R7], R4 ;  /* 0x0000000407003388 */ /* 0x0003e80000000800 */
[----:B------:R1:W-:Y:S04]  /*76a0*/  @P4 STS [R5], R2 ;  /* 0x0000000205004388 */ /* 0x0003e80000000800 */
[----:B------:R1:W-:Y:S01]  /*76b0*/  @P5 STS [R3], R0 ;  /* 0x0000000003005388 */ /* 0x0003e20000000800 */
[----:B------:R-:W-:Y:S06]  /*76c0*/  BAR.SYNC.DEFER_BLOCKING 0x0 ;  /* 0x0000000000007b1d */ /* 0x000fec0000010000 */
[----:B0-----:R-:W-:Y:S05]  /*76d0*/  @P0 BRA `(.L_x_654) ;  /* 0x0000000400780947 */ /* 0x001fea0003800000 */
[----:B------:R-:W-:Y:S01]  /*76e0*/  IADD3 R25, PT, PT, R27, R25, R26 ;  /* 0x000000191b197210 */ /* 0x000fe20007ffe01a */
[----:B------:R-:W-:Y:S03]  /*76f0*/  BSSY.RECONVERGENT B2, `(.L_x_656) ;  /* 0x0000023000027945 */ /* 0x000fe60003800200 */
[----:B------:R-:W-:-:S04]  /*7700*/  IADD3 R25, PT, PT, R21, R25, R20 ;  /* 0x0000001915197210 */ /* 0x000fc80007ffe014 */
[----:B------:R-:W-:-:S04]  /*7710*/  IADD3 R25, PT, PT, R23, R25, R22 ;  /* 0x0000001917197210 */ /* 0x000fc80007ffe016 */
[----:B------:R-:W-:-:S04]  /*7720*/  IADD3 R25, PT, PT, R17, R25, R16 ;  /* 0x0000001911197210 */ /* 0x000fc80007ffe010 */
[----:B------:R-:W-:-:S04]  /*7730*/  IADD3 R25, PT, PT, R19, R25, R18 ;  /* 0x0000001913197210 */ /* 0x000fc80007ffe012 */
[----:B------:R-:W-:-:S04]  /*7740*/  IADD3 R24, PT, PT, R25, UR10, R24 ;  /* 0x0000000a19187c10 */ /* 0x000fc8000fffe018 */
[----:B------:R-:W-:-:S05]  /*7750*/  IADD3 R24, PT, PT, R24, -0x1681, -R51 ;  /* 0xffffe97f18187810 */ /* 0x000fca0007ffe833 */
[----:B-1----:R-:W-:-:S05]  /*7760*/  IMAD.HI.U32 R0, R24, -0x55555555, RZ ;  /* 0xaaaaaaab18007827 */ /* 0x002fca00078e00ff */
[----:B------:R-:W-:-:S04]  /*7770*/  SHF.R.U32.HI R0, RZ, 0x8, R0 ;  /* 0x00000008ff007819 */ /* 0x000fc80000011600 */
[----:B------:R-:W-:-:S04]  /*7780*/  LOP3.LUT R2, R0, 0x3, RZ, 0xc0, !PT ;  /* 0x0000000300027812 */ /* 0x000fc800078ec0ff */
[----:B------:R-:W-:-:S13]  /*7790*/  ISETP.NE.AND P0, PT, R2, 0x3, PT ;  /* 0x000000030200780c */ /* 0x000fda0003f05270 */
[----:B------:R-:W-:Y:S05]  /*77a0*/  @!P0 BRA `(.L_x_657) ;  /* 0x00000000005c8947 */ /* 0x000fea0003800000 */
[----:B------:R-:W-:Y:S01]  /*77b0*/  VIADD R0, R0, 0x1 ;  /* 0x0000000100007836 */ /* 0x000fe20000000000 */
[----:B------:R-:W-:Y:S01]  /*77c0*/  BSSY.RECONVERGENT B3, `(.L_x_657) ;  /* 0x0000015000037945 */ /* 0x000fe20003800200 */
[----:B------:R-:W-:Y:S01]  /*77d0*/  LEA R6, R51, UR5, 0x2 ;  /* 0x0000000533067c11 */ /* 0x000fe2000f8e10ff */
[----:B------:R-:W-:Y:S02]  /*77e0*/  IMAD.MOV.U32 R9, RZ, RZ, RZ ;  /* 0x000000ffff097224 */ /* 0x000fe400078e00ff */
[----:B------:R-:W-:-:S05]  /*77f0*/  LOP3.LUT R0, R0, 0x3, RZ, 0xc0, !PT ;  /* 0x0000000300007812 */ /* 0x000fca00078ec0ff */
[----:B------:R-:W-:-:S07]  /*7800*/  IMAD.MOV R0, RZ, RZ, -R0 ;  /* 0x000000ffff007224 */ /* 0x000fce00078e0a00 */
.L_x_658:
        /* <DEDUP_REMOVED lines=17> */
.L_x_657:
[----:B------:R-:W-:Y:S05]  /*7920*/  BSYNC.RECONVERGENT B2 ;  /* 0x0000000000027941 */ /* 0x000fea0003800200 */
.L_x_656:
[----:B------:R-:W-:-:S13]  /*7930*/  ISETP.GE.U32.AND P0, PT, R24, 0x480, PT ;  /* 0x000004801800780c */ /* 0x000fda0003f06070 */
[----:B------:R-:W-:Y:S05]  /*7940*/  @!P0 BRA `(.L_x_654) ;  /* 0x0000000000dc8947 */ /* 0x000fea0003800000 */
[----:B------:R-:W1:Y:S01]  /*7950*/  S2UR UR6, SR_CgaCtaId ;  /* 0x00000000000679c3 */ /* 0x000e620000008800 */
[----:B------:R-:W-:Y:S01]  /*7960*/  UMOV UR4, 0x400 ;  /* 0x0000040000047882 */ /* 0x000fe20000000000 */
[----:B------:R-:W-:Y:S02]  /*7970*/  UISETP.NE.AND UP0, UPT, UR11, URZ, UPT ;  /* 0x000000ff0b00728c */ /* 0x000fe4000bf05270 */
[----:B------:R-:W-:Y:S01]  /*7980*/  ISETP.NE.AND P0, PT, RZ, UR11, PT ;  /* 0x0000000bff007c0c */ /* 0x000fe2000bf05270 */
[----:B------:R-:W-:Y:S02]  /*7990*/  IMAD.MOV.U32 R15, RZ, RZ, RZ ;  /* 0x000000ffff0f7224 */ /* 0x000fe400078e00ff */
[----:B------:R-:W-:Y:S01]  /*79a0*/  IMAD.MOV.U32 R17, RZ, RZ, RZ ;  /* 0x000000ffff117224 */ /* 0x000fe200078e00ff */
[----:B0-----:R-:W0:Y:S01]  /*79b0*/  LDC.64 R2, c[0x0][0x390] ;  /* 0x0000e400ff027b82 */ /* 0x001e220000000a00 */
[----:B------:R-:W-:Y:S01]  /*79c0*/  PLOP3.LUT P1, PT, PT, PT, UP0, 0x80, 0x8 ;  /* 0x000000000008781c */ /* 0x000fe20003f2f008 */
[----:B-1----:R-:W-:-:S06]  /*79d0*/  ULEA UR4, UR6, UR4, 0x18 ;  /* 0x0000000406047291 */ /* 0x002fcc000f8ec0ff */
[C---:B------:R-:W-:Y:S01]  /*79e0*/  LEA R0, R51.reuse, UR4, 0x2 ;  /* 0x0000000433007c11 */ /* 0x040fe2000f8e10ff */
[----:B0-----:R-:W-:-:S04]  /*79f0*/  IMAD.WIDE.U32 R2, R51, 0x4, R2 ;  /* 0x0000000433027825 */ /* 0x001fc800078e0002 */
[----:B------:R-:W-:-:S07]  /*7a00*/  VIADD R0, R0, 0xc00 ;  /* 0x00000c0000007836 */ /* 0x000fce0000000000 */
.L_x_659:
[----:B------:R-:W0:Y:S01]  /*7a10*/  @!P1 LDC.64 R8, c[0x0][0x3d0] ;  /* 0x0000f400ff089b82 */ /* 0x000e220000000a00 */
[----:B-1----:R-:W-:Y:S01]  /*7a20*/  CS2R R4, SRZ ;  /* 0x0000000000047805 */ /* 0x002fe2000001ff00 */
[----:B------:R-:W1:Y:S04]  /*7a30*/  LDS R19, [R0+-0xc00] ;  /* 0xfff4000000137984 */ /* 0x000e680000000800 */
[----:B------:R-:W2:Y:S04]  /*7a40*/  LDS R21, [R0+-0x600] ;  /* 0xfffa000000157984 */ /* 0x000ea80000000800 */
[----:B0-----:R-:W3:Y:S01]  /*7a50*/  @!P1 LDG.E.64 R4, desc[UR8][R8.64] ;  /* 0x0000000808049981 */ /* 0x001ee2000c1e1b00 */
[----:B------:R-:W-:-:S13]  /*7a60*/  PLOP3.LUT P1, PT, P0, PT, PT, 0x80, 0x8 ;  /* 0x000000000008781c */ /* 0x000fda000072f070 */
        /* <DEDUP_REMOVED lines=37> */
.L_x_654:
[----:B------:R-:W-:Y:S05]  /*7cc0*/  BSYNC.RECONVERGENT B0 ;  /* 0x0000000000007941 */ /* 0x000fea0003800200 */
.L_x_610:
[----:B------:R-:W-:Y:S05]  /*7cd0*/  BRA `(.L_x_660) ;  /* 0x00000034003c7947 */ /* 0x000fea0003800000 */
.L_x_609:
[----:B------:R-:W0:Y:S01]  /*7ce0*/  S2R R36, SR_TID.X ;  /* 0x0000000000247919 */ /* 0x000e220000002100 */
[----:B------:R-:W1:Y:S01]  /*7cf0*/  LDC.64 R2, c[0x0][0x3c8] ;  /* 0x0000f200ff027b82 */ /* 0x000e620000000a00 */
[----:B------:R-:W2:Y:S01]  /*7d00*/  LDCU.U8 UR5, c[0x0][0x3b8] ;  /* 0x00007700ff0577ac */ /* 0x000ea20008000000 */
[----:B------:R-:W3:Y:S01]  /*7d10*/  LDCU.64 UR12, c[0x0][0x380] ;  /* 0x00007000ff0c77ac */ /* 0x000ee20008000a00 */
[----:B--2---:R-:W-:Y:S01]  /*7d20*/  ISETP.NE.AND P1, PT, RZ, UR5, PT ;  /* 0x00000005ff007c0c */ /* 0x004fe2000bf25270 */
[----:B------:R-:W-:-:S03]  /*7d30*/  USHF.R.S32.HI UR5, URZ, 0x1f, UR7 ;  /* 0x0000001fff057899 */ /* 0x000fc60008011407 */
        /* <DEDUP_REMOVED lines=8> */
[C---:B------:R-:W-:Y:S01]  /*7dc0*/  VIADD R21, R19.reuse, 0xa0 ;  /* 0x000000a013157836 */ /* 0x040fe20000000000 */
[----:B------:R-:W-:Y:S01]  /*7dd0*/  ISETP.GE.AND P0, PT, R18, UR4, PT ;  /* 0x0000000412007c0c */ /* 0x000fe2000bf06270 */
[C---:B------:R-:W-:Y:S01]  /*7de0*/  VIADD R22, R19.reuse, 0xc0 ;  /* 0x000000c013167836 */ /* 0x040fe20000000000 */
[C---:B------:R-:W-:Y:S02]  /*7df0*/  IADD3 R18, P2, P3, R19.reuse, UR7, R2 ;  /* 0x0000000713127c10 */ /* 0x040fe4000fb5e002 */
[----:B------:R-:W-:Y:S01]  /*7e00*/  ISETP.GE.AND P4, PT, R20, UR4, PT ;  /* 0x0000000414007c0c */ /* 0x000fe2000bf86270 */
[----:B------:R-:W-:Y:S01]  /*7e10*/  VIADD R20, R19, 0x60 ;  /* 0x0000006013147836 */ /* 0x000fe20000000000 */
[----:B------:R-:W-:-:S02]  /*7e20*/  IADD3.X R3, PT, PT, RZ, UR5, R3, P2, P3 ;  /* 0x00000005ff037c10 */ /* 0x000fc400097e6403 */
[----:B---3--:R-:W-:Y:S02]  /*7e30*/  LEA R2, P2, R18, UR12, 0x2 ;  /* 0x0000000c12027c11 */ /* 0x008fe4000f8410ff */
[----:B------:R-:W-:Y:S01]  /*7e40*/  ISETP.GE.AND P6, PT, R20, UR4, PT ;  /* 0x0000000414007c0c */ /* 0x000fe2000bfc6270 */
[C---:B------:R-:W-:Y:S01]  /*7e50*/  VIADD R20, R19.reuse, 0x80 ;  /* 0x0000008013147836 */ /* 0x040fe20000000000 */
[----:B------:R-:W-:Y:S01]  /*7e60*/  LEA.HI.X R3, R18, UR13, R3, 0x2, P2 ;  /* 0x0000000d12037c11 */ /* 0x000fe200090f1403 */
[----:B------:R-:W-:Y:S01]  /*7e70*/  VIADD R18, R19, 0xe0 ;  /* 0x000000e013127836 */ /* 0x000fe20000000000 */
[----:B------:R-:W-:Y:S02]  /*7e80*/  ISETP.GE.AND P3, PT, R21, UR4, PT ;  /* 0x0000000415007c0c */ /* 0x000fe4000bf66270 */
[----:B------:R-:W-:Y:S01]  /*7e90*/  ISETP.GE.AND P5, PT, R20, UR4, PT ;  /* 0x0000000414007c0c */ /* 0x000fe2000bfa6270 */
[----:B------:R-:W2:Y:S01]  /*7ea0*/  @!P1 LDG.E R0, desc[UR8][R2.64] ;  /* 0x0000000802009981 */ /* 0x000ea2000c1e1900 */
[----:B------:R-:W-:Y:S01]  /*7eb0*/  ISETP.GE.AND P1, PT, R18, UR4, PT ;  /* 0x0000000412007c0c */ /* 0x000fe2000bf26270 */
[C---:B------:R-:W-:Y:S01]  /*7ec0*/  VIADD R20, R19.reuse, 0x100 ;  /* 0x0000010013147836 */ /* 0x040fe20000000000 */
[----:B------:R-:W-:Y:S01]  /*7ed0*/  ISETP.GE.AND P2, PT, R22, UR4, PT ;  /* 0x0000000416007c0c */ /* 0x000fe2000bf46270 */
[----:B------:R-:W-:Y:S01]  /*7ee0*/  VIADD R18, R19, 0x120 ;  /* 0x0000012013127836 */ /* 0x000fe20000000000 */
[----:B------:R-:W3:Y:S02]  /*7ef0*/  @!P0 LDG.E R4, desc[UR8][R2.64+0x80] ;  /* 0x0000800802048981 */ /* 0x000ee4000c1e1900 */
[----:B------:R-:W-:-:S02]  /*7f00*/  ISETP.GE.AND P0, PT, R20, UR4, PT ;  /* 0x0000000414007c0c */ /* 0x000fc4000bf06270 */
[----:B------:R-:W4:Y:S01]  /*7f10*/  @!P4 LDG.E R5, desc[UR8][R2.64+0x100] ;  /* 0x000100080205c981 */ /* 0x000f22000c1e1900 */
[----:B------:R-:W-:Y:S01]  /*7f20*/  ISETP.GE.AND P4, PT, R18, UR4, PT ;  /* 0x0000000412007c0c */ /* 0x000fe2000bf86270 */
[C---:B------:R-:W-:Y:S02]  /*7f30*/  VIADD R20, R19.reuse, 0x140 ;  /* 0x0000014013147836 */ /* 0x040fe40000000000 */
[C---:B------:R-:W-:Y:S01]  /*7f40*/  VIADD R18, R19.reuse, 0x160 ;  /* 0x0000016013127836 */ /* 0x040fe20000000000 */
[----:B------:R-:W5:Y:S02]  /*7f50*/  @!P6 LDG.E R6, desc[UR8][R2.64+0x180] ;  /* 0x000180080206e981 */ /* 0x000f64000c1e1900 */
[----:B------:R-:W-:Y:S02]  /*7f60*/  ISETP.GE.AND P6, PT, R20, UR4, PT ;  /* 0x0000000414007c0c */ /* 0x000fe4000bfc6270 */
[----:B------:R-:W5:Y:S01]  /*7f70*/  @!P5 LDG.E R7, desc[UR8][R2.64+0x200] ;  /* 0x000200080207d981 */ /* 0x000f62000c1e1900 */
[----:B------:R-:W-:Y:S01]  /*7f80*/  ISETP.GE.AND P5, PT, R18, UR4, PT ;  /* 0x0000000412007c0c */ /* 0x000fe2000bfa6270 */
[----:B------:R-:W-:-:S02]  /*7f90*/  VIADD R20, R19, 0x180 ;  /* 0x0000018013147836 */ /* 0x000fc40000000000 */
[C---:B------:R-:W-:Y:S01]  /*7fa0*/  VIADD R18, R19.reuse, 0x1a0 ;  /* 0x000001a013127836 */ /* 0x040fe20000000000 */
[----:B------:R-:W5:Y:S01]  /*7fb0*/  @!P3 LDG.E R8, desc[UR8][R2.64+0x280] ;  /* 0x000280080208b981 */ /* 0x000f62000c1e1900 */
[----:B------:R-:W-:Y:S01]  /*7fc0*/  VIADD R19, R19, 0x1c0 ;  /* 0x000001c013137836 */ /* 0x000fe20000000000 */
[----:B------:R-:W-:Y:S02]  /*7fd0*/  ISETP.GE.AND P3, PT, R20, UR4, PT ;  /* 0x0000000414007c0c */ /* 0x000fe4000bf66270 */
        /* <DEDUP_REMOVED lines=10> */
[----:B------:R-:W5:Y:S01]  /*8080*/  @!P1 LDG.E R17, desc[UR8][R2.64+0x700] ;  /* 0x0007000802119981 */ /* 0x000f62000c1e1900 */
[----:B------:R-:W0:Y:S01]  /*8090*/  S2R R37, SR_LANEID ;  /* 0x0000000000257919 */ /* 0x000e220000000000 */
[----:B------:R-:W1:Y:S01]  /*80a0*/  S2UR UR6, SR_CgaCtaId ;  /* 0x00000000000679c3 */ /* 0x000e620000008800 */
[----:B------:R-:W-:Y:S01]  /*80b0*/  SHF.R.U32.HI R28, RZ, 0x5, R36 ;  /* 0x00000005ff1c7819 */ /* 0x000fe20000011624 */
[----:B------:R-:W-:-:S02]  /*80c0*/  UMOV UR5, 0x400 ;  /* 0x0000040000057882 */ /* 0x000fc40000000000 */
[----:B-1----:R-:W-:Y:S01]  /*80d0*/  ULEA UR5, UR6, UR5, 0x18 ;  /* 0x0000000506057291 */ /* 0x002fe2000f8ec0ff */
[----:B------:R-:W1:Y:S01]  /*80e0*/  LDCU UR6, c[0x0][0x3a8] ;  /* 0x00007500ff0677ac */ /* 0x000e620008000800 */
[----:B0-----:R-:W-:-:S05]  /*80f0*/  IMAD R18, R28, 0x1e0, R37 ;  /* 0x000001e01c127824 */ /* 0x001fca00078e0225 */
[----:B------:R-:W-:-:S05]  /*8100*/  LEA R18, R18, UR5, 0x2 ;  /* 0x0000000512127c11 */ /* 0x000fca000f8e10ff */
[----:B------:R-:W-:Y:S01]  /*8110*/  IMAD R26, R37, 0x38, R18 ;  /* 0x00000038251a7824 */ /* 0x000fe200078e0212 */
[----:B------:R-:W-:Y:S01]  /*8120*/  LOP3.LUT R35, R35, 0xfffffffb, RZ, 0xc0, !PT ;  /* 0xfffffffb23237812 */ /* 0x000fe200078ec0ff */
[----:B------:R-:W-:Y:S01]  /*8130*/  IMAD.MOV.U32 R34, RZ, RZ, 0x2 ;  /* 0x00000002ff227424 */ /* 0x000fe200078e00ff */
        /* <DEDUP_REMOVED lines=9> */
[----:B------:R0:W-:Y:S04]  /*81d0*/  STS [R18+0x480], R12 ;  /* 0x0004800c12007388 */ /* 0x0001e80000000800 */
[----:B------:R-:W-:Y:S04]  /*81e0*/  STS [R18+0x500], R13 ;  /* 0x0005000d12007388 */ /* 0x000fe80000000800 */
[----:B------:R-:W-:Y:S04]  /*81f0*/  STS [R18+0x580], R14 ;  /* 0x0005800e12007388 */ /* 0x000fe80000000800 */
[----:B------:R-:W-:Y:S04]  /*8200*/  STS [R18+0x600], R15 ;  /* 0x0006000f12007388 */ /* 0x000fe80000000800 */
[----:B------:R-:W-:Y:S04]  /*8210*/  STS [R18+0x680], R16 ;  /* 0x0006801012007388 */ /* 0x000fe80000000800 */
[----:B------:R-:W-:Y:S01]  /*8220*/  STS [R18+0x700], R17 ;  /* 0x0007001112007388 */ /* 0x000fe20000000800 */
[----:B------:R-:W-:-:S03]  /*8230*/  NOP ;  /* 0x0000000000007918 */ /* 0x000fc60000000000 */
[----:B------:R-:W1:Y:S04]  /*8240*/  LDS R2, [R26+0x4] ;  /* 0x000004001a027984 */ /* 0x000e680000000800 */
[----:B------:R-:W2:Y:S04]  /*8250*/  LDS R0, [R26] ;  /* 0x000000001a007984 */ /* 0x000ea80000000800 */
[----:B------:R-:W3:Y:S04]  /*8260*/  LDS R3, [R26+0x8] ;  /* 0x000008001a037984 */ /* 0x000ee80000000800 */
[----:B------:R-:W4:Y:S04]  /*8270*/  LDS R4, [R26+0xc] ;  /* 0x00000c001a047984 */ /* 0x000f280000000800 */
[----:B------:R-:W5:Y:S01]  /*8280*/  LDS R5, [R26+0x10] ;  /* 0x000010001a057984 */ /* 0x000f620000000800 */
[----:B0-----:R-:W-:-:S03]  /*8290*/  IMAD R12, R36, 0xf, RZ ;  /* 0x0000000f240c7824 */ /* 0x001fc600078e02ff */
[----:B------:R-:W0:Y:S01]  /*82a0*/  LDS R6, [R26+0x14] ;  /* 0x000014001a067984 */ /* 0x000e220000000800 */
[C---:B------:R-:W-:Y:S02]  /*82b0*/  VIADD R7, R12.reuse, 0x1 ;  /* 0x000000010c077836 */ /* 0x040fe40000000000 */
[C---:B------:R-:W-:Y:S01]  /*82c0*/  VIADD R8, R12.reuse, 0x2 ;  /* 0x000000020c087836 */ /* 0x040fe20000000000 */
[----:B------:R-:W-:Y:S01]  /*82d0*/  LDS R16, [R26+0x28] ;  /* 0x000028001a107984 */ /* 0x000fe20000000800 */
[----:B------:R-:W-:-:S03]  /*82e0*/  VIADD R10, R12, 0x3 ;  /* 0x000000030c0a7836 */ /* 0x000fc60000000000 */
[----:B------:R-:W-:Y:S04]  /*82f0*/  LDS R17, [R26+0x2c] ;  /* 0x00002c001a117984 */ /* 0x000fe80000000800 */
[----:B------:R-:W-:Y:S04]  /*8300*/  LDS R20, [R26+0x30] ;  /* 0x000030001a147984 */ /* 0x000fe80000000800 */
[----:B------:R-:W-:Y:S01]  /*8310*/  LDS R22, [R26+0x34] ;  /* 0x000034001a167984 */ /* 0x000fe20000000800 */
[----:B-1----:R-:W-:-:S03]  /*8320*/  FSETP.GT.AND P0, PT, |R2|, UR6, PT ;  /* 0x0000000602007c0b */ /* 0x002fc6000bf04200 */
[----:B------:R-:W-:Y:S01]  /*8330*/  LDS R23, [R26+0x38] ;  /* 0x000038001a177984 */ /* 0x000fe20000000800 */
[----:B--2---:R-:W-:Y:S02]  /*8340*/  FSETP.GT.AND P5, PT, |R0|, UR6, PT ;  /* 0x0000000600007c0b */ /* 0x004fe4000bfa4200 */
[----:B------:R-:W-:Y:S02]  /*8350*/  ISETP.GE.OR P6, PT, R7, UR4, P0 ;  /* 0x0000000407007c0c */ /* 0x000fe400087c6670 */
[----:B------:R-:W1:Y:S01]  /*8360*/  LDS R7, [R26+0x18] ;  /* 0x000018001a077984 */ /* 0x000e620000000800 */
[----:B------:R-:W-:Y:S02]  /*8370*/  ISETP.GE.OR P5, PT, R12, UR4, P5 ;  /* 0x000000040c007c0c */ /* 0x000fe4000afa6670 */
[----:B---3--:R-:W-:-:S04]  /*8380*/  FSETP.GT.AND P0, PT, |R3|, UR6, PT ;  /* 0x0000000603007c0b */ /* 0x008fc8000bf04200 */
[----:B------:R-:W-:Y:S02]  /*8390*/  ISETP.GE.OR P4, PT, R8, UR4, P0 ;  /* 0x0000000408007c0c */ /* 0x000fe40008786670 */
[----:B------:R-:W2:Y:S01]  /*83a0*/  LDS R8, [R26+0x1c] ;  /* 0x00001c001a087984 */ /* 0x000ea20000000800 */
[----:B------:R-:W-:Y:S02]  /*83b0*/  SEL R9, RZ, 0x1, !P5 ;  /* 0x00000001ff097807 */ /* 0x000fe40006800000 */
[----:B----4-:R-:W-:Y:S02]  /*83c0*/  FSETP.GT.AND P0, PT, |R4|, UR6, PT ;  /* 0x0000000604007c0b */ /* 0x010fe4000bf04200 */
[----:B------:R-:W-:Y:S02]  /*83d0*/  @!P5 IMAD.MOV R34, RZ, RZ, 0x1 ;  /* 0x00000001ff22d424 */ /* 0x000fe400078e02ff */
[----:B------:R-:W-:Y:S01]  /*83e0*/  @!P6 IMAD.MOV R34, RZ, RZ, R9 ;  /* 0x000000ffff22e224 */ /* 0x000fe200078e0209 */
[----:B------:R-:W-:Y:S01]  /*83f0*/  ISETP.GE.OR P1, PT, R10, UR4, P0 ;  /* 0x000000040a007c0c */ /* 0x000fe20008726670 */
[----:B------:R-:W3:Y:S01]  /*8400*/  LDS R9, [R26+0x20] ;  /* 0x000020001a097984 */ /* 0x000ee20000000800 */
[----:B------:R-:W-:Y:S01]  /*8410*/  VIADD R10, R12, 0x4 ;  /* 0x000000040c0a7836 */ /* 0x000fe20000000000 */
[----:B------:R-:W-:-:S02]  /*8420*/  @P6 LOP3.LUT R35, R35, 0x4, RZ, 0xfc, !PT ;  /* 0x0000000423236812 */ /* 0x000fc400078efcff */
[----:B-----5:R-:W-:Y:S02]  /*8430*/  FSETP.GT.AND P0, PT, |R5|, UR6, PT ;  /* 0x0000000605007c0b */ /* 0x020fe4000bf04200 */
[----:B------:R-:W-:Y:S02]  /*8440*/  LOP3.LUT R35, R35, 0xfffffff7, RZ, 0xc0, !PT ;  /* 0xfffffff723237812 */ /* 0x000fe400078ec0ff */
[----:B------:R-:W-:Y:S02]  /*8450*/  ISETP.GE.OR P2, PT, R10, UR4, P0 ;  /* 0x000000040a007c0c */ /* 0x000fe40008746670 */
[----:B------:R-:W4:Y:S01]  /*8460*/  LDS R10, [R26+0x24] ;  /* 0x000024001a0a7984 */ /* 0x000f220000000800 */
[----:B------:R-:W-:Y:S01]  /*8470*/  @P4 LOP3.LUT R35, R35, 0x8, RZ, 0xfc, !PT ;  /* 0x0000000823234812 */ /* 0x000fe200078efcff */
[----:B------:R-:W-:Y:S02]  /*8480*/  VIADD R33, R34, 0x1 ;  /* 0x0000000122217836 */ /* 0x000fe40000000000 */
[----:B------:R-:W-:Y:S01]  /*8490*/  @!P4 IMAD.MOV R33, RZ, RZ, R34 ;  /* 0x000000ffff21c224 */ /* 0x000fe200078e0222 */
[----:B------:R-:W-:Y:S01]  /*84a0*/  LOP3.LUT R35, R35, 0xffffffef, RZ, 0xc0, !PT ;  /* 0xffffffef23237812 */ /* 0x000fe200078ec0ff */
[----:B------:R-:W-:Y:S01]  /*84b0*/  VIADD R11, R12, 0x5 ;  /* 0x000000050c0b7836 */ /* 0x000fe20000000000 */
[----:B------:R-:W-:Y:S01]  /*84c0*/  BAR.SYNC.DEFER_BLOCKING 0x0 ;  /* 0x0000000000007b1d */ /* 0x000fe20000010000 */
[----:B0-----:R-:W-:Y:S01]  /*84d0*/  FSETP.GT.AND P0, PT, |R6|, UR6, PT ;  /* 0x0000000606007c0b */ /* 0x001fe2000bf04200 */
[----:B------:R-:W-:Y:S01]  /*84e0*/  VIADD R32, R33, 0x1 ;  /* 0x0000000121207836 */ /* 0x000fe20000000000 */
[----:B------:R-:W-:Y:S01]  /*84f0*/  @P1 LOP3.LUT R35, R35, 0x10, RZ, 0xfc, !PT ;  /* 0x0000001023231812 */ /* 0x000fe200078efcff */
[----:B------:R-:W-:Y:S01]  /*8500*/  @!P1 IMAD.MOV R32, RZ, RZ, R33 ;  /* 0x000000ffff209224 */ /* 0x000fe200078e0221 */
[----:B------:R-:W-:-:S02]  /*8510*/  ISETP.GE.OR P1, PT, R11, UR4, P0 ;  /* 0x000000040b007c0c */ /* 0x000fc40008726670 */
[----:B------:R-:W-:Y:S01]  /*8520*/  LOP3.LUT R35, R35, 0xffffffdf, RZ, 0xc0, !PT ;  /* 0xffffffdf23237812 */ /* 0x000fe200078ec0ff */
[----:B------:R-:W-:Y:S01]  /*8530*/  VIADD R13, R12, 0x6 ;  /* 0x000000060c0d7836 */ /* 0x000fe20000000000 */
[----:B-1----:R-:W-:Y:S01]  /*8540*/  FSETP.GT.AND P0, PT, |R7|, UR6, PT ;  /* 0x0000000607007c0b */ /* 0x002fe2000bf04200 */
[----:B------:R-:W-:Y:S01]  /*8550*/  VIADD R31, R32, 0x1 ;  /* 0x00000001201f7836 */ /* 0x000fe20000000000 */
[----:B------:R-:W-:Y:S01]  /*8560*/  @P2 LOP3.LUT R35, R35, 0x20, RZ, 0xfc, !PT ;  /* 0x0000002023232812 */ /* 0x000fe200078efcff */
[----:B------:R-:W-:Y:S01]  /*8570*/  @!P2 IMAD.MOV R31, RZ, RZ, R32 ;  /* 0x000000ffff1fa224 */ /* 0x000fe200078e0220 */
[----:B------:R-:W-:Y:S02]  /*8580*/  ISETP.GE.OR P2, PT, R13, UR4, P0 ;  /* 0x000000040d007c0c */ /* 0x000fe40008746670 */
[----:B------:R-:W-:Y:S01]  /*8590*/  LOP3.LUT R35, R35, 0xffffffbf, RZ, 0xc0, !PT ;  /* 0xffffffbf23237812 */ /* 0x000fe200078ec0ff */
[----:B------:R-:W-:Y:S01]  /*85a0*/  VIADD R13, R12, 0x7 ;  /* 0x000000070c0d7836 */ /* 0x000fe20000000000 */
[----:B--2---:R-:W-:Y:S01]  /*85b0*/  FSETP.GT.AND P0, PT, |R8|, UR6, PT ;  /* 0x0000000608007c0b */ /* 0x004fe2000bf04200 */
[----:B------:R-:W-:Y:S01]  /*85c0*/  VIADD R11, R31, 0x1 ;  /* 0x000000011f0b7836 */ /* 0x000fe20000000000 */
[----:B------:R-:W-:Y:S01]  /*85d0*/  @P1 LOP3.LUT R35, R35, 0x40, RZ, 0xfc, !PT ;  /* 0x0000004023231812 */ /* 0x000fe200078efcff */
[----:B------:R-:W-:Y:S01]  /*85e0*/  @!P1 IMAD.MOV R11, RZ, RZ, R31 ;  /* 0x000000ffff0b9224 */ /* 0x000fe200078e021f */
[----:B------:R-:W-:-:S02]  /*85f0*/  ISETP.GE.OR P1, PT, R13, UR4, P0 ;  /* 0x000000040d007c0c */ /* 0x000fc40008726670 */
[----:B------:R-:W-:Y:S01]  /*8600*/  LOP3.LUT R35, R35, 0xffffff7f, RZ, 0xc0, !PT ;  /* 0xffffff7f23237812 */ /* 0x000fe200078ec0ff */
[C---:B------:R-:W-:Y:S01]  /*8610*/  VIADD R13, R12.reuse, 0x8 ;  /* 0x000000080c0d7836 */ /* 0x040fe20000000000 */
[----:B---3--:R-:W-:Y:S01]  /*8620*/  FSETP.GT.AND P0, PT, |R9|, UR6, PT ;  /* 0x0000000609007c0b */ /* 0x008fe2000bf04200 */
[----:B------:R-:W-:Y:S01]  /*8630*/  VIADD R18, R11, 0x1 ;  /* 0x000000010b127836 */ /* 0x000fe20000000000 */
[----:B------:R-:W-:Y:S01]  /*8640*/  @P2 LOP3.LUT R35, R35, 0x80, RZ, 0xfc, !PT ;  /* 0x0000008023232812 */ /* 0x000fe200078efcff */
[----:B------:R-:W-:Y:S01]  /*8650*/  @!P2 IMAD.MOV R18, RZ, RZ, R11 ;  /* 0x000000ffff12a224 */ /* 0x000fe200078e020b */
[----:B------:R-:W-:Y:S01]  /*8660*/  ISETP.GE.OR P2, PT, R13, UR4, P0 ;  /* 0x000000040d007c0c */ /* 0x000fe20008746670 */
[----:B------:R-:W-:Y:S01]  /*8670*/  VIADD R13, R12, 0x9 ;  /* 0x000000090c0d7836 */ /* 0x000fe20000000000 */
[----:B------:R-:W-:Y:S02]  /*8680*/  LOP3.LUT R35, R35, 0xfffffeff, RZ, 0xc0, !PT ;  /* 0xfffffeff23237812 */ /* 0x000fe400078ec0ff */
[----:B----4-:R-:W-:Y:S01]  /*8690*/  FSETP.GT.AND P0, PT, |R10|, UR6, PT ;  /* 0x000000060a007c0b */ /* 0x010fe2000bf04200 */
[----:B------:R-:W-:Y:S01]  /*86a0*/  VIADD R19, R18, 0x1 ;  /* 0x0000000112137836 */ /* 0x000fe20000000000 */
[----:B------:R-:W-:Y:S01]  /*86b0*/  @P1 LOP3.LUT R35, R35, 0x100, RZ, 0xfc, !PT ;  /* 0x0000010023231812 */ /* 0x000fe200078efcff */
[----:B------:R-:W-:Y:S01]  /*86c0*/  @!P1 IMAD.MOV R19, RZ, RZ, R18 ;  /* 0x000000ffff139224 */ /* 0x000fe200078e0212 */
[----:B------:R-:W-:Y:S01]  /*86d0*/  ISETP.GE.OR P1, PT, R13, UR4, P0 ;  /* 0x000000040d007c0c */ /* 0x000fe20008726670 */
[----:B------:R-:W-:Y:S01]  /*86e0*/  VIADD R13, R12, 0xa ;  /* 0x0000000a0c0d7836 */ /* 0x000fe20000000000 */
[----:B------:R-:W-:-:S02]  /*86f0*/  FSETP.GT.AND P4, PT, |R16|, UR6, PT ;  /* 0x0000000610007c0b */ /* 0x000fc4000bf84200 */
[----:B------:R-:W-:Y:S02]  /*8700*/  LOP3.LUT R35, R35, 0xfffffdff, RZ, 0xc0, !PT ;  /* 0xfffffdff23237812 */ /* 0x000fe400078ec0ff */
[----:B------:R-:W-:Y:S01]  /*8710*/  ISETP.GE.OR P4, PT, R13, UR4, P4 ;  /* 0x000000040d007c0c */ /* 0x000fe2000a786670 */
[C---:B------:R-:W-:Y:S01]  /*8720*/  VIADD R13, R12.reuse, 0xb ;  /* 0x0000000b0c0d7836 */ /* 0x040fe20000000000 */
[----:B------:R-:W-:Y:S01]  /*8730*/  FSETP.GT.AND P3, PT, |R17|, UR6, PT ;  /* 0x0000000611007c0b */ /* 0x000fe2000bf64200 */
[----:B------:R-:W-:Y:S01]  /*8740*/  VIADD R21, R19, 0x1 ;  /* 0x0000000113157836 */ /* 0x000fe20000000000 */
[----:B------:R-:W-:Y:S01]  /*8750*/  @P2 LOP3.LUT R35, R35, 0x200, RZ, 0xfc, !PT ;  /* 0x0000020023232812 */ /* 0x000fe200078efcff */
[----:B------:R-:W-:Y:S01]  /*8760*/  @!P2 IMAD.MOV R21, RZ, RZ, R19 ;  /* 0x000000ffff15a224 */ /* 0x000fe200078e0213 */
[----:B------:R-:W-:Y:S01]  /*8770*/  ISETP.GE.OR P3, PT, R13, UR4, P3 ;  /* 0x000000040d007c0c */ /* 0x000fe20009f66670 */
[----:B------:R-:W-:Y:S01]  /*8780*/  VIADD R13, R12, 0xc ;  /* 0x0000000c0c0d7836 */ /* 0x000fe20000000000 */
[----:B------:R-:W-:Y:S01]  /*8790*/  FSETP.GT.AND P2, PT, |R20|, UR6, PT ;  /* 0x0000000614007c0b */ /* 0x000fe2000bf44200 */
[----:B------:R-:W-:Y:S01]  /*87a0*/  VIADD R24, R21, 0x1 ;  /* 0x0000000115187836 */ /* 0x000fe20000000000 */
[----:B------:R-:W-:Y:S01]  /*87b0*/  LOP3.LUT R35, R35, 0xfffffffd, RZ, 0xc0, !PT ;  /* 0xfffffffd23237812 */ /* 0x000fe200078ec0ff */
[----:B------:R-:W-:Y:S01]  /*87c0*/  @!P1 IMAD.MOV R24, RZ, RZ, R21 ;  /* 0x000000ffff189224 */ /* 0x000fe200078e0215 */
[----:B------:R-:W-:Y:S01]  /*87d0*/  ISETP.GE.OR P2, PT, R13, UR4, P2 ;  /* 0x000000040d007c0c */ /* 0x000fe20009746670 */
[----:B------:R-:W-:Y:S01]  /*87e0*/  VIADD R13, R12, 0xd ;  /* 0x0000000d0c0d7836 */ /* 0x000fe20000000000 */
[----:B------:R-:W-:Y:S01]  /*87f0*/  @P1 LOP3.LUT R35, R35, 0x2, RZ, 0xfc, !PT ;  /* 0x0000000223231812 */ /* 0x000fe200078efcff */
[----:B------:R-:W-:Y:S01]  /*8800*/  VIADD R25, R24, 0x1 ;  /* 0x0000000118197836 */ /* 0x000fe20000000000 */
[----:B------:R-:W-:Y:S01]  /*8810*/  FSETP.GT.AND P1, PT, |R22|, UR6, PT ;  /* 0x0000000616007c0b */ /* 0x000fe2000bf24200 */
[----:B------:R-:W-:Y:S01]  /*8820*/  @!P4 IMAD.MOV R25, RZ, RZ, R24 ;  /* 0x000000ffff19c224 */ /* 0x000fe200078e0218 */
[----:B------:R-:W-:Y:S01]  /*8830*/  FSETP.GT.AND P0, PT, |R23|, UR6, PT ;  /* 0x0000000617007c0b */ /* 0x000fe2000bf04200 */
[----:B------:R-:W-:Y:S01]  /*8840*/  VIADD R12, R12, 0xe ;  /* 0x0000000e0c0c7836 */ /* 0x000fe20000000000 */
[----:B------:R-:W-:Y:S01]  /*8850*/  ISETP.GE.OR P1, PT, R13, UR4, P1 ;  /* 0x000000040d007c0c */ /* 0x000fe20008f26670 */
[----:B------:R-:W-:-:S02]  /*8860*/  VIADD R26, R25, 0x1 ;  /* 0x00000001191a7836 */ /* 0x000fc40000000000 */
[----:B------:R-:W-:Y:S01]  /*8870*/  @!P3 IMAD.MOV R26, RZ, RZ, R25 ;  /* 0x000000ffff1ab224 */ /* 0x000fe200078e0219 */
[----:B------:R-:W-:-:S03]  /*8880*/  ISETP.GE.OR P0, PT, R12, UR4, P0 ;  /* 0x000000040c007c0c */ /* 0x000fc60008706670 */
        /* <DEDUP_REMOVED lines=19> */
[----:B------:R-:W-:Y:S06]  /*89c0*/  BAR.SYNC.DEFER_BLOCKING 0x0 ;  /* 0x0000000000007b1d */ /* 0x000fec0000010000 */
[----:B------:R-:W0:Y:S01]  /*89d0*/  LDS.128 R12, [UR5] ;  /* 0x00000005ff0c7984 */ /* 0x000e220008000c00 */
[----:B------:R-:W-:Y:S01]  /*89e0*/  IMAD.IADD R40, R39, 0x1, -R40 ;  /* 0x0000000127287824 */ /* 0x000fe200078e0a28 */
[----:B------:R-:W-:-:S04]  /*89f0*/  ISETP.NE.AND P6, PT, R37, RZ, PT ;  /* 0x000000ff2500720c */ /* 0x000fc80003fc5270 */
[----:B------:R-:W-:Y:S02]  /*8a00*/  SEL R29, R40, RZ, P6 ;  /* 0x000000ff281d7207 */ /* 0x000fe40003000000 */
[----:B------:R-:W-:Y:S01]  /*8a10*/  ISETP.NE.AND P6, PT, R28, 0x2, PT ;  /* 0x000000021c00780c */ /* 0x000fe20003fc5270 */
[----:B0-----:R-:W-:-:S04]  /*8a20*/  IMAD.IADD R13, R12, 0x1, R13 ;  /* 0x000000010c0d7824 */ /* 0x001fc800078e020d */
[----:B------:R-:W-:Y:S01]  /*8a30*/  IMAD.IADD R14, R14, 0x1, R13 ;  /* 0x000000010e0e7824 */ /* 0x000fe200078e020d */
[----:B------:R-:W-:Y:S02]  /*8a40*/  SEL R12, R13, R12, !P6 ;  /* 0x0000000c0d0c7207 */ /* 0x000fe40007000000 */
[----:B------:R-:W-:Y:S01]  /*8a50*/  ISETP.NE.AND P6, PT, R28, 0x3, PT ;  /* 0x000000031c00780c */ /* 0x000fe20003fc5270 */
[----:B------:R-:W-:-:S03]  /*8a60*/  IMAD.IADD R39, R15, 0x1, R14 ;  /* 0x000000010f277824 */ /* 0x000fc600078e020e */
[----:B------:R-:W-:Y:S02]  /*8a70*/  SEL R12, R14, R12, !P6 ;  /* 0x0000000c0e0c7207 */ /* 0x000fe40007000000 */
[----:B------:R-:W-:-:S04]  /*8a80*/  ISETP.NE.AND P6, PT, R28, 0x4, PT ;  /* 0x000000041c00780c */ /* 0x000fc80003fc5270 */
[C---:B------:R-:W-:Y:S02]  /*8a90*/  SEL R41, R39.reuse, R12, !P6 ;  /* 0x0000000c27297207 */ /* 0x040fe40007000000 */
[----:B------:R-:W0:Y:S01]  /*8aa0*/  LDS.128 R12, [UR5+0x10] ;  /* 0x00001005ff0c7984 */ /* 0x000e220008000c00 */
[----:B------:R-:W-:Y:S01]  /*8ab0*/  ISETP.NE.AND P6, PT, R28, 0x5, PT ;  /* 0x000000051c00780c */ /* 0x000fe20003fc5270 */
[----:B0-----:R-:W-:-:S04]  /*8ac0*/  IMAD.IADD R12, R39, 0x1, R12 ;  /* 0x00000001270c7824 */ /* 0x001fc800078e020c */
[----:B------:R-:W-:Y:S01]  /*8ad0*/  IMAD.IADD R13, R13, 0x1, R12 ;  /* 0x000000010d0d7824 */ /* 0x000fe200078e020c */
[----:B------:R-:W-:Y:S02]  /*8ae0*/  SEL R41, R12, R41, !P6 ;  /* 0x000000290c297207 */ /* 0x000fe40007000000 */
[----:B------:R-:W-:Y:S01]  /*8af0*/  ISETP.NE.AND P6, PT, R28, 0x6, PT ;  /* 0x000000061c00780c */ /* 0x000fe20003fc5270 */
[----:B------:R-:W-:-:S03]  /*8b00*/  IMAD.IADD R14, R14, 0x1, R13 ;  /* 0x000000010e0e7824 */ /* 0x000fc600078e020d */
[----:B------:R-:W-:Y:S02]  /*8b10*/  SEL R41, R13, R41, !P6 ;  /* 0x000000290d297207 */ /* 0x000fe40007000000 */
[----:B------:R-:W-:Y:S01]  /*8b20*/  ISETP.NE.AND P6, PT, R28, 0x7, PT ;  /* 0x000000071c00780c */ /* 0x000fe20003fc5270 */
[----:B------:R-:W-:-:S03]  /*8b30*/  IMAD.IADD R39, R15, 0x1, R14 ;  /* 0x000000010f277824 */ /* 0x000fc600078e020e */
[----:B------:R-:W-:Y:S02]  /*8b40*/  SEL R41, R14, R41, !P6 ;  /* 0x000000290e297207 */ /* 0x000fe40007000000 */
[----:B------:R-:W0:Y:S01]  /*8b50*/  LDS.128 R12, [UR5+0x20] ;  /* 0x00002005ff0c7984 */ /* 0x000e220008000c00 */
[----:B------:R-:W-:-:S04]  /*8b60*/  ISETP.NE.AND P6, PT, R28, 0x8, PT ;  /* 0x000000081c00780c */ /* 0x000fc80003fc5270 */
[C---:B------:R-:W-:Y:S02]  /*8b70*/  SEL R41, R39.reuse, R41, !P6 ;  /* 0x0000002927297207 */ /* 0x040fe40007000000 */
        /* <DEDUP_REMOVED lines=8> */
[----:B------:R-:W-:Y:S02]  /*8c00*/  SEL R12, R14, R41, !P6 ;  /* 0x000000290e0c7207 */ /* 0x000fe40007000000 */
[----:B------:R-:W-:-:S03]  /*8c10*/  ISETP.GE.U32.AND P6, PT, R36, 0x20, PT ;  /* 0x000000202400780c */ /* 0x000fc60003fc6070 */
[----:B------:R-:W-:-:S05]  /*8c20*/  IMAD.IADD R29, R12, 0x1, R29 ;  /* 0x000000010c1d7824 */ /* 0x000fca00078e021d */
[----:B------:R-:W-:Y:S02]  /*8c30*/  SEL R40, R40, R29, !P6 ;  /* 0x0000001d28287207 */ /* 0x000fe40007000000 */
[----:B------:R-:W-:Y:S01]  /*8c40*/  ISETP.GT.U32.AND P6, PT, R36, 0x1f, PT ;  /* 0x0000001f2400780c */ /* 0x000fe20003fc4070 */
[----:B------:R-:W-:-:S12]  /*8c50*/  IMAD.IADD R15, R15, 0x1, R14 ;  /* 0x000000010f0f7824 */ /* 0x000fd800078e020e */
        /* <DEDUP_REMOVED lines=16> */
.L_x_757:
[----:B------:R-:W-:Y:S05]  /*8d60*/  @!P6 BRA `(.L_x_663) ;  /* 0x00000000007ce947 */ /* 0x000fea0003800000 */
[----:B------:R-:W-:-:S07]  /*8d70*/  IMAD.MOV.U32 R39, RZ, RZ, 0x2f2 ;  /* 0x000002f2ff277424 */ /* 0x000fce00078e00ff */
.L_x_665:
[----:B------:R-:W-:Y:S01]  /*8d80*/  SHF.R.U32.HI R14, RZ, 0x1, R39 ;  /* 0x00000001ff0e7819 */ /* 0x000fe20000011627 */
[----:B------:R-:W-:-:S03]  /*8d90*/  IMAD R38, R38, 0x41a7, RZ ;  /* 0x000041a726267824 */ /* 0x000fc600078e02ff */
[----:B------:R-:W-:Y:S02]  /*8da0*/  IADD3 R39, PT, PT, R39, 0x1, -R14 ;  /* 0x0000000127277810 */ /* 0x000fe40007ffe80e */
[----:B------:R-:W-:Y:S02]  /*8db0*/  LOP3.LUT R38, R38, 0x7fffffff, RZ, 0xc0, !PT ;  /* 0x7fffffff26267812 */ /* 0x000fe400078ec0ff */
[----:B------:R-:W0:Y:S01]  /*8dc0*/  I2F.U32.RP R42, R39 ;  /* 0x00000027002a7306 */ /* 0x000e220000209000 */
[----:B------:R-:W-:-:S07]  /*8dd0*/  IMAD.MOV R43, RZ, RZ, -R39 ;  /* 0x000000ffff2b7224 */ /* 0x000fce00078e0a27 */
        /* <DEDUP_REMOVED lines=13> */
[----:B------:R-:W-:-:S13]  /*8eb0*/  ISETP.NE.U32.AND P6, PT, R39, RZ, PT ;  /* 0x000000ff2700720c */ /* 0x000fda0003fc5070 */
        /* <DEDUP_REMOVED lines=9> */
.L_x_760:
[----:B------:R-:W-:Y:S05]  /*8f50*/  @P6 BRA `(.L_x_665) ;  /* 0xfffffffc00886947 */ /* 0x000fea000383ffff */
.L_x_663:
        /* <DEDUP_REMOVED lines=11> */
[----:B------:R0:W1:Y:S02]  /*9010*/  POPC R52, R29 ;  /* 0x0000001d00347309 */ /* 0x0000640000000000 */
[----:B0-----:R-:W0:Y:S01]  /*9020*/  LDC.64 R28, c[0x0][0x3a0] ;  /* 0x0000e800ff1c7b82 */ /* 0x001e220000000a00 */
[----:B-1----:R-:W1:Y:S01]  /*9030*/  SHFL.DOWN PT, R39, R13, 0x1, R52 ;  /* 0x082000000d277989 */ /* 0x002e6200000e0034 */
[----:B------:R-:W-:-:S04]  /*9040*/  ISETP.GE.AND P6, PT, R37, R52, PT ;  /* 0x000000342500720c */ /* 0x000fc80003fc6270 */
[----:B-1----:R-:W-:Y:S02]  /*9050*/  SEL R14, R39, RZ, !P6 ;  /* 0x000000ff270e7207 */ /* 0x002fe40007000000 */
[----:B------:R-:W-:-:S03]  /*9060*/  ISETP.GT.AND P6, PT, R45, R52, PT ;  /* 0x000000342d00720c */ /* 0x000fc60003fc4270 */
[----:B------:R-:W-:-:S05]  /*9070*/  IMAD.IADD R47, R14, 0x1, R13 ;  /* 0x000000010e2f7824 */ /* 0x000fca00078e020d */
[----:B------:R-:W1:Y:S02]  /*9080*/  SHFL.DOWN PT, R39, R47, 0x2, R52 ;  /* 0x084000002f277989 */ /* 0x000e6400000e0034 */
[----:B-1----:R-:W-:Y:S02]  /*9090*/  SEL R14, R39, RZ, !P6 ;  /* 0x000000ff270e7207 */ /* 0x002fe40007000000 */
[----:B------:R-:W-:-:S03]  /*90a0*/  ISETP.GT.AND P6, PT, R43, R52, PT ;  /* 0x000000342b00720c */ /* 0x000fc60003fc4270 */
[----:B------:R-:W-:Y:S02]  /*90b0*/  IMAD.IADD R49, R47, 0x1, R14 ;  /* 0x000000012f317824 */ /* 0x000fe400078e020e */
[----:B------:R-:W-:-:S03]  /*90c0*/  VIADD R47, R37, 0x10 ;  /* 0x00000010252f7836 */ /* 0x000fc60000000000 */
[----:B------:R-:W1:Y:S02]  /*90d0*/  SHFL.DOWN PT, R39, R49, 0x4, R52 ;  /* 0x0880000031277989 */ /* 0x000e6400000e0034 */
[----:B-1----:R-:W-:Y:S02]  /*90e0*/  SEL R14, R39, RZ, !P6 ;  /* 0x000000ff270e7207 */ /* 0x002fe40007000000 */
[----:B------:R-:W-:-:S03]  /*90f0*/  ISETP.GT.AND P6, PT, R44, R52, PT ;  /* 0x000000342c00720c */ /* 0x000fc60003fc4270 */
[----:B------:R-:W-:-:S05]  /*9100*/  IMAD.IADD R53, R49, 0x1, R14 ;  /* 0x0000000131357824 */ /* 0x000fca00078e020e */
[----:B------:R-:W1:Y:S02]  /*9110*/  SHFL.DOWN PT, R39, R53, 0x8, R52 ;  /* 0x0900000035277989 */ /* 0x000e6400000e0034 */
[----:B-1----:R-:W-:Y:S02]  /*9120*/  SEL R14, R39, RZ, !P6 ;  /* 0x000000ff270e7207 */ /* 0x002fe40007000000 */
[----:B0-----:R-:W-:-:S03]  /*9130*/  IADD3 R48, P6, PT, R28, 0x100, RZ ;  /* 0x000001001c307810 */ /* 0x001fc60007fde0ff */
[----:B------:R-:W-:Y:S02]  /*9140*/  IMAD.IADD R13, R53, 0x1, R14 ;  /* 0x00000001350d7824 */ /* 0x000fe400078e020e */
[----:B------:R-:W-:Y:S01]  /*9150*/  IMAD.X R49, RZ, RZ, R29, P6 ;  /* 0x000000ffff317224 */ /* 0x000fe200030e061d */
[----:B------:R-:W-:Y:S02]  /*9160*/  ISETP.GT.AND P6, PT, R47, R52, PT ;  /* 0x000000342f00720c */ /* 0x000fe40003fc4270 */
[----:B------:R-:W0:Y:S02]  /*9170*/  SHFL.DOWN PT, R39, R13, 0x10, R52 ;  /* 0x0a0000000d277989 */ /* 0x000e2400000e0034 */
[----:B0-----:R-:W-:Y:S02]  /*9180*/  SEL R46, R39, RZ, !P6 ;  /* 0x000000ff272e7207 */ /* 0x001fe40007000000 */
[----:B------:R-:W-:-:S03]  /*9190*/  ISETP.NE.AND P6, PT, R12, 0x65, PT ;  /* 0x000000650c00780c */ /* 0x000fc60003fc5270 */
[----:B------:R-:W-:-:S10]  /*91a0*/  IMAD.IADD R46, R13, 0x1, R46 ;  /* 0x000000010d2e7824 */ /* 0x000fd400078e022e */
[----:B------:R-:W-:-:S13]  /*91b0*/  VOTE.ALL P6, P6 ;  /* 0x0000000000ff7806 */ /* 0x000fda00030c0000 */
.L_x_769:
[----:B------:R-:W-:Y:S05]  /*91c0*/  @!P6 BRA `(.L_x_667) ;  /* 0x000000040024e947 */ /* 0x000fea0003800000 */
[----:B------:R-:W-:-:S07]  /*91d0*/  IMAD.MOV.U32 R52, RZ, RZ, 0x2f2 ;  /* 0x000002f2ff347424 */ /* 0x000fce00078e00ff */
.L_x_673:
        /* <DEDUP_REMOVED lines=8> */
.L_x_772:
[----:B------:R-:W-:Y:S05]  /*9260*/  @!P6 BRA `(.L_x_669) ;  /* 0x00000000007ce947 */ /* 0x000fea0003800000 */
[----:B------:R-:W-:-:S07]  /*9270*/  IMAD.MOV.U32 R39, RZ, RZ, R52 ;  /* 0x000000ffff277224 */ /* 0x000fce00078e0034 */
.L_x_671:
[----:B------:R-:W-:Y:S01]  /*9280*/  SHF.R.U32.HI R14, RZ, 0x1, R39 ;  /* 0x00000001ff0e7819 */ /* 0x000fe20000011627 */
[----:B------:R-:W-:-:S03]  /*9290*/  IMAD R38, R38, 0x41a7, RZ ;  /* 0x000041a726267824 */ /* 0x000fc600078e02ff */
[----:B------:R-:W-:Y:S02]  /*92a0*/  IADD3 R39, PT, PT, R39, 0x1, -R14 ;  /* 0x0000000127277810 */ /* 0x000fe40007ffe80e */
[----:B------:R-:W-:Y:S02]  /*92b0*/  LOP3.LUT R38, R38, 0x7fffffff, RZ, 0xc0, !PT ;  /* 0x7fffffff26267812 */ /* 0x000fe400078ec0ff */
[----:B------:R-:W0:Y:S08]  /*92c0*/  I2F.U32.RP R53, R39 ;  /* 0x0000002700357306 */ /* 0x000e300000209000 */
[----:B0-----:R-:W0:Y:S02]  /*92d0*/  MUFU.RCP R53, R53 ;  /* 0x0000003500357308 */ /* 0x001e240000001000 */
[----:B0-----:R-:W-:-:S02]  /*92e0*/  VIADD R12, R53, 0xffffffe ;  /* 0x0ffffffe350c7836 */ /* 0x001fc40000000000 */
[----:B------:R-:W-:-:S04]  /*92f0*/  IMAD.MOV R53, RZ, RZ, -R39 ;  /* 0x000000ffff357224 */ /* 0x000fc800078e0a27 */
        /* <DEDUP_REMOVED lines=21> */
.L_x_775:
[----:B------:R-:W-:Y:S05]  /*9450*/  @P6 BRA `(.L_x_671) ;  /* 0xfffffffc00886947 */ /* 0x000fea000383ffff */
.L_x_669:
[----:B------:R-:W-:Y:S01]  /*9460*/  UMOV UR6, 0xffffffff ;  /* 0xffffffff00067882 */ /* 0x000fe20000000000 */
[----:B------:R-:W-:Y:S02]  /*9470*/  ISETP.NE.AND P6, PT, R12, 0x65, PT ;  /* 0x000000650c00780c */ /* 0x000fe40003fc5270 */
[----:B------:R-:W-:Y:S11]  /*9480*/  BRA.DIV UR6, `(.L_x_672) ;  /* 0x0000002e06b47947 */ /* 0x000ff6000b800000 */
[----:B------:R-:W-:Y:S01]  /*9490*/  VOTE.ANY R14, PT, !P6 ;  /* 0x00000000000e7806 */ /* 0x000fe200070e0100 */
[----:B------:R-:W-:-:S03]  /*94a0*/  VIADD R41, R41, 0xffffffe0 ;  /* 0xffffffe029297836 */ /* 0x000fc60000000000 */
[----:B------:R-:W-:-:S05]  /*94b0*/  LOP3.LUT R14, R14, 0x80000000, R42, 0xec, !PT ;  /* 0x800000000e0e7812 */ /* 0x000fca00078eec2a */
        /* <DEDUP_REMOVED lines=22> */
[----:B------:R-:W-:Y:S02]  /*9620*/  ISETP.NE.AND P6, PT, R12, 0x65, PT ;  /* 0x000000650c00780c */ /* 0x000fe40003fc5270 */
[----:B------:R-:W-:-:S11]  /*9630*/  IADD3 R46, PT, PT, R53, R39, R46 ;  /* 0x00000027352e7210 */ /* 0x000fd60007ffe02e */
[----:B------:R-:W-:-:S13]  /*9640*/  VOTE.ALL P6, P6 ;  /* 0x0000000000ff7806 */ /* 0x000fda00030c0000 */
.L_x_784:
[----:B------:R-:W-:Y:S05]  /*9650*/  @P6 BRA `(.L_x_673) ;  /* 0xfffffff800e06947 */ /* 0x000fea000383ffff */
.L_x_667:
[----:B------:R-:W-:Y:S01]  /*9660*/  ISETP.NE.AND P6, PT, R36, RZ, PT ;  /* 0x000000ff2400720c */ /* 0x000fe20003fc5270 */
[----:B------:R-:W-:-:S12]  /*9670*/  IMAD.MOV.U32 R29, RZ, RZ, R40 ;  /* 0x000000ffff1d7224 */ /* 0x000fd800078e0028 */
[----:B------:R-:W0:Y:S01]  /*9680*/  @!P6 S2R R13, SR_CgaCtaId ;  /* 0x00000000000de919 */ /* 0x000e220000008800 */
[----:B------:R-:W-:Y:S01]  /*9690*/  @!P6 MOV R12, 0x400 ;  /* 0x00000400000ce802 */ /* 0x000fe20000000f00 */
[----:B------:R-:W-:Y:S02]  /*96a0*/  @!P6 IMAD.IADD R15, R15, 0x1, R46 ;  /* 0x000000010f0fe824 */ /* 0x000fe400078e022e */
[----:B------:R-:W-:-:S05]  /*96b0*/  @!P6 IMAD.MOV.U32 R14, RZ, RZ, 0x65 ;  /* 0x00000065ff0ee424 */ /* 0x000fca00078e00ff */
[----:B------:R1:W-:Y:S01]  /*96c0*/  @!P6 ST.E.64.STRONG.GPU desc[UR8][R50.64+0x100], R14 ;  /* 0x0001000e3200e985 */ /* 0x0003e2000c10fb08 */
[----:B0-----:R-:W-:-:S05]  /*96d0*/  @!P6 LEA R12, R13, R12, 0x18 ;  /* 0x0000000c0d0ce211 */ /* 0x001fca00078ec0ff */
[----:B------:R1:W-:Y:S04]  /*96e0*/  @!P6 STS [R12+0x48], R15 ;  /* 0x0000480f0c00e388 */ /* 0x0003e80000000800 */
[----:B------:R1:W-:Y:S01]  /*96f0*/  @!P6 STS [R12+0x44], R46 ;  /* 0x0000442e0c00e388 */ /* 0x0003e20000000800 */
[----:B------:R-:W-:-:S13]  /*9700*/  ISETP.NE.AND P6, PT, R37, RZ, PT ;  /* 0x000000ff2500720c */ /* 0x000fda0003fc5270 */
[----:B------:R-:W0:Y:S01]  /*9710*/  @!P6 S2R R28, SR_CgaCtaId ;  /* 0x00000000001ce919 */ /* 0x000e220000008800 */
[----:B------:R-:W-:Y:S01]  /*9720*/  @!P6 MOV R13, 0x400 ;  /* 0x00000400000de802 */ /* 0x000fe20000000f00 */
[----:B------:R-:W-:-:S03]  /*9730*/  @!P6 IMAD.MOV.U32 R29, RZ, RZ, R46 ;  /* 0x000000ffff1de224 */ /* 0x000fc600078e002e */
[----:B0-----:R-:W-:-:S05]  /*9740*/  @!P6 LEA R13, R28, R13, 0x18 ;  /* 0x0000000d1c0de211 */ /* 0x001fca00078ec0ff */
[----:B------:R1:W-:Y:S02]  /*9750*/  @!P6 STS [R13+0x3c], R46 ;  /* 0x00003c2e0d00e388 */ /* 0x0003e40000000800 */
.L_x_661:
[----:B------:R-:W-:Y:S05]  /*9760*/  WARPSYNC.ALL ;  /* 0x0000000000007948 */ /* 0x000fea0003800000 */
[----:B------:R-:W0:Y:S08]  /*9770*/  S2UR UR6, SR_CgaCtaId ;  /* 0x00000000000679c3 */ /* 0x000e300000008800 */
[----:B------:R-:W-:Y:S01]  /*9780*/  BAR.SYNC.DEFER_BLOCKING 0x0 ;  /* 0x0000000000007b1d */ /* 0x000fe20000010000 */
[----:B------:R-:W-:Y:S01]  /*9790*/  ISETP.NE.AND P6, PT, R36, RZ, PT ;  /* 0x000000ff2400720c */ /* 0x000fe20003fc5270 */
[----:B------:R-:W-:-:S04]  /*97a0*/  UIADD3 UR4, UPT, UPT, -UR4, 0x1680, URZ ;  /* 0x0000168004047890 */ /* 0x000fc8000fffe1ff */
[----:B------:R-:W-:Y:S02]  /*97b0*/  UMOV UR5, 0x400 ;  /* 0x0000040000057882 */ /* 0x000fe40000000000 */
[----:B0-----:R-:W-:-:S09]  /*97c0*/  ULEA UR5, UR6, UR5, 0x18 ;  /* 0x0000000506057291 */ /* 0x001fd2000f8ec0ff */
[----:B-1----:R-:W0:Y:S02]  /*97d0*/  LDS R12, [UR5+0x3c] ;  /* 0x00003c05ff0c7984 */ /* 0x002e240008000800 */
[----:B0-----:R-:W-:Y:S02]  /*97e0*/  SEL R28, R12, RZ, P6 ;  /* 0x000000ff0c1c7207 */ /* 0x001fe40003000000 */
[----:B------:R-:W0:Y:S03]  /*97f0*/  LDS.128 R12, [UR5+0x40] ;  /* 0x00004005ff0c7984 */ /* 0x000e260008000c00 */
[----:B------:R-:W-:-:S04]  /*9800*/  IMAD.IADD R29, R28, 0x1, R29 ;  /* 0x000000011c1d7824 */ /* 0x000fc800078e021d */
[----:B------:R-:W-:Y:S02]  /*9810*/  VIADD R39, R29, 0x1 ;  /* 0x000000011d277836 */ /* 0x000fe40000000000 */
        /* <DEDUP_REMOVED lines=13> */
[----:B------:R-:W-:Y:S02]  /*98f0*/  @!P5 IMAD.MOV R39, RZ, RZ, R29 ;  /* 0x000000ffff27d224 */ /* 0x000fe400078e021d */
[----:B0-----:R-:W-:Y:S02]  /*9900*/  VIADD R37, R15, -UR4 ;  /* 0x800000040f257c36 */ /* 0x001fe40008000000 */
[----:B------:R-:W-:-:S03]  /*9910*/  VIADD R14, R14, -UR4 ;  /* 0x800000040e0e7c36 */ /* 0x000fc60008000000 */
[----:B------:R-:W-:-:S13]  /*9920*/  ISETP.GT.AND P6, PT, R37, 0x180, PT ;  /* 0x000001802500780c */ /* 0x000fda0003fc4270 */
[----:B------:R-:W-:Y:S05]  /*9930*/  @P6 BRA `(.L_x_674) ;  /* 0x0000000c00a86947 */ /* 0x000fea0003800000 */
[----:B------:R-:W-:Y:S01]  /*9940*/  ISETP.LT.AND P5, PT, R29, R14, P5 ;  /* 0x0000000e1d00720c */ /* 0x000fe20002fa1270 */
[----:B------:R-:W0:Y:S01]  /*9950*/  LDCU.U8 UR4, c[0x0][0x3b8] ;  /* 0x00007700ff0477ac */ /* 0x000e220008000000 */
[----:B------:R-:W-:Y:S11]  /*9960*/  BSSY.RECONVERGENT B0, `(.L_x_675) ;  /* 0x000000d000007945 */ /* 0x000ff60003800200 */
[----:B------:R-:W-:Y:S05]  /*9970*/  @!P5 BRA `(.L_x_676) ;  /* 0x00000000002cd947 */ /* 0x000fea0003800000 */
[----:B0-----:R-:W-:Y:S01]  /*9980*/  UISETP.NE.AND UP0, UPT, UR4, URZ, UPT ;  /* 0x000000ff0400728c */ /* 0x001fe2000bf05270 */
[----:B------:R-:W-:-:S08]  /*9990*/  CS2R R12, SRZ ;  /* 0x00000000000c7805 */ /* 0x000fd0000001ff00 */
[----:B------:R-:W-:Y:S05]  /*99a0*/  BRA.U UP0, `(.L_x_677) ;  /* 0x0000000100087547 */ /* 0x000fea000b800000 */
[----:B------:R-:W0:Y:S02]  /*99b0*/  LDC.64 R12, c[0x0][0x3d0] ;  /* 0x0000f400ff0c7b82 */ /* 0x000e240000000a00 */
[----:B0-----:R-:W5:Y:S02]  /*99c0*/  LDG.E.64 R12, desc[UR8][R12.64] ;  /* 0x000000080c0c7981 */ /* 0x001f64000c1e1b00 */
.L_x_677:
[----:B------:R-:W0:Y:S01]  /*99d0*/  LDCU.64 UR12, c[0x0][0x390] ;  /* 0x00007200ff0c77ac */ /* 0x000e220008000a00 */
[----:B-----5:R-:W-:-:S04]  /*99e0*/  IADD3 R15, P5, PT, R29, R12, RZ ;  /* 0x0000000c1d0f7210 */ /* 0x020fc80007fbe0ff */
[----:B------:R-:W-:Y:S02]  /*99f0*/  LEA.HI.X.SX32 R28, R29, R13, 0x1, P5 ;  /* 0x0000000d1d1c7211 */ /* 0x000fe400028f0eff */
[----:B0-----:R-:W-:-:S04]  /*9a00*/  LEA R12, P5, R15, UR12, 0x2 ;  /* 0x0000000c0f0c7c11 */ /* 0x001fc8000f8a10ff */
[----:B------:R-:W-:-:S05]  /*9a10*/  LEA.HI.X R13, R15, UR13, R28, 0x2, P5 ;  /* 0x0000000d0f0d7c11 */ /* 0x000fca000a8f141c */
[----:B------:R1:W-:Y:S04]  /*9a20*/  STG.E desc[UR8][R12.64], R0 ;  /* 0x000000000c007986 */ /* 0x0003e8000c101908 */
.L_x_676:
[----:B0-----:R-:W-:Y:S05]  /*9a30*/  BSYNC.RECONVERGENT B0 ;  /* 0x0000000000007941 */ /* 0x001fea0003800200 */
.L_x_675:
[----:B------:R-:W-:Y:S01]  /*9a40*/  LOP3.LUT P5, RZ, R35, 0x4, RZ, 0xc0, !PT ;  /* 0x0000000423ff7812 */ /* 0x000fe200078ac0ff */
[----:B------:R-:W-:Y:S03]  /*9a50*/  BSSY.RECONVERGENT B0, `(.L_x_678) ;  /* 0x000000e000007945 */ /* 0x000fe60003800200 */
[----:B------:R-:W-:-:S13]  /*9a60*/  ISETP.GE.OR P5, PT, R39, R14, !P5 ;  /* 0x0000000e2700720c */ /* 0x000fda0006fa6670 */
[----:B------:R-:W-:Y:S05]  /*9a70*/  @P5 BRA `(.L_x_679) ;  /* 0x00000000002c5947 */ /* 0x000fea0003800000 */
[----:B------:R-:W-:Y:S01]  /*9a80*/  UISETP.NE.AND UP0, UPT, UR4, URZ, UPT ;  /* 0x000000ff0400728c */ /* 0x000fe2000bf05270 */
[----:B-1----:R-:W-:-:S08]  /*9a90*/  CS2R R12, SRZ ;  /* 0x00000000000c7805 */ /* 0x002fd0000001ff00 */
[----:B------:R-:W-:Y:S05]  /*9aa0*/  BRA.U UP0, `(.L_x_680) ;  /* 0x0000000100087547 */ /* 0x000fea000b800000 */
[----:B------:R-:W0:Y:S02]  /*9ab0*/  LDC.64 R12, c[0x0][0x3d0] ;  /* 0x0000f400ff0c7b82 */ /* 0x000e240000000a00 */
[----:B0-----:R-:W5:Y:S02]  /*9ac0*/  LDG.E.64 R12, desc[UR8][R12.64] ;  /* 0x000000080c0c7981 */ /* 0x001f64000c1e1b00 */
.L_x_680:
[----:B------:R-:W0:Y:S01]  /*9ad0*/  LDCU.64 UR12, c[0x0][0x390] ;  /* 0x00007200ff0c77ac */ /* 0x000e220008000a00 */
[----:B-----5:R-:W-:-:S04]  /*9ae0*/  IADD3 R0, P5, PT, R39, R12, RZ ;  /* 0x0000000c27007210 */ /* 0x020fc80007fbe0ff */
[----:B------:R-:W-:Y:S02]  /*9af0*/  LEA.HI.X.SX32 R13, R39, R13, 0x1, P5 ;  /* 0x0000000d270d7211 */ /* 0x000fe400028f0eff */
[----:B0-----:R-:W-:-:S04]  /*9b00*/  LEA R12, P5, R0, UR12, 0x2 ;  /* 0x0000000c000c7c11 */ /* 0x001fc8000f8a10ff */
[----:B------:R-:W-:-:S05]  /*9b10*/  LEA.HI.X R13, R0, UR13, R13, 0x2, P5 ;  /* 0x0000000d000d7c11 */ /* 0x000fca000a8f140d */
[----:B------:R0:W-:Y:S04]  /*9b20*/  STG.E desc[UR8][R12.64], R2 ;  /* 0x000000020c007986 */ /* 0x0001e8000c101908 */
.L_x_679:
[----:B------:R-:W-:Y:S05]  /*9b30*/  BSYNC.RECONVERGENT B0 ;  /* 0x0000000000007941 */ /* 0x000fea0003800200 */
.L_x_678:
        /* <DEDUP_REMOVED lines=9> */
.L_x_683:
[----:B------:R-:W0:Y:S01]  /*9bd0*/  LDCU.64 UR12, c[0x0][0x390] ;  /* 0x00007200ff0c77ac */ /* 0x000e220008000a00 */
[----:B-----5:R-:W-:-:S04]  /*9be0*/  IADD3 R0, P5, PT, R34, R12, RZ ;  /* 0x0000000c22007210 */ /* 0x020fc80007fbe0ff */
[----:B------:R-:W-:Y:S02]  /*9bf0*/  LEA.HI.X.SX32 R13, R34, R13, 0x1, P5 ;  /* 0x0000000d220d7211 */ /* 0x000fe400028f0eff */
[----:B0-----:R-:W-:-:S04]  /*9c00*/  LEA R12, P5, R0, UR12, 0x2 ;  /* 0x0000000c000c7c11 */ /* 0x001fc8000f8a10ff */
[----:B------:R-:W-:-:S05]  /*9c10*/  LEA.HI.X R13, R0, UR13, R13, 0x2, P5 ;  /* 0x0000000d000d7c11 */ /* 0x000fca000a8f140d */
[----:B------:R2:W-:Y:S04]  /*9c20*/  STG.E desc[UR8][R12.64], R3 ;  /* 0x000000030c007986 */ /* 0x0005e8000c101908 */
.L_x_682:
[----:B------:R-:W-:Y:S05]  /*9c30*/  BSYNC.RECONVERGENT B0 ;  /* 0x0000000000007941 */ /* 0x000fea0003800200 */
.L_x_681:
[----:B------:R-:W-:Y:S01]  /*9c40*/  LOP3.LUT P5, RZ, R35, 0x10, RZ, 0xc0, !PT ;  /* 0x0000001023ff7812 */ /* 0x000fe200078ac0ff */
[----:B------:R-:W-:Y:S03]  /*9c50*/  BSSY.RECONVERGENT B0, `(.L_x_684) ;  /* 0x000000e000007945 */ /* 0x000fe60003800200 */
[----:B------:R-:W-:-:S13]  /*9c60*/  ISETP.GE.OR P5, PT, R33, R14, !P5 ;  /* 0x0000000e2100720c */ /* 0x000fda0006fa6670 */
[----:B------:R-:W-:Y:S05]  /*9c70*/  @P5 BRA `(.L_x_685) ;  /* 0x00000000002c5947 */ /* 0x000fea0003800000 */
[----:B------:R-:W-:Y:S01]  /*9c80*/  UISETP.NE.AND UP0, UPT, UR4, URZ, UPT ;  /* 0x000000ff0400728c */ /* 0x000fe2000bf05270 */
[----:B0-2---:R-:W-:-:S08]  /*9c90*/  CS2R R2, SRZ ;  /* 0x0000000000027805 */ /* 0x005fd0000001ff00 */
[----:B------:R-:W-:Y:S05]  /*9ca0*/  BRA.U UP0, `(.L_x_686) ;  /* 0x0000000100087547 */ /* 0x000fea000b800000 */
[----:B------:R-:W0:Y:S02]  /*9cb0*/  LDC.64 R2, c[0x0][0x3d0] ;  /* 0x0000f400ff027b82 */ /* 0x000e240000000a00 */
[----:B0-----:R-:W5:Y:S02]  /*9cc0*/  LDG.E.64 R2, desc[UR8][R2.64] ;  /* 0x0000000802027981 */ /* 0x001f64000c1e1b00 */
.L_x_686:
[----:B------:R-:W0:Y:S01]  /*9cd0*/  LDCU.64 UR12, c[0x0][0x390] ;  /* 0x00007200ff0c77ac */ /* 0x000e220008000a00 */
[----:B-1---5:R-:W-:-:S04]  /*9ce0*/  IADD3 R0, P5, PT, R33, R2, RZ ;  /* 0x0000000221007210 */ /* 0x022fc80007fbe0ff */
[----:B------:R-:W-:Y:S02]  /*9cf0*/  LEA.HI.X.SX32 R3, R33, R3, 0x1, P5 ;  /* 0x0000000321037211 */ /* 0x000fe400028f0eff */
[----:B0-----:R-:W-:-:S04]  /*9d00*/  LEA R2, P5, R0, UR12, 0x2 ;  /* 0x0000000c00027c11 */ /* 0x001fc8000f8a10ff */
[----:B------:R-:W-:-:S05]  /*9d10*/  LEA.HI.X R3, R0, UR13, R3, 0x2, P5 ;  /* 0x0000000d00037c11 */ /* 0x000fca000a8f1403 */
[----:B------:R3:W-:Y:S04]  /*9d20*/  STG.E desc[UR8][R2.64], R4 ;  /* 0x0000000402007986 */ /* 0x0007e8000c101908 */
.L_x_685:
[----:B------:R-:W-:Y:S05]  /*9d30*/  BSYNC.RECONVERGENT B0 ;  /* 0x0000000000007941 */ /* 0x000fea0003800200 */
.L_x_684:
[----:B------:R-:W-:Y:S01]  /*9d40*/  LOP3.LUT P5, RZ, R35, 0x20, RZ, 0xc0, !PT ;  /* 0x0000002023ff7812 */ /* 0x000fe200078ac0ff */
[----:B------:R-:W-:Y:S03]  /*9d50*/  BSSY.RECONVERGENT B0, `(.L_x_687) ;  /* 0x000000e000007945 */ /* 0x000fe60003800200 */
[----:B------:R-:W-:-:S13]  /*9d60*/  ISETP.GE.OR P5, PT, R32, R14, !P5 ;  /* 0x0000000e2000720c */ /* 0x000fda0006fa6670 */
[----:B------:R-:W-:Y:S05]  /*9d70*/  @P5 BRA `(.L_x_688) ;  /* 0x00000000002c5947 */ /* 0x000fea0003800000 */
[----:B------:R-:W-:Y:S01]  /*9d80*/  UISETP.NE.AND UP0, UPT, UR4, URZ, UPT ;  /* 0x000000ff0400728c */ /* 0x000fe2000bf05270 */
[----:B0-23--:R-:W-:-:S08]  /*9d90*/  CS2R R2, SRZ ;  /* 0x0000000000027805 */ /* 0x00dfd0000001ff00 */
[----:B------:R-:W-:Y:S05]  /*9da0*/  BRA.U UP0, `(.L_x_689) ;  /* 0x0000000100087547 */ /* 0x000fea000b800000 */
[----:B------:R-:W0:Y:S02]  /*9db0*/  LDC.64 R2, c[0x0][0x3d0] ;  /* 0x0000f400ff027b82 */ /* 0x000e240000000a00 */
[----:B0-----:R-:W5:Y:S02]  /*9dc0*/  LDG.E.64 R2, desc[UR8][R2.64] ;  /* 0x0000000802027981 */ /* 0x001f64000c1e1b00 */
.L_x_689:
[----:B------:R-:W0:Y:S01]  /*9dd0*/  LDCU.64 UR12, c[0x0][0x390] ;  /* 0x00007200ff0c77ac */ /* 0x000e220008000a00 */
[----:B-1---5:R-:W-:-:S04]  /*9de0*/  IADD3 R0, P5, PT, R32, R2, RZ ;  /* 0x0000000220007210 */ /* 0x022fc80007fbe0ff */
[----:B------:R-:W-:Y:S02]  /*9df0*/  LEA.HI.X.SX32 R3, R32, R3, 0x1, P5 ;  /* 0x0000000320037211 */ /* 0x000fe400028f0eff */
[----:B0-----:R-:W-:-:S04]  /*9e00*/  LEA R2, P5, R0, UR12, 0x2 ;  /* 0x0000000c00027c11 */ /* 0x001fc8000f8a10ff */
[----:B------:R-:W-:-:S05]  /*9e10*/  LEA.HI.X R3, R0, UR13, R3, 0x2, P5 ;  /* 0x0000000d00037c11 */ /* 0x000fca000a8f1403 */
[----:B------:R4:W-:Y:S04]  /*9e20*/  STG.E desc[UR8][R2.64], R5 ;  /* 0x0000000502007986 */ /* 0x0009e8000c101908 */
.L_x_688:
[----:B------:R-:W-:Y:S05]  /*9e30*/  BSYNC.RECONVERGENT B0 ;  /* 0x0000000000007941 */ /* 0x000fea0003800200 */
.L_x_687:
[----:B------:R-:W-:Y:S01]  /*9e40*/  LOP3.LUT P5, RZ, R35, 0x40, RZ, 0xc0, !PT ;  /* 0x0000004023ff7812 */ /* 0x000fe200078ac0ff */
[----:B------:R-:W-:Y:S03]  /*9e50*/  BSSY.RECONVERGENT B0, `(.L_x_690) ;  /* 0x000000e000007945 */ /* 0x000fe60003800200 */
[----:B------:R-:W-:-:S13]  /*9e60*/  ISETP.GE.OR P5, PT, R31, R14, !P5 ;  /* 0x0000000e1f00720c */ /* 0x000fda0006fa6670 */
[----:B------:R-:W-:Y:S05]  /*9e70*/  @P5 BRA `(.L_x_691) ;  /* 0x00000000002c5947 */ /* 0x000fea0003800000 */
[----:B------:R-:W-:Y:S01]  /*9e80*/  UISETP.NE.AND UP0, UPT, UR4, URZ, UPT ;  /* 0x000000ff0400728c */ /* 0x000fe2000bf05270 */
[----:B0-234-:R-:W-:-:S08]  /*9e90*/  CS2R R2, SRZ ;  /* 0x0000000000027805 */ /* 0x01dfd0000001ff00 */
[----:B------:R-:W-:Y:S05]  /*9ea0*/  BRA.U UP0, `(.L_x_692) ;  /* 0x0000000100087547 */ /* 0x000fea000b800000 */
[----:B------:R-:W0:Y:S02]  /*9eb0*/  LDC.64 R2, c[0x0][0x3d0] ;  /* 0x0000f400ff027b82 */ /* 0x000e240000000a00 */
[----:B0-----:R-:W5:Y:S02]  /*9ec0*/  LDG.E.64 R2, desc[UR8][R2.64] ;  /* 0x0000000802027981 */ /* 0x001f64000c1e1b00 */
.L_x_692:
[----:B------:R-:W0:Y:S01]  /*9ed0*/  LDCU.64 UR12, c[0x0][0x390] ;  /* 0x00007200ff0c77ac */ /* 0x000e220008000a00 */
[----:B-1---5:R-:W-:-:S04]  /*9ee0*/  IADD3 R0, P5, PT, R31, R2, RZ ;  /* 0x000000021f007210 */ /* 0x022fc80007fbe0ff */
[----:B------:R-:W-:Y:S02]  /*9ef0*/  LEA.HI.X.SX32 R3, R31, R3, 0x1, P5 ;  /* 0x000000031f037211 */ /* 0x000fe400028f0eff */
[----:B0-----:R-:W-:-:S04]  /*9f00*/  LEA R2, P5, R0, UR12, 0x2 ;  /* 0x0000000c00027c11 */ /* 0x001fc8000f8a10ff */
[----:B------:R-:W-:-:S05]  /*9f10*/  LEA.HI.X R3, R0, UR13, R3, 0x2, P5 ;  /* 0x0000000d00037c11 */ /* 0x000fca000a8f1403 */
[----:B------:R0:W-:Y:S04]  /*9f20*/  STG.E desc[UR8][R2.64], R6 ;  /* 0x0000000602007986 */ /* 0x0001e8000c101908 */
.L_x_691:
[----:B------:R-:W-:Y:S05]  /*9f30*/  BSYNC.RECONVERGENT B0 ;  /* 0x0000000000007941 */ /* 0x000fea0003800200 */
.L_x_690:
        /* <DEDUP_REMOVED lines=9> */
.L_x_695:
[----:B------:R-:W0:Y:S01]  /*9fd0*/  LDCU.64 UR12, c[0x0][0x390] ;  /* 0x00007200ff0c77ac */ /* 0x000e220008000a00 */
[----:B-1---5:R-:W-:-:S04]  /*9fe0*/  IADD3 R0, P5, PT, R11, R2, RZ ;  /* 0x000000020b007210 */ /* 0x022fc80007fbe0ff */
[----:B------:R-:W-:Y:S02]  /*9ff0*/  LEA.HI.X.SX32 R3, R11, R3, 0x1, P5 ;  /* 0x000000030b037211 */ /* 0x000fe400028f0eff */
[----:B0-----:R-:W-:-:S04]  /*a000*/  LEA R2, P5, R0, UR12, 0x2 ;  /* 0x0000000c00027c11 */ /* 0x001fc8000f8a10ff */
[----:B------:R-:W-:-:S05]  /*a010*/  LEA.HI.X R3, R0, UR13, R3, 0x2, P5 ;  /* 0x0000000d00037c11 */ /* 0x000fca000a8f1403 */
[----:B------:R0:W-:Y:S04]  /*a020*/  STG.E desc[UR8][R2.64], R7 ;  /* 0x0000000702007986 */ /* 0x0001e8000c101908 */
.L_x_694:
[----:B------:R-:W-:Y:S05]  /*a030*/  BSYNC.RECONVERGENT B0 ;  /* 0x0000000000007941 */ /* 0x000fea0003800200 */
.L_x_693:
        /* <DEDUP_REMOVED lines=9> */
.L_x_698:
[----:B------:R-:W0:Y:S01]  /*a0d0*/  LDCU.64 UR12, c[0x0][0x390] ;  /* 0x00007200ff0c77ac */ /* 0x000e220008000a00 */
[----:B-1---5:R-:W-:-:S04]  /*a0e0*/  IADD3 R0, P5, PT, R18, R2, RZ ;  /* 0x0000000212007210 */ /* 0x022fc80007fbe0ff */
[----:B------:R-:W-:Y:S02]  /*a0f0*/  LEA.HI.X.SX32 R3, R18, R3, 0x1, P5 ;  /* 0x0000000312037211 */ /* 0x000fe400028f0eff */
[----:B0-----:R-:W-:-:S04]  /*a100*/  LEA R2, P5, R0, UR12, 0x2 ;  /* 0x0000000c00027c11 */ /* 0x001fc8000f8a10ff */
[----:B------:R-:W-:-:S05]  /*a110*/  LEA.HI.X R3, R0, UR13, R3, 0x2, P5 ;  /* 0x0000000d00037c11 */ /* 0x000fca000a8f1403 */
[----:B------:R0:W-:Y:S04]  /*a120*/  STG.E desc[UR8][R2.64], R8 ;  /* 0x0000000802007986 */ /* 0x0001e8000c101908 */
.L_x_697:
[----:B------:R-:W-:Y:S05]  /*a130*/  BSYNC.RECONVERGENT B0 ;  /* 0x0000000000007941 */ /* 0x000fea0003800200 */
.L_x_696:
[----:B------:R-:W-:Y:S01]  /*a140*/  LOP3.LUT P5, RZ, R35, 0x200, RZ, 0xc0, !PT ;  /* 0x0000020023ff7812 */ /* 0x000fe200078ac0ff */
[----:B------:R-:W-:Y:S03]  /*a150*/  BSSY.RECONVERGENT B0, `(.L_x_699) ;  /* 0x000000e000007945 */ /* 0x000fe60003800200 */
[----:B------:R-:W-:-:S13]  /*a160*/  ISETP.GE.OR P5, PT, R19, R14, !P5 ;  /* 0x0000000e1300720c */ /* 0x000fda0006fa6670 */
[----:B------:R-:W-:Y:S05]  /*a170*/  @P5 BRA `(.L_x_700) ;  /* 0x00000000002c5947 */ /* 0x000fea0003800000 */
[----:B------:R-:W-:Y:S01]  /*a180*/  UISETP.NE.AND UP0, UPT, UR4, URZ, UPT ;  /* 0x000000ff0400728c */ /* 0x000fe2000bf05270 */
[----:B0-234-:R-:W-:Y:S01]  /*a190*/  CS2R R2, SRZ ;  /* 0x0000000000027805 */ /* 0x01dfe2000001ff00 */
[----:B------:R-:W0:Y:S07]  /*a1a0*/  LDCU.64 UR12, c[0x0][0x390] ;  /* 0x00007200ff0c77ac */ /* 0x000e2e0008000a00 */
[----:B------:R-:W-:Y:S05]  /*a1b0*/  BRA.U UP0, `(.L_x_701) ;  /* 0x0000000100087547 */ /* 0x000fea000b800000 */
[----:B------:R-:W2:Y:S02]  /*a1c0*/  LDC.64 R2, c[0x0][0x3d0] ;  /* 0x0000f400ff027b82 */ /* 0x000ea40000000a00 */
[----:B--2---:R-:W5:Y:S02]  /*a1d0*/  LDG.E.64 R2, desc[UR8][R2.64] ;  /* 0x0000000802027981 */ /* 0x004f64000c1e1b00 */
.L_x_701:
[----:B-1---5:R-:W-:-:S04]  /*a1e0*/  IADD3 R0, P5, PT, R19, R2, RZ ;  /* 0x0000000213007210 */ /* 0x022fc80007fbe0ff */
[----:B------:R-:W-:Y:S02]  /*a1f0*/  LEA.HI.X.SX32 R3, R19, R3, 0x1, P5 ;  /* 0x0000000313037211 */ /* 0x000fe400028f0eff */
[----:B0-----:R-:W-:-:S04]  /*a200*/  LEA R2, P5, R0, UR12, 0x2 ;  /* 0x0000000c00027c11 */ /* 0x001fc8000f8a10ff */
[----:B------:R-:W-:-:S05]  /*a210*/  LEA.HI.X R3, R0, UR13, R3, 0x2, P5 ;  /* 0x0000000d00037c11 */ /* 0x000fca000a8f1403 */
[----:B------:R0:W-:Y:S04]  /*a220*/  STG.E desc[UR8][R2.64], R9 ;  /* 0x0000000902007986 */ /* 0x0001e8000c101908 */
.L_x_700:
[----:B------:R-:W-:Y:S05]  /*a230*/  BSYNC.RECONVERGENT B0 ;  /* 0x0000000000007941 */ /* 0x000fea0003800200 */
.L_x_699:
        /* <DEDUP_REMOVED lines=10> */
.L_x_704:
[----:B-1---5:R-:W-:-:S04]  /*a2e0*/  IADD3 R0, P5, PT, R21, R2, RZ ;  /* 0x0000000215007210 */ /* 0x022fc80007fbe0ff */
[----:B------:R-:W-:Y:S02]  /*a2f0*/  LEA.HI.X.SX32 R3, R21, R3, 0x1, P5 ;  /* 0x0000000315037211 */ /* 0x000fe400028f0eff */
[----:B0-----:R-:W-:-:S04]  /*a300*/  LEA R2, P5, R0, UR12, 0x2 ;  /* 0x0000000c00027c11 */ /* 0x001fc8000f8a10ff */
[----:B------:R-:W-:-:S05]  /*a310*/  LEA.HI.X R3, R0, UR13, R3, 0x2, P5 ;  /* 0x0000000d00037c11 */ /* 0x000fca000a8f1403 */
[----:B------:R0:W-:Y:S04]  /*a320*/  STG.E desc[UR8][R2.64], R10 ;  /* 0x0000000a02007986 */ /* 0x0001e8000c101908 */
.L_x_703:
[----:B------:R-:W-:Y:S05]  /*a330*/  BSYNC.RECONVERGENT B0 ;  /* 0x0000000000007941 */ /* 0x000fea0003800200 */
.L_x_702:
[----:B------:R-:W-:Y:S01]  /*a340*/  ISETP.GE.OR P4, PT, R24, R14, !P4 ;  /* 0x0000000e1800720c */ /* 0x000fe20006786670 */
[----:B------:R-:W-:-:S12]  /*a350*/  BSSY.RECONVERGENT B0, `(.L_x_705) ;  /* 0x000000d000007945 */ /* 0x000fd80003800200 */
[----:B------:R-:W-:Y:S05]  /*a360*/  @P4 BRA `(.L_x_706) ;  /* 0x00000000002c4947 */ /* 0x000fea0003800000 */
[----:B------:R-:W-:Y:S01]  /*a370*/  UISETP.NE.AND UP0, UPT, UR4, URZ, UPT ;  /* 0x000000ff0400728c */ /* 0x000fe2000bf05270 */
[----:B0-234-:R-:W-:Y:S01]  /*a380*/  CS2R R2, SRZ ;  /* 0x0000000000027805 */ /* 0x01dfe2000001ff00 */
[----:B------:R-:W0:Y:S07]  /*a390*/  LDCU.64 UR12, c[0x0][0x390] ;  /* 0x00007200ff0c77ac */ /* 0x000e2e0008000a00 */
[----:B------:R-:W-:Y:S05]  /*a3a0*/  BRA.U UP0, `(.L_x_707) ;  /* 0x0000000100087547 */ /* 0x000fea000b800000 */
[----:B------:R-:W2:Y:S02]  /*a3b0*/  LDC.64 R2, c[0x0][0x3d0] ;  /* 0x0000f400ff027b82 */ /* 0x000ea40000000a00 */
[----:B--2---:R-:W5:Y:S02]  /*a3c0*/  LDG.E.64 R2, desc[UR8][R2.64] ;  /* 0x0000000802027981 */ /* 0x004f64000c1e1b00 */
.L_x_707:
[----:B-1---5:R-:W-:-:S04]  /*a3d0*/  IADD3 R0, P4, PT, R24, R2, RZ ;  /* 0x0000000218007210 */ /* 0x022fc80007f9e0ff */
[----:B------:R-:W-:Y:S02]  /*a3e0*/  LEA.HI.X.SX32 R3, R24, R3, 0x1, P4 ;  /* 0x0000000318037211 */ /* 0x000fe400020f0eff */
[----:B0-----:R-:W-:-:S04]  /*a3f0*/  LEA R2, P4, R0, UR12, 0x2 ;  /* 0x0000000c00027c11 */ /* 0x001fc8000f8810ff */
[----:B------:R-:W-:-:S05]  /*a400*/  LEA.HI.X R3, R0, UR13, R3, 0x2, P4 ;  /* 0x0000000d00037c11 */ /* 0x000fca000a0f1403 */
[----:B------:R0:W-:Y:S04]  /*a410*/  STG.E desc[UR8][R2.64], R16 ;  /* 0x0000001002007986 */ /* 0x0001e8000c101908 */
.L_x_706:
[----:B------:R-:W-:Y:S05]  /*a420*/  BSYNC.RECONVERGENT B0 ;  /* 0x0000000000007941 */ /* 0x000fea0003800200 */
.L_x_705:
        /* <DEDUP_REMOVED lines=9> */
.L_x_710:
[----:B-1---5:R-:W-:-:S04]  /*a4c0*/  IADD3 R0, P3, PT, R25, R2, RZ ;  /* 0x0000000219007210 */ /* 0x022fc80007f7e0ff */
[----:B------:R-:W-:Y:S02]  /*a4d0*/  LEA.HI.X.SX32 R3, R25, R3, 0x1, P3 ;  /* 0x0000000319037211 */ /* 0x000fe400018f0eff */
[----:B0-----:R-:W-:-:S04]  /*a4e0*/  LEA R2, P3, R0, UR12, 0x2 ;  /* 0x0000000c00027c11 */ /* 0x001fc8000f8610ff */
[----:B------:R-:W-:-:S05]  /*a4f0*/  LEA.HI.X R3, R0, UR13, R3, 0x2, P3 ;  /* 0x0000000d00037c11 */ /* 0x000fca00098f1403 */
[----:B------:R0:W-:Y:S04]  /*a500*/  STG.E desc[UR8][R2.64], R17 ;  /* 0x0000001102007986 */ /* 0x0001e8000c101908 */
.L_x_709:
[----:B------:R-:W-:Y:S05]  /*a510*/  BSYNC.RECONVERGENT B0 ;  /* 0x0000000000007941 */ /* 0x000fea0003800200 */
.L_x_708:
        /* <DEDUP_REMOVED lines=9> */
.L_x_713:
[----:B-1---5:R-:W-:-:S04]  /*a5b0*/  IADD3 R0, P2, PT, R26, R2, RZ ;  /* 0x000000021a007210 */ /* 0x022fc80007f5e0ff */
[----:B------:R-:W-:Y:S02]  /*a5c0*/  LEA.HI.X.SX32 R3, R26, R3, 0x1, P2 ;  /* 0x000000031a037211 */ /* 0x000fe400010f0eff */
[----:B0-----:R-:W-:-:S04]  /*a5d0*/  LEA R2, P2, R0, UR12, 0x2 ;  /* 0x0000000c00027c11 */ /* 0x001fc8000f8410ff */
[----:B------:R-:W-:-:S05]  /*a5e0*/  LEA.HI.X R3, R0, UR13, R3, 0x2, P2 ;  /* 0x0000000d00037c11 */ /* 0x000fca00090f1403 */
[----:B------:R0:W-:Y:S04]  /*a5f0*/  STG.E desc[UR8][R2.64], R20 ;  /* 0x0000001402007986 */ /* 0x0001e8000c101908 */
.L_x_712:
[----:B------:R-:W-:Y:S05]  /*a600*/  BSYNC.RECONVERGENT B0 ;  /* 0x0000000000007941 */ /* 0x000fea0003800200 */
.L_x_711:
        /* <DEDUP_REMOVED lines=9> */
.L_x_716:
[----:B-1---5:R-:W-:-:S04]  /*a6a0*/  IADD3 R0, P1, PT, R27, R2, RZ ;  /* 0x000000021b007210 */ /* 0x022fc80007f3e0ff */
[----:B------:R-:W-:Y:S02]  /*a6b0*/  LEA.HI.X.SX32 R3, R27, R3, 0x1, P1 ;  /* 0x000000031b037211 */ /* 0x000fe400008f0eff */
[----:B0-----:R-:W-:-:S04]  /*a6c0*/  LEA R2, P1, R0, UR12, 0x2 ;  /* 0x0000000c00027c11 */ /* 0x001fc8000f8210ff */
[----:B------:R-:W-:-:S05]  /*a6d0*/  LEA.HI.X R3, R0, UR13, R3, 0x2, P1 ;  /* 0x0000000d00037c11 */ /* 0x000fca00088f1403 */
[----:B------:R0:W-:Y:S04]  /*a6e0*/  STG.E desc[UR8][R2.64], R22 ;  /* 0x0000001602007986 */ /* 0x0001e8000c101908 */
.L_x_715:
[----:B------:R-:W-:Y:S05]  /*a6f0*/  BSYNC.RECONVERGENT B0 ;  /* 0x0000000000007941 */ /* 0x000fea0003800200 */
.L_x_714:
        /* <DEDUP_REMOVED lines=8> */
.L_x_717:
[----:B-1---5:R-:W-:-:S04]  /*a780*/  IADD3 R0, P0, PT, R30, R2, RZ ;  /* 0x000000021e007210 */ /* 0x022fc80007f1e0ff */
[----:B------:R-:W-:Y:S02]  /*a790*/  LEA.HI.X.SX32 R3, R30, R3, 0x1, P0 ;  /* 0x000000031e037211 */ /* 0x000fe400000f0eff */
[----:B0-----:R-:W-:-:S04]  /*a7a0*/  LEA R2, P0, R0, UR12, 0x2 ;  /* 0x0000000c00027c11 */ /* 0x001fc8000f8010ff */
[----:B------:R-:W-:-:S05]  /*a7b0*/  LEA.HI.X R3, R0, UR13, R3, 0x2, P0 ;  /* 0x0000000d00037c11 */ /* 0x000fca00080f1403 */
[----:B------:R0:W-:Y:S01]  /*a7c0*/  STG.E desc[UR8][R2.64], R23 ;  /* 0x0000001702007986 */ /* 0x0001e2000c101908 */
[----:B------:R-:W-:Y:S05]  /*a7d0*/  BRA `(.L_x_660) ;  /* 0x00000008007c7947 */ /* 0x000fea0003800000 */
.L_x_674:
[----:B------:R-:W-:Y:S01]  /*a7e0*/  P2R R42, PR, RZ, 0x10 ;  /* 0x00000010ff2a7803 */ /* 0x000fe20000000000 */
[----:B------:R-:W-:Y:S01]  /*a7f0*/  BAR.SYNC.DEFER_BLOCKING 0x0 ;  /* 0x0000000000007b1d */ /* 0x000fe20000010000 */
[----:B------:R-:W-:Y:S01]  /*a800*/  LOP3.LUT P4, RZ, R35, 0x10, RZ, 0xc0, !PT ;  /* 0x0000001023ff7812 */ /* 0x000fe2000788c0ff */
[----:B------:R-:W-:Y:S01]  /*a810*/  @P5 IMAD.IADD R29, R29, 0x1, -R13 ;  /* 0x000000011d1d5824 */ /* 0x000fe200078e0a0d */
[----:B------:R-:W-:Y:S02]  /*a820*/  P2R R43, PR, RZ, 0x8 ;  /* 0x00000008ff2b7803 */ /* 0x000fe40000000000 */
[----:B------:R-:W-:Y:S01]  /*a830*/  P2R R41, PR, RZ, 0x10 ;  /* 0x00000010ff297803 */ /* 0x000fe20000000000 */
[----:B------:R-:W0:Y:S01]  /*a840*/  LDCU.64 UR14, c[0x0][0x390] ;  /* 0x00007200ff0e77ac */ /* 0x000e220008000a00 */
[----:B------:R-:W-:Y:S02]  /*a850*/  LOP3.LUT P4, RZ, R35, 0x8, RZ, 0xc0, !PT ;  /* 0x0000000823ff7812 */ /* 0x000fe4000788c0ff */
[----:B------:R-:W-:Y:S01]  /*a860*/  @P5 LEA R29, R29, UR5, 0x2 ;  /* 0x000000051d1d5c11 */ /* 0x000fe2000f8e10ff */
[----:B------:R-:W1:Y:S01]  /*a870*/  LDCU.64 UR12, c[0x0][0x390] ;  /* 0x00007200ff0c77ac */ /* 0x000e620008000a00 */
[----:B------:R-:W-:-:S02]  /*a880*/  P2R R40, PR, RZ, 0x10 ;  /* 0x00000010ff287803 */ /* 0x000fc40000000000 */
[C---:B------:R-:W-:Y:S02]  /*a890*/  LOP3.LUT P4, RZ, R35.reuse, 0x4, RZ, 0xc0, !PT ;  /* 0x0000000423ff7812 */ /* 0x040fe4000788c0ff */
[C---:B------:R-:W-:Y:S02]  /*a8a0*/  LOP3.LUT P3, RZ, R35.reuse, 0x20, RZ, 0xc0, !PT ;  /* 0x0000002023ff7812 */ /* 0x040fe4000786c0ff */
[----:B------:R-:W-:Y:S02]  /*a8b0*/  P2R R38, PR, RZ, 0x4 ;  /* 0x00000004ff267803 */ /* 0x000fe40000000000 */
[C---:B------:R-:W-:Y:S02]  /*a8c0*/  LOP3.LUT P2, RZ, R35.reuse, 0x40, RZ, 0xc0, !PT ;  /* 0x0000004023ff7812 */ /* 0x040fe4000784c0ff */
[----:B------:R-:W-:Y:S02]  /*a8d0*/  P2R R28, PR, RZ, 0x2 ;  /* 0x00000002ff1c7803 */ /* 0x000fe40000000000 */
[----:B------:R-:W-:Y:S01]  /*a8e0*/  LOP3.LUT P1, RZ, R35, 0x80, RZ, 0xc0, !PT ;  /* 0x0000008023ff7812 */ /* 0x000fe2000782c0ff */
[----:B------:R2:W-:Y:S01]  /*a8f0*/  @P5 STS [R29], R0 ;  /* 0x000000001d005388 */ /* 0x0005e20000000800 */
[----:B------:R-:W-:Y:S01]  /*a900*/  P2R R12, PR, RZ, 0x1 ;  /* 0x00000001ff0c7803 */ /* 0x000fe20000000000 */
[--C-:B------:R-:W-:Y:S01]  /*a910*/  @P4 IMAD.IADD R39, R39, 0x1, -R13.reuse ;  /* 0x0000000127274824 */ /* 0x100fe200078e0a0d */
[C---:B------:R-:W-:Y:S01]  /*a920*/  LOP3.LUT P0, RZ, R35.reuse, 0x100, RZ, 0xc0, !PT ;  /* 0x0000010023ff7812 */ /* 0x040fe2000780c0ff */
[----:B------:R-:W-:Y:S01]  /*a930*/  @P3 IMAD.IADD R32, R32, 0x1, -R13 ;  /* 0x0000000120203824 */ /* 0x000fe200078e0a0d */
[----:B------:R-:W-:-:S02]  /*a940*/  LOP3.LUT P5, RZ, R35, 0x200, RZ, 0xc0, !PT ;  /* 0x0000020023ff7812 */ /* 0x000fc400078ac0ff */
[----:B------:R-:W-:Y:S01]  /*a950*/  @P4 LEA R39, R39, UR5, 0x2 ;  /* 0x0000000527274c11 */ /* 0x000fe2000f8e10ff */
[--C-:B------:R-:W-:Y:S01]  /*a960*/  @P2 IMAD.IADD R31, R31, 0x1, -R13.reuse ;  /* 0x000000011f1f2824 */ /* 0x100fe200078e0a0d */
[----:B------:R-:W-:Y:S02]  /*a970*/  @P3 LEA R32, R32, UR5, 0x2 ;  /* 0x0000000520203c11 */ /* 0x000fe4000f8e10ff */
[----:B------:R-:W-:Y:S01]  /*a980*/  LOP3.LUT P6, RZ, R35, 0x2, RZ, 0xc0, !PT ;  /* 0x0000000223ff7812 */ /* 0x000fe200078cc0ff */
[----:B------:R3:W-:Y:S01]  /*a990*/  @P4 STS [R39], R2 ;  /* 0x0000000227004388 */ /* 0x0007e20000000800 */
[----:B------:R-:W-:Y:S01]  /*a9a0*/  ISETP.NE.AND P4, PT, R40, RZ, PT ;  /* 0x000000ff2800720c */ /* 0x000fe20003f85270 */
[--C-:B------:R-:W-:Y:S01]  /*a9b0*/  @P1 IMAD.IADD R11, R11, 0x1, -R13.reuse ;  /* 0x000000010b0b1824 */ /* 0x100fe200078e0a0d */
[----:B------:R-:W-:Y:S01]  /*a9c0*/  @P2 LEA R31, R31, UR5, 0x2 ;  /* 0x000000051f1f2c11 */ /* 0x000fe2000f8e10ff */
[--C-:B------:R-:W-:Y:S02]  /*a9d0*/  @P0 IMAD.IADD R18, R18, 0x1, -R13.reuse ;  /* 0x0000000112120824 */ /* 0x100fe400078e0a0d */
[----:B------:R-:W-:Y:S01]  /*a9e0*/  @P5 IMAD.IADD R19, R19, 0x1, -R13 ;  /* 0x0000000113135824 */ /* 0x000fe200078e0a0d */
[----:B--2---:R-:W-:-:S04]  /*a9f0*/  @P1 LEA R0, R11, UR5, 0x2 ;  /* 0x000000050b001c11 */ /* 0x004fc8000f8e10ff */
[----:B---3--:R-:W-:Y:S01]  /*aa00*/  @P5 LEA R2, R19, UR5, 0x2 ;  /* 0x0000000513025c11 */ /* 0x008fe2000f8e10ff */
[--C-:B------:R-:W-:Y:S02]  /*aa10*/  @P6 IMAD.IADD R21, R21, 0x1, -R13.reuse ;  /* 0x0000000115156824 */ /* 0x100fe400078e0a0d */
[----:B------:R-:W-:-:S03]  /*aa20*/  @P4 IMAD.IADD R34, R34, 0x1, -R13 ;  /* 0x0000000122224824 */ /* 0x000fc600078e0a0d */
[----:B------:R-:W-:Y:S02]  /*aa30*/  @P6 LEA R21, R21, UR5, 0x2 ;  /* 0x0000000515156c11 */ /* 0x000fe4000f8e10ff */
[----:B------:R-:W-:-:S05]  /*aa40*/  @P4 LEA R34, R34, UR5, 0x2 ;  /* 0x0000000522224c11 */ /* 0x000fca000f8e10ff */
[----:B------:R2:W-:Y:S01]  /*aa50*/  @P4 STS [R34], R3 ;  /* 0x0000000322004388 */ /* 0x0005e20000000800 */
[----:B------:R-:W-:Y:S02]  /*aa60*/  ISETP.NE.AND P4, PT, R41, RZ, PT ;  /* 0x000000ff2900720c */ /* 0x000fe40003f85270 */
[----:B--2---:R-:W-:-:S11]  /*aa70*/  @P0 LEA R3, R18, UR5, 0x2 ;  /* 0x0000000512030c11 */ /* 0x004fd6000f8e10ff */
[----:B------:R-:W-:-:S05]  /*aa80*/  @P4 IMAD.IADD R33, R33, 0x1, -R13 ;  /* 0x0000000121214824 */ /* 0x000fca00078e0a0d */
[----:B------:R-:W-:-:S05]  /*aa90*/  @P4 LEA R33, R33, UR5, 0x2 ;  /* 0x0000000521214c11 */ /* 0x000fca000f8e10ff */
[----:B------:R-:W-:Y:S01]  /*aaa0*/  @P4 STS [R33], R4 ;  /* 0x0000000421004388 */ /* 0x000fe20000000800 */
[----:B------:R-:W-:-:S03]  /*aab0*/  ISETP.NE.AND P4, PT, R42, RZ, PT ;  /* 0x000000ff2a00720c */ /* 0x000fc60003f85270 */
[----:B------:R-:W-:Y:S01]  /*aac0*/  @P3 STS [R32], R5 ;  /* 0x0000000520003388 */ /* 0x000fe20000000800 */
[----:B------:R-:W-:-:S03]  /*aad0*/  ISETP.NE.AND P3, PT, R43, RZ, PT ;  /* 0x000000ff2b00720c */ /* 0x000fc60003f65270 */
[----:B------:R-:W-:Y:S01]  /*aae0*/  @P2 STS [R31], R6 ;  /* 0x000000061f002388 */ /* 0x000fe20000000800 */
[----:B------:R-:W-:-:S03]  /*aaf0*/  ISETP.NE.AND P2, PT, R38, RZ, PT ;  /* 0x000000ff2600720c */ /* 0x000fc60003f45270 */
[----:B------:R2:W-:Y:S01]  /*ab00*/  @P1 STS [R0], R7 ;  /* 0x0000000700001388 */ /* 0x0005e20000000800 */
[----:B------:R-:W-:Y:S01]  /*ab10*/  ISETP.NE.AND P1, PT, R28, RZ, PT ;  /* 0x000000ff1c00720c */ /* 0x000fe20003f25270 */
[--C-:B------:R-:W-:Y:S02]  /*ab20*/  @P4 IMAD.IADD R24, R24, 0x1, -R13.reuse ;  /* 0x0000000118184824 */ /* 0x100fe400078e0a0d */
[----:B------:R3:W-:Y:S01]  /*ab30*/  @P0 STS [R3], R8 ;  /* 0x0000000803000388 */ /* 0x0007e20000000800 */
[----:B------:R-:W-:Y:S01]  /*ab40*/  ISETP.NE.AND P0, PT, R12, RZ, PT ;  /* 0x000000ff0c00720c */ /* 0x000fe20003f05270 */
[--C-:B------:R-:W-:Y:S02]  /*ab50*/  @P3 IMAD.IADD R25, R25, 0x1, -R13.reuse ;  /* 0x0000000119193824 */ /* 0x100fe400078e0a0d */
[----:B------:R4:W-:Y:S02]  /*ab60*/  @P5 STS [R2], R9 ;  /* 0x0000000902005388 */ /* 0x0009e40000000800 */
[--C-:B------:R-:W-:Y:S01]  /*ab70*/  @P2 IMAD.IADD R26, R26, 0x1, -R13.reuse ;  /* 0x000000011a1a2824 */ /* 0x100fe200078e0a0d */
[----:B--2---:R-:W-:Y:S01]  /*ab80*/  @P3 LEA R0, R25, UR5, 0x2 ;  /* 0x0000000519003c11 */ /* 0x004fe2000f8e10ff */
[----:B------:R4:W-:Y:S02]  /*ab90*/  @P6 STS [R21], R10 ;  /* 0x0000000a15006388 */ /* 0x0009e40000000800 */
[----:B------:R-:W-:Y:S01]  /*aba0*/  @P1 IMAD.IADD R27, R27, 0x1, -R13 ;  /* 0x000000011b1b1824 */ /* 0x000fe200078e0a0d */
[----:B---3--:R-:W-:-:S02]  /*abb0*/  @P4 LEA R3, R24, UR5, 0x2 ;  /* 0x0000000518034c11 */ /* 0x008fc4000f8e10ff */
[----:B------:R-:W-:Y:S01]  /*abc0*/  @P2 LEA R5, R26, UR5, 0x2 ;  /* 0x000000051a052c11 */ /* 0x000fe2000f8e10ff */
[----:B------:R-:W-:Y:S01]  /*abd0*/  @P0 IMAD.IADD R30, R30, 0x1, -R13 ;  /* 0x000000011e1e0824 */ /* 0x000fe200078e0a0d */
[----:B------:R-:W-:Y:S01]  /*abe0*/  @P1 LEA R27, R27, UR5, 0x2 ;  /* 0x000000051b1b1c11 */ /* 0x000fe2000f8e10ff */
[----:B------:R4:W-:Y:S03]  /*abf0*/  @P4 STS [R3], R16 ;  /* 0x0000001003004388 */ /* 0x0009e60000000800 */
[----:B------:R-:W-:Y:S01]  /*ac00*/  @P0 LEA R30, R30, UR5, 0x2 ;  /* 0x000000051e1e0c11 */ /* 0x000fe2000f8e10ff */
[----:B------:R4:W-:Y:S04]  /*ac10*/  @P3 STS [R0], R17 ;  /* 0x0000001100003388 */ /* 0x0009e80000000800 */
[----:B------:R4:W-:Y:S04]  /*ac20*/  @P2 STS [R5], R20 ;  /* 0x0000001405002388 */ /* 0x0009e80000000800 */
[----:B------:R4:W-:Y:S04]  /*ac30*/  @P1 STS [R27], R22 ;  /* 0x000000161b001388 */ /* 0x0009e80000000800 */
[----:B------:R4:W-:Y:S01]  /*ac40*/  @P0 STS [R30], R23 ;  /* 0x000000171e000388 */ /* 0x0009e20000000800 */
[----:B------:R-:W-:Y:S01]  /*ac50*/  BAR.SYNC.DEFER_BLOCKING 0x0 ;  /* 0x0000000000007b1d */ /* 0x000fe20000010000 */
[----:B------:R-:W-:-:S13]  /*ac60*/  ISETP.GE.AND P0, PT, R36, R37, PT ;  /* 0x000000252400720c */ /* 0x000fda0003f06270 */
[----:B01--4-:R-:W-:Y:S05]  /*ac70*/  @P0 BRA `(.L_x_660) ;  /* 0x0000000400540947 */ /* 0x013fea0003800000 */
[----:B------:R-:W0:Y:S01]  /*ac80*/  LDCU UR4, c[0x0][0x3b0] ;  /* 0x00007600ff0477ac */ /* 0x000e220008000800 */
[----:B------:R-:W-:Y:S01]  /*ac90*/  VIADD R0, R36, UR7 ;  /* 0x0000000724007c36 */ /* 0x000fe20008000000 */
[----:B------:R-:W1:Y:S01]  /*aca0*/  LDC.U8 R12, c[0x0][0x3b8] ;  /* 0x0000ee00ff0c7b82 */ /* 0x000e620000000000 */
[----:B------:R-:W-:Y:S03]  /*acb0*/  BSSY.RECONVERGENT B0, `(.L_x_718) ;  /* 0x000001e000007945 */ /* 0x000fe60003800200 */
[----:B0-----:R-:W-:-:S05]  /*acc0*/  IADD3 R0, PT, PT, -R0, UR4, R15 ;  /* 0x0000000400007c10 */ /* 0x001fca000fffe10f */
[----:B------:R-:W-:-:S04]  /*acd0*/  VIADD R2, R0, 0xffffe97f ;  /* 0xffffe97f00027836 */ /* 0x000fc80000000000 */
[C---:B------:R-:W-:Y:S01]  /*ace0*/  IMAD.HI.U32 R0, R2.reuse, -0x55555555, RZ ;  /* 0xaaaaaaab02007827 */ /* 0x040fe200078e00ff */
[----:B------:R-:W-:-:S04]  /*acf0*/  ISETP.GE.U32.AND P1, PT, R2, 0x480, PT ;  /* 0x000004800200780c */ /* 0x000fc80003f26070 */
[----:B------:R-:W-:-:S04]  /*ad00*/  SHF.R.U32.HI R0, RZ, 0x8, R0 ;  /* 0x00000008ff007819 */ /* 0x000fc80000011600 */
[----:B------:R-:W-:-:S04]  /*ad10*/  LOP3.LUT R3, R0, 0x3, RZ, 0xc0, !PT ;  /* 0x0000000300037812 */ /* 0x000fc800078ec0ff */
[----:B------:R-:W-:-:S13]  /*ad20*/  ISETP.NE.AND P0, PT, R3, 0x3, PT ;  /* 0x000000030300780c */ /* 0x000fda0003f05270 */
[----:B-1----:R-:W-:Y:S05]  /*ad30*/  @!P0 BRA `(.L_x_719) ;  /* 0x0000000000548947 */ /* 0x002fea0003800000 */
[----:B------:R-:W-:Y:S01]  /*ad40*/  VIADD R3, R0, 0x1 ;  /* 0x0000000100037836 */ /* 0x000fe20000000000 */
[C---:B------:R-:W-:Y:S01]  /*ad50*/  LEA R0, R36.reuse, UR5, 0x2 ;  /* 0x0000000524007c11 */ /* 0x040fe2000f8e10ff */
[----:B------:R-:W-:Y:S01]  /*ad60*/  IMAD.IADD R7, R36, 0x1, R13 ;  /* 0x0000000124077824 */ /* 0x000fe200078e020d */
[----:B------:R-:W-:Y:S02]  /*ad70*/  ISETP.NE.AND P2, PT, R12, RZ, PT ;  /* 0x000000ff0c00720c */ /* 0x000fe40003f45270 */
[----:B------:R-:W-:-:S05]  /*ad80*/  LOP3.LUT R3, R3, 0x3, RZ, 0xc0, !PT ;  /* 0x0000000303037812 */ /* 0x000fca00078ec0ff */
[----:B------:R-:W-:Y:S02]  /*ad90*/  IMAD R36, R3, 0x180, R36 ;  /* 0x0000018003247824 */ /* 0x000fe400078e0224 */
[----:B------:R-:W-:-:S07]  /*ada0*/  IMAD.MOV R6, RZ, RZ, -R3 ;  /* 0x000000ffff067224 */ /* 0x000fce00078e0a03 */
.L_x_720:
        /* <DEDUP_REMOVED lines=14> */
.L_x_719:
[----:B------:R-:W-:Y:S05]  /*ae90*/  BSYNC.RECONVERGENT B0 ;  /* 0x0000000000007941 */ /* 0x000fea0003800200 */
.L_x_718:
[----:B------:R-:W-:Y:S05]  /*aea0*/  @!P1 BRA `(.L_x_660) ;  /* 0x0000000000c89947 */ /* 0x000fea0003800000 */
[----:B------:R-:W1:Y:S01]  /*aeb0*/  S2UR UR6, SR_CgaCtaId ;  /* 0x00000000000679c3 */ /* 0x000e620000008800 */
[----:B------:R-:W-:Y:S01]  /*aec0*/  UMOV UR4, 0x400 ;  /* 0x0000040000047882 */ /* 0x000fe20000000000 */
[----:B------:R-:W-:Y:S01]  /*aed0*/  ISETP.NE.AND P0, PT, R12, RZ, PT ;  /* 0x000000ff0c00720c */ /* 0x000fe20003f05270 */
[----:B------:R-:W-:Y:S01]  /*aee0*/  IMAD.IADD R13, R36, 0x1, R13 ;  /* 0x00000001240d7824 */ /* 0x000fe200078e020d */
[----:B-1----:R-:W-:-:S06]  /*aef0*/  ULEA UR4, UR6, UR4, 0x18 ;  /* 0x0000000406047291 */ /* 0x002fcc000f8ec0ff */
[----:B------:R-:W-:-:S05]  /*af00*/  LEA R0, R36, UR4, 0x2 ;  /* 0x0000000424007c11 */ /* 0x000fca000f8e10ff */
[----:B------:R-:W-:-:S07]  /*af10*/  VIADD R0, R0, 0xc00 ;  /* 0x00000c0000007836 */ /* 0x000fce0000000000 */
.L_x_721:
[----:B0-----:R-:W1:Y:S01]  /*af20*/  @!P0 LDC.64 R6, c[0x0][0x3d0] ;  /* 0x0000f400ff068b82 */ /* 0x001e620000000a00 */
[----:B0-----:R-:W-:Y:S01]  /*af30*/  CS2R R2, SRZ ;  /* 0x0000000000027805 */ /* 0x001fe2000001ff00 */
[----:B------:R-:W0:Y:S01]  /*af40*/  LDS R17, [R0+-0xc00] ;  /* 0xfff4000000117984 */ /* 0x000e220000000800 */
[----:B------:R-:W-:-:S03]  /*af50*/  SHF.R.S32.HI R15, RZ, 0x1f, R13 ;  /* 0x0000001fff0f7819 */ /* 0x000fc6000001140d */
[----:B------:R-:W2:Y:S04]  /*af60*/  LDS R19, [R0+-0x600] ;  /* 0xfffa000000137984 */ /* 0x000ea80000000800 */
[----:B-1----:R-:W3:Y:S01]  /*af70*/  @!P0 LDG.E.64 R2, desc[UR8][R6.64] ;  /* 0x0000000806028981 */ /* 0x002ee2000c1e1b00 */
[----:B------:R-:W-:-:S13]  /*af80*/  ISETP.NE.AND P0, PT, R12, RZ, PT ;  /* 0x000000ff0c00720c */ /* 0x000fda0003f05270 */
        /* <DEDUP_REMOVED lines=25> */
[----:B-1----:R-:W2:Y:S01]  /*b120*/  @!P0 LDG.E.64 R2, desc[UR8][R8.64] ;  /* 0x0000000808028981 */ /* 0x002ea2000c1e1b00 */
[----:B------:R-:W-:Y:S02]  /*b130*/  VIADD R36, R36, 0x600 ;  /* 0x0000060024247836 */ /* 0x000fe40000000000 */
[----:B---3--:R-:W-:Y:S01]  /*b140*/  VIADD R0, R0, 0x1800 ;  /* 0x0000180000007836 */ /* 0x008fe20000000000 */
[C---:B--2---:R-:W-:Y:S01]  /*b150*/  IADD3 R6, P1, PT, R13.reuse, R2, RZ ;  /* 0x000000020d067210 */ /* 0x044fe20007f3e0ff */
[----:B------:R-:W-:-:S04]  /*b160*/  VIADD R13, R13, 0x600 ;  /* 0x000006000d0d7836 */ /* 0x000fc80000000000 */
[----:B------:R-:W-:Y:S01]  /*b170*/  IMAD.X R3, R15, 0x1, R3, P1 ;  /* 0x000000010f037824 */ /* 0x000fe200008e0603 */
[----:B------:R-:W-:-:S04]  /*b180*/  LEA R2, P1, R6, UR14, 0x2 ;  /* 0x0000000e06027c11 */ /* 0x000fc8000f8210ff */
[----:B------:R-:W-:Y:S02]  /*b190*/  LEA.HI.X R3, R6, UR15, R3, 0x2, P1 ;  /* 0x0000000f06037c11 */ /* 0x000fe400088f1403 */
[----:B------:R-:W-:-:S03]  /*b1a0*/  ISETP.GE.AND P1, PT, R36, R37, PT ;  /* 0x000000252400720c */ /* 0x000fc60003f26270 */
[----:B-----5:R0:W-:Y:S10]  /*b1b0*/  STG.E desc[UR8][R2.64+0x1200], R7 ;  /* 0x0012000702007986 */ /* 0x0201f4000c101908 */
[----:B------:R-:W-:Y:S05]  /*b1c0*/  @!P1 BRA `(.L_x_721) ;  /* 0xfffffffc00549947 */ /* 0x000fea000383ffff */
.L_x_660:
[----:B------:R-:W-:Y:S05]  /*b1d0*/  BSYNC.RECONVERGENT B1 ;  /* 0x0000000000017941 */ /* 0x000fea0003800200 */
.L_x_608:
[----:B01----:R-:W0:Y:S02]  /*b1e0*/  S2R R0, SR_TID.X ;  /* 0x0000000000007919 */ /* 0x003e240000002100 */
[----:B0-----:R-:W-:-:S13]  /*b1f0*/  ISETP.NE.AND P0, PT, R0, RZ, PT ;  /* 0x000000ff0000720c */ /* 0x001fda0003f05270 */
[----:B------:R-:W-:Y:S05]  /*b200*/  @P0 EXIT ;  /* 0x000000000000094d */ /* 0x000fea0003800000 */
[----:B------:R-:W0:Y:S02]  /*b210*/  LDCU.U8 UR4, c[0x0][0x3b9] ;  /* 0x00007720ff0477ac */ /* 0x000e240008000000 */
[----:B0-----:R-:W-:-:S09]  /*b220*/  UISETP.NE.AND UP0, UPT, UR4, URZ, UPT ;  /* 0x000000ff0400728c */ /* 0x001fd2000bf05270 */
[----:B------:R-:W-:Y:S05]  /*b230*/  BRA.U !UP0, `(.L_x_722) ;  /* 0x0000000108287547 */ /* 0x000fea000b800000 */
[----:B------:R-:W0:Y:S01]  /*b240*/  LDCU.U8 UR4, c[0x0][0x3b8] ;  /* 0x00007700ff0477ac */ /* 0x000e220008000000 */
[----:B--234-:R-:W1:Y:S01]  /*b250*/  LDC.64 R2, c[0x0][0x398] ;  /* 0x0000e600ff027b82 */ /* 0x01ce620000000a00 */
[----:B------:R-:W-:Y:S01]  /*b260*/  IMAD.MOV.U32 R5, RZ, RZ, RZ ;  /* 0x000000ffff057224 */ /* 0x000fe200078e00ff */
[----:B0-----:R-:W-:-:S09]  /*b270*/  UISETP.NE.AND UP0, UPT, UR4, URZ, UPT ;  /* 0x000000ff0400728c */ /* 0x001fd2000bf05270 */
[----:B------:R-:W-:Y:S05]  /*b280*/  BRA.U UP0, `(.L_x_723) ;  /* 0x0000000100087547 */ /* 0x000fea000b800000 */
[----:B------:R-:W0:Y:S02]  /*b290*/  LDC.64 R4, c[0x0][0x3d0] ;  /* 0x0000f400ff047b82 */ /* 0x000e240000000a00 */
[----:B0-----:R0:W5:Y:S02]  /*b2a0*/  LDG.E R5, desc[UR8][R4.64] ;  /* 0x0000000804057981 */ /* 0x001164000c1e1900 */
.L_x_723:
[----:B-----5:R-:W-:-:S05]  /*b2b0*/  IMAD.IADD R5, R5, 0x1, R14 ;  /* 0x0000000105057824 */ /* 0x020fca00078e020e */
[----:B-1----:R-:W-:Y:S01]  /*b2c0*/  STG.E desc[UR8][R2.64], R5 ;  /* 0x0000000502007986 */ /* 0x002fe2000c101908 */
[----:B------:R-:W-:Y:S05]  /*b2d0*/  EXIT ;  /* 0x000000000000794d */ /* 0x000fea0003800000 */
.L_x_722:
[----:B------:R-:W0:Y:S01]  /*b2e0*/  LDCU.U8 UR4, c[0x0][0x3b8] ;  /* 0x00007700ff0477ac */ /* 0x000e220008000000 */
[----:B---34-:R-:W1:Y:S01]  /*b2f0*/  LDC.64 R4, c[0x0][0x3d8] ;  /* 0x0000f600ff047b82 */ /* 0x018e620000000a00 */
[----:B--2---:R-:W-:Y:S01]  /*b300*/  CS2R R2, SRZ ;  /* 0x0000000000027805 */ /* 0x004fe2000001ff00 */
[----:B0-----:R-:W-:-:S09]  /*b310*/  UISETP.NE.AND UP0, UPT, UR4, URZ, UPT ;  /* 0x000000ff0400728c */ /* 0x001fd2000bf05270 */
[----:B------:R-:W-:Y:S05]  /*b320*/  BRA.U UP0, `(.L_x_724) ;  /* 0x0000000100087547 */ /* 0x000fea000b800000 */
[----:B------:R-:W0:Y:S02]  /*b330*/  LDC.64 R2, c[0x0][0x3d0] ;  /* 0x0000f400ff027b82 */ /* 0x000e240000000a00 */
[----:B0-----:R-:W5:Y:S02]  /*b340*/  LDG.E.64 R2, desc[UR8][R2.64] ;  /* 0x0000000802027981 */ /* 0x001f64000c1e1b00 */
.L_x_724:
[----:B-----5:R-:W-:-:S04]  /*b350*/  IADD3 R2, P0, PT, R14, R2, RZ ;  /* 0x000000020e027210 */ /* 0x020fc80007f1e0ff */
[----:B------:R-:W-:-:S05]  /*b360*/  LEA.HI.X.SX32 R3, R14, R3, 0x1, P0 ;  /* 0x000000030e037211 */ /* 0x000fca00000f0eff */
[----:B-1----:R-:W-:Y:S01]  /*b370*/  STG.E.64 desc[UR8][R4.64], R2 ;  /* 0x0000000204007986 */ /* 0x002fe2000c101b08 */
[----:B------:R-:W-:Y:S05]  /*b380*/  EXIT ;  /* 0x000000000000794d */ /* 0x000fea0003800000 */
.L_x_548:
[----:B------:R-:W-:Y:S01]  /*b390*/  BSSY B0, `(.L_x_725) ;  /* 0x0000006000007945 */ /* 0x000fe20003800000 */
[----:B------:R-:W-:Y:S01]  /*b3a0*/  PLOP3.LUT P6, PT, P6, PT, PT, 0x8, 0x80 ;  /* 0x000000000080781c */ /* 0x000fe200037ce170 */
[----:B------:R-:W-:-:S12]  /*b3b0*/  IMAD.MOV.U32 R14, RZ, RZ, -0x1 ;  /* 0xffffffffff0e7424 */ /* 0x000fd800078e00ff */
[----:B------:R-:W-:Y:S05]  /*b3c0*/  WARPSYNC.COLLECTIVE R14, `(.L_x_726) ;  /* 0x000000000e087348 */ /* 0x000fea0003c00000 */
[----:B------:R-:W-:Y:S01]  /*b3d0*/  VOTE.ANY P6, P6 ;  /* 0x0000000000ff7806 */ /* 0x000fe200030c0100 */
[----:B------:R-:W-:-:S12]  /*b3e0*/  ENDCOLLECTIVE ;  /* 0x000000000000791b */ /* 0x000fd80003800000 */
.L_x_726:
[----:B------:R-:W-:Y:S05]  /*b3f0*/  BSYNC B0 ;  /* 0x0000000000007941 */ /* 0x000fea0003800000 */
.L_x_725:
[----:B------:R-:W-:Y:S05]  /*b400*/  BRA `(.L_x_727) ;  /* 0xffffff7c00247947 */ /* 0x000fea000383ffff */
.L_x_550:
[----:B------:R-:W-:Y:S01]  /*b410*/  BSSY B0, `(.L_x_728) ;  /* 0x0000006000007945 */ /* 0x000fe20003800000 */
[----:B------:R-:W-:Y:S01]  /*b420*/  PLOP3.LUT P6, PT, P6, PT, PT, 0x8, 0x80 ;  /* 0x000000000080781c */ /* 0x000fe200037ce170 */
[----:B------:R-:W-:-:S12]  /*b430*/  IMAD.MOV.U32 R14, RZ, RZ, -0x1 ;  /* 0xffffffffff0e7424 */ /* 0x000fd800078e00ff */
[----:B------:R-:W-:Y:S05]  /*b440*/  WARPSYNC.COLLECTIVE R14, `(.L_x_729) ;  /* 0x000000000e087348 */ /* 0x000fea0003c00000 */
[----:B------:R-:W-:Y:S01]  /*b450*/  VOTE.ANY P6, P6 ;  /* 0x0000000000ff7806 */ /* 0x000fe200030c0100 */
[----:B------:R-:W-:-:S12]  /*b460*/  ENDCOLLECTIVE ;  /* 0x000000000000791b */ /* 0x000fd80003800000 */
.L_x_729:
[----:B------:R-:W-:Y:S05]  /*b470*/  BSYNC B0 ;  /* 0x0000000000007941 */ /* 0x000fea0003800000 */
.L_x_728:
[----:B------:R-:W-:Y:S05]  /*b480*/  BRA `(.L_x_730) ;  /* 0xffffff7c00807947 */ /* 0x000fea000383ffff */
.L_x_552:
[----:B------:R-:W0:Y:S01]  /*b490*/  S2R R22, SR_GEMASK ;  /* 0x0000000000167919 */ /* 0x000e220000003c00 */
[----:B------:R-:W-:Y:S01]  /*b4a0*/  BSSY B0, `(.L_x_731) ;  /* 0x0000006000007945 */ /* 0x000fe20003800000 */
[----:B------:R-:W-:Y:S01]  /*b4b0*/  PLOP3.LUT P6, PT, P6, PT, PT, 0x8, 0x80 ;  /* 0x000000000080781c */ /* 0x000fe200037ce170 */
[----:B------:R-:W-:-:S12]  /*b4c0*/  IMAD.MOV.U32 R14, RZ, RZ, -0x1 ;  /* 0xffffffffff0e7424 */ /* 0x000fd800078e00ff */
[----:B0-----:R-:W-:Y:S05]  /*b4d0*/  WARPSYNC.COLLECTIVE R14, `(.L_x_732) ;  /* 0x000000000e087348 */ /* 0x001fea0003c00000 */
[----:B------:R-:W-:Y:S01]  /*b4e0*/  VOTE.ANY R14, PT, P6 ;  /* 0x00000000000e7806 */ /* 0x000fe200030e0100 */
[----:B0-----:R-:W-:Y:S06]  /*b4f0*/  ENDCOLLECTIVE ;  /* 0x000000000000791b */ /* 0x001fec0003800000 */
.L_x_732:
[----:B------:R-:W-:Y:S05]  /*b500*/  BSYNC B0 ;  /* 0x0000000000007941 */ /* 0x000fea0003800000 */
.L_x_731:
[----:B------:R-:W-:Y:S01]  /*b510*/  LOP3.LUT R14, R14, 0x80000000, R22, 0xec, !PT ;  /* 0x800000000e0e7812 */ /* 0x000fe200078eec16 */
[----:B------:R-:W-:Y:S02]  /*b520*/  IMAD.MOV.U32 R29, RZ, RZ, 0x1 ;  /* 0x00000001ff1d7424 */ /* 0x000fe400078e00ff */
[----:B------:R-:W-:Y:S02]  /*b530*/  VIADD R44, R0, 0x2 ;  /* 0x00000002002c7836 */ /* 0x000fe40000000000 */
[----:B------:R-:W-:Y:S02]  /*b540*/  VIADD R15, R14, 0xffffffff ;  /* 0xffffffff0e0f7836 */ /* 0x000fe40000000000 */
[C---:B------:R-:W-:Y:S02]  /*b550*/  VIADD R43, R0.reuse, 0x4 ;  /* 0x00000004002b7836 */ /* 0x040fe40000000000 */
[----:B------:R-:W-:Y:S01]  /*b560*/  VIADD R42, R0, 0x8 ;  /* 0x00000008002a7836 */ /* 0x000fe20000000000 */
[----:B------:R-:W-:Y:S01]  /*b570*/  LOP3.LUT R15, R14, R15, RZ, 0xc, !PT ;  /* 0x0000000f0e0f7212 */ /* 0x000fe200078e0cff */
[----:B------:R-:W-:-:S03]  /*b580*/  IMAD.MOV.U32 R14, RZ, RZ, -0x1 ;  /* 0xffffffffff0e7424 */ /* 0x000fc600078e00ff */
[----:B------:R0:W1:Y:S04]  /*b590*/  POPC R28, R15 ;  /* 0x0000000f001c7309 */ /* 0x0000680000000000 */
[----:B01----:R-:W-:Y:S05]  /*b5a0*/  WARPSYNC.COLLECTIVE R14, `(.L_x_733) ;  /* 0x000000000e087348 */ /* 0x003fea0003c00000 */
[----:B-1----:R1:W2:Y:S02]  /*b5b0*/  SHFL.DOWN P6, R39, R13, R29, R28 ;  /* 0x0800001d0d277389 */ /* 0x0022a400000c001c */
[----:B012---:R-:W-:Y:S05]  /*b5c0*/  ENDCOLLECTIVE ;  /* 0x000000000000791b */ /* 0x007fea0003800000 */
.L_x_733:
[----:B------:R-:W-:Y:S01]  /*b5d0*/  ISETP.GE.AND P0, PT, R0, R28, PT ;  /* 0x0000001c0000720c */ /* 0x000fe20003f06270 */
[----:B------:R-:W-:-:S03]  /*b5e0*/  IMAD.MOV.U32 R29, RZ, RZ, 0x2 ;  /* 0x00000002ff1d7424 */ /* 0x000fc600078e00ff */
[----:B------:R-:W-:Y:S02]  /*b5f0*/  SEL R16, R39, RZ, !P0 ;  /* 0x000000ff27107207 */ /* 0x000fe40004000000 */
[----:B------:R-:W-:-:S03]  /*b600*/  ISETP.GT.AND P0, PT, R44, R28, PT ;  /* 0x0000001c2c00720c */ /* 0x000fc60003f04270 */
[----:B------:R-:W-:-:S04]  /*b610*/  IMAD.IADD R17, R16, 0x1, R13 ;  /* 0x0000000110117824 */ /* 0x000fc800078e020d */
[----:B------:R-:W-:-:S07]  /*b620*/  IMAD.MOV.U32 R13, RZ, RZ, R17 ;  /* 0x000000ffff0d7224 */ /* 0x000fce00078e0011 */
[----:B------:R-:W-:Y:S05]  /*b630*/  WARPSYNC.COLLECTIVE R14, `(.L_x_734) ;  /* 0x000000000e087348 */ /* 0x000fea0003c00000 */
[----:B------:R0:W1:Y:S02]  /*b640*/  SHFL.DOWN P6, R39, R13, R29, R28 ;  /* 0x0800001d0d277389 */ /* 0x00006400000c001c */
[----:B01----:R-:W-:Y:S05]  /*b650*/  ENDCOLLECTIVE ;  /* 0x000000000000791b */ /* 0x003fea0003800000 */
.L_x_734:
[----:B------:R-:W-:Y:S01]  /*b660*/  IMAD.MOV.U32 R29, RZ, RZ, 0x4 ;  /* 0x00000004ff1d7424 */ /* 0x000fe200078e00ff */
[----:B------:R-:W-:Y:S02]  /*b670*/  SEL R16, R39, RZ, !P0 ;  /* 0x000000ff27107207 */ /* 0x000fe40004000000 */
[----:B------:R-:W-:-:S03]  /*b680*/  ISETP.GT.AND P0, PT, R43, R28, PT ;  /* 0x0000001c2b00720c */ /* 0x000fc60003f04270 */
[----:B------:R-:W-:-:S04]  /*b690*/  IMAD.IADD R45, R17, 0x1, R16 ;  /* 0x00000001112d7824 */ /* 0x000fc800078e0210 */
[----:B------:R-:W-:-:S07]  /*b6a0*/  IMAD.MOV.U32 R13, RZ, RZ, R45 ;  /* 0x000000ffff0d7224 */ /* 0x000fce00078e002d */
[----:B------:R-:W-:Y:S05]  /*b6b0*/  WARPSYNC.COLLECTIVE R14, `(.L_x_735) ;  /* 0x000000000e087348 */ /* 0x000fea0003c00000 */
[----:B------:R0:W1:Y:S02]  /*b6c0*/  SHFL.DOWN P6, R39, R13, R29, R28 ;  /* 0x0800001d0d277389 */ /* 0x00006400000c001c */
[----:B01----:R-:W-:Y:S05]  /*b6d0*/  ENDCOLLECTIVE ;  /* 0x000000000000791b */ /* 0x003fea0003800000 */
.L_x_735:
[----:B------:R-:W-:Y:S01]  /*b6e0*/  IMAD.MOV.U32 R29, RZ, RZ, 0x8 ;  /* 0x00000008ff1d7424 */ /* 0x000fe200078e00ff */
[----:B------:R-:W-:Y:S02]  /*b6f0*/  SEL R16, R39, RZ, !P0 ;  /* 0x000000ff27107207 */ /* 0x000fe40004000000 */
[----:B------:R-:W-:-:S03]  /*b700*/  ISETP.GT.AND P0, PT, R42, R28, PT ;  /* 0x0000001c2a00720c */ /* 0x000fc60003f04270 */
[----:B------:R-:W-:Y:S02]  /*b710*/  IMAD.IADD R47, R45, 0x1, R16 ;  /* 0x000000012d2f7824 */ /* 0x000fe400078e0210 */
[----:B------:R-:W-:Y:S02]  /*b720*/  VIADD R45, R0, 0x10 ;  /* 0x00000010002d7836 */ /* 0x000fe40000000000 */
[----:B------:R-:W-:-:S03]  /*b730*/  IMAD.MOV.U32 R13, RZ, RZ, R47 ;  /* 0x000000ffff0d7224 */ /* 0x000fc600078e002f */
[----:B------:R-:W-:-:S13]  /*b740*/  ISETP.GT.AND P1, PT, R45, R28, PT ;  /* 0x0000001c2d00720c */ /* 0x000fda0003f24270 */
[----:B------:R-:W-:Y:S05]  /*b750*/  WARPSYNC.COLLECTIVE R14, `(.L_x_736) ;  /* 0x000000000e087348 */ /* 0x000fea0003c00000 */
[----:B------:R0:W1:Y:S02]  /*b760*/  SHFL.DOWN P6, R39, R13, R29, R28 ;  /* 0x0800001d0d277389 */ /* 0x00006400000c001c */
[----:B01----:R-:W-:Y:S05]  /*b770*/  ENDCOLLECTIVE ;  /* 0x000000000000791b */ /* 0x003fea0003800000 */
.L_x_736:
[----:B------:R-:W-:Y:S01]  /*b780*/  IMAD.MOV.U32 R29, RZ, RZ, 0x10 ;  /* 0x00000010ff1d7424 */ /* 0x000fe200078e00ff */
[----:B------:R-:W-:Y:S02]  /*b790*/  SEL R16, R39, RZ, !P0 ;  /* 0x000000ff27107207 */ /* 0x000fe40004000000 */
[----:B------:R-:W-:-:S03]  /*b7a0*/  ISETP.NE.AND P0, PT, R12, 0x65, PT ;  /* 0x000000650c00780c */ /* 0x000fc60003f05270 */
[----:B------:R-:W-:Y:S02]  /*b7b0*/  IMAD.IADD R51, R47, 0x1, R16 ;  /* 0x000000012f337824 */ /* 0x000fe400078e0210 */
[----:B------:R-:W0:Y:S02]  /*b7c0*/  LDC.64 R16, c[0x0][0x3a0] ;  /* 0x0000e800ff107b82 */ /* 0x000e240000000a00 */
[----:B------:R-:W-:-:S07]  /*b7d0*/  IMAD.MOV.U32 R13, RZ, RZ, R51 ;  /* 0x000000ffff0d7224 */ /* 0x000fce00078e0033 */
[----:B0-----:R-:W-:Y:S05]  /*b7e0*/  WARPSYNC.COLLECTIVE R14, `(.L_x_737) ;  /* 0x000000000e087348 */ /* 0x001fea0003c00000 */
[----:B------:R1:W2:Y:S02]  /*b7f0*/  SHFL.DOWN P6, R39, R13, R29, R28 ;  /* 0x0800001d0d277389 */ /* 0x0002a400000c001c */
[----:B012---:R-:W-:Y:S05]  /*b800*/  ENDCOLLECTIVE ;  /* 0x000000000000791b */ /* 0x007fea0003800000 */
.L_x_737:
[----:B------:R-:W-:-:S05]  /*b810*/  IADD3 R48, P2, PT, R16, 0x100, RZ ;  /* 0x0000010010307810 */ /* 0x000fca0007f5e0ff */
[----:B------:R-:W-:Y:S01]  /*b820*/  IMAD.X R49, RZ, RZ, R17, P2 ;  /* 0x000000ffff317224 */ /* 0x000fe200010e0611 */
[----:B------:R-:W-:Y:S02]  /*b830*/  PLOP3.LUT P6, PT, P0, PT, PT, 0x80, 0x8 ;  /* 0x000000000008781c */ /* 0x000fe400007cf070 */
[----:B------:R-:W-:-:S05]  /*b840*/  SEL R46, R39, RZ, !P1 ;  /* 0x000000ff272e7207 */ /* 0x000fca0004800000 */
[----:B------:R-:W-:-:S07]  /*b850*/  IMAD.IADD R46, R51, 0x1, R46 ;  /* 0x00000001332e7824 */ /* 0x000fce00078e022e */
[----:B------:R-:W-:Y:S05]  /*b860*/  WARPSYNC.COLLECTIVE R14, `(.L_x_738) ;  /* 0x000000000e087348 */ /* 0x000fea0003c00000 */
[----:B------:R-:W-:Y:S01]  /*b870*/  VOTE.ALL P6, P6 ;  /* 0x0000000000ff7806 */ /* 0x000fe200030c0000 */
[----:B------:R-:W-:-:S12]  /*b880*/  ENDCOLLECTIVE ;  /* 0x000000000000791b */ /* 0x000fd80003800000 */
.L_x_738:
[----:B------:R-:W-:Y:S05]  /*b890*/  BRA `(.L_x_739) ;  /* 0xffffff7c00187947 */ /* 0x000fea000383ffff */
.L_x_554:
[----:B------:R-:W-:Y:S01]  /*b8a0*/  BSSY B0, `(.L_x_740) ;  /* 0x0000006000007945 */ /* 0x000fe20003800000 */
[----:B------:R-:W-:Y:S01]  /*b8b0*/  PLOP3.LUT P6, PT, P6, PT, PT, 0x8, 0x80 ;  /* 0x000000000080781c */ /* 0x000fe200037ce170 */
[----:B------:R-:W-:-:S12]  /*b8c0*/  IMAD.MOV.U32 R14, RZ, RZ, -0x1 ;  /* 0xffffffffff0e7424 */ /* 0x000fd800078e00ff */
[----:B------:R-:W-:Y:S05]  /*b8d0*/  WARPSYNC.COLLECTIVE R14, `(.L_x_741) ;  /* 0x000000000e087348 */ /* 0x000fea0003c00000 */
[----:B------:R-:W-:Y:S01]  /*b8e0*/  VOTE.ANY P6, P6 ;  /* 0x0000000000ff7806 */ /* 0x000fe200030c0100 */
[----:B------:R-:W-:-:S12]  /*b8f0*/  ENDCOLLECTIVE ;  /* 0x000000000000791b */ /* 0x000fd80003800000 */
.L_x_741:
[----:B------:R-:W-:Y:S05]  /*b900*/  BSYNC B0 ;  /* 0x0000000000007941 */ /* 0x000fea0003800000 */
.L_x_740:
[----:B------:R-:W-:Y:S05]  /*b910*/  BRA `(.L_x_742) ;  /* 0xffffff7c00207947 */ /* 0x000fea000383ffff */
.L_x_556:
[----:B------:R-:W-:Y:S01]  /*b920*/  BSSY B0, `(.L_x_743) ;  /* 0x0000006000007945 */ /* 0x000fe20003800000 */
[----:B------:R-:W-:Y:S01]  /*b930*/  PLOP3.LUT P6, PT, P6, PT, PT, 0x8, 0x80 ;  /* 0x000000000080781c */ /* 0x000fe200037ce170 */
[----:B------:R-:W-:-:S12]  /*b940*/  IMAD.MOV.U32 R14, RZ, RZ, -0x1 ;  /* 0xffffffffff0e7424 */ /* 0x000fd800078e00ff */
[----:B------:R-:W-:Y:S05]  /*b950*/  WARPSYNC.COLLECTIVE R14, `(.L_x_744) ;  /* 0x000000000e087348 */ /* 0x000fea0003c00000 */
[----:B------:R-:W-:Y:S01]  /*b960*/  VOTE.ANY P6, P6 ;  /* 0x0000000000ff7806 */ /* 0x000fe200030c0100 */
[----:B------:R-:W-:-:S12]  /*b970*/  ENDCOLLECTIVE ;  /* 0x000000000000791b */ /* 0x000fd80003800000 */
.L_x_744:
[----:B------:R-:W-:Y:S05]  /*b980*/  BSYNC B0 ;  /* 0x0000000000007941 */ /* 0x000fea0003800000 */
.L_x_743:
[----:B------:R-:W-:Y:S05]  /*b990*/  BRA `(.L_x_745) ;  /* 0xffffff7c007c7947 */ /* 0x000fea000383ffff */
.L_x_558:
[----:B------:R-:W-:Y:S01]  /*b9a0*/  BSSY B0, `(.L_x_746) ;  /* 0x0000006000007945 */ /* 0x000fe20003800000 */
[----:B------:R-:W-:Y:S01]  /*b9b0*/  PLOP3.LUT P6, PT, P6, PT, PT, 0x8, 0x80 ;  /* 0x000000000080781c */ /* 0x000fe200037ce170 */
[----:B------:R-:W-:-:S12]  /*b9c0*/  IMAD.MOV.U32 R14, RZ, RZ, -0x1 ;  /* 0xffffffffff0e7424 */ /* 0x000fd800078e00ff */
[----:B------:R-:W-:Y:S05]  /*b9d0*/  WARPSYNC.COLLECTIVE R14, `(.L_x_747) ;  /* 0x000000000e087348 */ /* 0x000fea0003c00000 */
[----:B------:R-:W-:Y:S01]  /*b9e0*/  VOTE.ANY R14, PT, P6 ;  /* 0x00000000000e7806 */ /* 0x000fe200030e0100 */
[----:B------:R-:W-:Y:S06]  /*b9f0*/  ENDCOLLECTIVE ;  /* 0x000000000000791b */ /* 0x000fec0003800000 */
.L_x_747:
[----:B------:R-:W-:Y:S05]  /*ba00*/  BSYNC B0 ;  /* 0x0000000000007941 */ /* 0x000fea0003800000 */
.L_x_746:
[----:B------:R-:W-:Y:S01]  /*ba10*/  LOP3.LUT R14, R14, 0x80000000, R22, 0xec, !PT ;  /* 0x800000000e0e7812 */ /* 0x000fe200078eec16 */
[----:B------:R-:W-:Y:S02]  /*ba20*/  IMAD.MOV.U32 R29, RZ, RZ, 0x1 ;  /* 0x00000001ff1d7424 */ /* 0x000fe400078e00ff */
[----:B------:R-:W-:Y:S02]  /*ba30*/  VIADD R21, R21, 0xffffffe0 ;  /* 0xffffffe015157836 */ /* 0x000fe40000000000 */
[----:B------:R-:W-:-:S05]  /*ba40*/  VIADD R17, R14, 0xffffffff ;  /* 0xffffffff0e117836 */ /* 0x000fca0000000000 */
[----:B------:R-:W-:Y:S01]  /*ba50*/  LOP3.LUT R17, R14, R17, RZ, 0xc, !PT ;  /* 0x000000110e117212 */ /* 0x000fe200078e0cff */
[----:B------:R-:W-:-:S03]  /*ba60*/  IMAD.MOV.U32 R14, RZ, RZ, -0x1 ;  /* 0xffffffffff0e7424 */ /* 0x000fc600078e00ff */
[----:B------:R0:W1:Y:S04]  /*ba70*/  POPC R28, R17 ;  /* 0x00000011001c7309 */ /* 0x0000680000000000 */
[----:B01----:R-:W-:Y:S05]  /*ba80*/  WARPSYNC.COLLECTIVE R14, `(.L_x_748) ;  /* 0x000000000e087348 */ /* 0x003fea0003c00000 */
[----:B-1----:R1:W2:Y:S02]  /*ba90*/  SHFL.DOWN P6, R39, R13, R29, R28 ;  /* 0x0800001d0d277389 */ /* 0x0022a400000c001c */
[----:B012---:R-:W-:Y:S05]  /*baa0*/  ENDCOLLECTIVE ;  /* 0x000000000000791b */ /* 0x007fea0003800000 */
.L_x_748:
        /* <DEDUP_REMOVED lines=9> */
.L_x_749:
        /* <DEDUP_REMOVED lines=8> */
.L_x_750:
        /* <DEDUP_REMOVED lines=8> */
.L_x_751:
        /* <DEDUP_REMOVED lines=8> */
.L_x_752:
[----:B------:R-:W-:Y:S02]  /*bcc0*/  ISETP.NE.AND P6, PT, R12, 0x65, PT ;  /* 0x000000650c00780c */ /* 0x000fe40003fc5270 */
[----:B------:R-:W-:-:S04]  /*bcd0*/  SEL R39, R39, RZ, !P0 ;  /* 0x000000ff27277207 */ /* 0x000fc80004000000 */
[----:B------:R-:W-:-:S07]  /*bce0*/  IADD3 R46, PT, PT, R47, R39, R46 ;  /* 0x000000272f2e7210 */ /* 0x000fce0007ffe02e */
[----:B------:R-:W-:Y:S05]  /*bcf0*/  WARPSYNC.COLLECTIVE R14, `(.L_x_753) ;  /* 0x000000000e087348 */ /* 0x000fea0003c00000 */
[----:B------:R-:W-:Y:S01]  /*bd00*/  VOTE.ALL P6, P6 ;  /* 0x0000000000ff7806 */ /* 0x000fe200030c0000 */
[----:B------:R-:W-:-:S12]  /*bd10*/  ENDCOLLECTIVE ;  /* 0x000000000000791b */ /* 0x000fd80003800000 */
.L_x_753:
[----:B------:R-:W-:Y:S05]  /*bd20*/  BRA `(.L_x_754) ;  /* 0xffffff7c00187947 */ /* 0x000fea000383ffff */
.L_x_662:
[----:B------:R-:W-:Y:S01]  /*bd30*/  BSSY B0, `(.L_x_755) ;  /* 0x0000006000007945 */ /* 0x000fe20003800000 */
[----:B------:R-:W-:Y:S01]  /*bd40*/  PLOP3.LUT P6, PT, P6, PT, PT, 0x8, 0x80 ;  /* 0x000000000080781c */ /* 0x000fe200037ce170 */
[----:B------:R-:W-:-:S12]  /*bd50*/  IMAD.MOV.U32 R14, RZ, RZ, -0x1 ;  /* 0xffffffffff0e7424 */ /* 0x000fd800078e00ff */
[----:B------:R-:W-:Y:S05]  /*bd60*/  WARPSYNC.COLLECTIVE R14, `(.L_x_756) ;  /* 0x000000000e087348 */ /* 0x000fea0003c00000 */
[----:B------:R-:W-:Y:S01]  /*bd70*/  VOTE.ANY P6, P6 ;  /* 0x0000000000ff7806 */ /* 0x000fe200030c0100 */
[----:B------:R-:W-:-:S12]  /*bd80*/  ENDCOLLECTIVE ;  /* 0x000000000000791b */ /* 0x000fd80003800000 */
.L_x_756:
[----:B------:R-:W-:Y:S05]  /*bd90*/  BSYNC B0 ;  /* 0x0000000000007941 */ /* 0x000fea0003800000 */
.L_x_755:
[----:B------:R-:W-:Y:S05]  /*bda0*/  BRA `(.L_x_757) ;  /* 0xffffffcc00ec7947 */ /* 0x000fea000383ffff */
.L_x_664:
[----:B------:R-:W-:Y:S01]  /*bdb0*/  BSSY B0, `(.L_x_758) ;  /* 0x0000006000007945 */ /* 0x000fe20003800000 */
[----:B------:R-:W-:Y:S01]  /*bdc0*/  PLOP3.LUT P6, PT, P6, PT, PT, 0x8, 0x80 ;  /* 0x000000000080781c */ /* 0x000fe200037ce170 */
[----:B------:R-:W-:-:S12]  /*bdd0*/  IMAD.MOV.U32 R14, RZ, RZ, -0x1 ;  /* 0xffffffffff0e7424 */ /* 0x000fd800078e00ff */
[----:B------:R-:W-:Y:S05]  /*bde0*/  WARPSYNC.COLLECTIVE R14, `(.L_x_759) ;  /* 0x000000000e087348 */ /* 0x000fea0003c00000 */
[----:B------:R-:W-:Y:S01]  /*bdf0*/  VOTE.ANY P6, P6 ;  /* 0x0000000000ff7806 */ /* 0x000fe200030c0100 */
[----:B------:R-:W-:-:S12]  /*be00*/  ENDCOLLECTIVE ;  /* 0x000000000000791b */ /* 0x000fd80003800000 */
.L_x_759:
[----:B------:R-:W-:Y:S05]  /*be10*/  BSYNC B0 ;  /* 0x0000000000007941 */ /* 0x000fea0003800000 */
.L_x_758:
[----:B------:R-:W-:Y:S05]  /*be20*/  BRA `(.L_x_760) ;  /* 0xffffffd000487947 */ /* 0x000fea000383ffff */
.L_x_666:
[----:B------:R-:W-:Y:S01]  /*be30*/  BSSY B0, `(.L_x_761) ;  /* 0x0000006000007945 */ /* 0x000fe20003800000 */
[----:B------:R-:W-:Y:S01]  /*be40*/  PLOP3.LUT P6, PT, P6, PT, PT, 0x8, 0x80 ;  /* 0x000000000080781c */ /* 0x000fe200037ce170 */
[----:B------:R-:W-:-:S12]  /*be50*/  IMAD.MOV.U32 R14, RZ, RZ, -0x1 ;  /* 0xffffffffff0e7424 */ /* 0x000fd800078e00ff */
[----:B------:R-:W-:Y:S05]  /*be60*/  WARPSYNC.COLLECTIVE R14, `(.L_x_762) ;  /* 0x000000000e087348 */ /* 0x000fea0003c00000 */
[----:B------:R-:W-:Y:S01]  /*be70*/  VOTE.ANY R14, PT, P6 ;  /* 0x00000000000e7806 */ /* 0x000fe200030e0100 */
[----:B------:R-:W-:Y:S06]  /*be80*/  ENDCOLLECTIVE ;  /* 0x000000000000791b */ /* 0x000fec0003800000 */
.L_x_762:
[----:B------:R-:W-:Y:S05]  /*be90*/  BSYNC B0 ;  /* 0x0000000000007941 */ /* 0x000fea0003800000 */
.L_x_761:
[----:B------:R-:W0:Y:S01]  /*bea0*/  S2R R42, SR_GEMASK ;  /* 0x00000000002a7919 */ /* 0x000e220000003c00 */
[----:B------:R-:W-:Y:S01]  /*beb0*/  LOP3.LUT R35, R35, 0xfffffffe, RZ, 0xc0, !PT ;  /* 0xfffffffe23237812 */ /* 0x000fe200078ec0ff */
[C---:B------:R-:W-:Y:S02]  /*bec0*/  VIADD R45, R37.reuse, 0x2 ;  /* 0x00000002252d7836 */ /* 0x040fe40000000000 */
[----:B------:R-:W-:Y:S01]  /*bed0*/  VIADD R43, R37, 0x4 ;  /* 0x00000004252b7836 */ /* 0x000fe20000000000 */
[----:B0-----:R-:W-:-:S05]  /*bee0*/  LOP3.LUT R14, R14, 0x80000000, R42, 0xec, !PT ;  /* 0x800000000e0e7812 */ /* 0x001fca00078eec2a */
[----:B------:R-:W-:-:S05]  /*bef0*/  VIADD R29, R14, 0xffffffff ;  /* 0xffffffff0e1d7836 */ /* 0x000fca0000000000 */
[----:B------:R-:W-:Y:S01]  /*bf00*/  LOP3.LUT R52, R14, R29, RZ, 0xc, !PT ;  /* 0x0000001d0e347212 */ /* 0x000fe200078e0cff */
[----:B------:R-:W-:Y:S02]  /*bf10*/  IMAD.MOV.U32 R29, RZ, RZ, 0x1 ;  /* 0x00000001ff1d7424 */ /* 0x000fe400078e00ff */
[----:B------:R-:W-:-:S03]  /*bf20*/  IMAD.MOV.U32 R14, RZ, RZ, -0x1 ;  /* 0xffffffffff0e7424 */ /* 0x000fc600078e00ff */
[----:B------:R-:W0:Y:S02]  /*bf30*/  POPC R52, R52 ;  /* 0x0000003400347309 */ /* 0x000e240000000000 */
[----:B0-----:R-:W-:-:S07]  /*bf40*/  IMAD.MOV.U32 R28, RZ, RZ, R52 ;  /* 0x000000ffff1c7224 */ /* 0x001fce00078e0034 */
[----:B------:R-:W-:Y:S05]  /*bf50*/  WARPSYNC.COLLECTIVE R14, `(.L_x_763) ;  /* 0x000000000e087348 */ /* 0x000fea0003c00000 */
[----:B------:R0:W1:Y:S02]  /*bf60*/  SHFL.DOWN P6, R39, R13, R29, R28 ;  /* 0x0800001d0d277389 */ /* 0x00006400000c001c */
[----:B01----:R-:W-:Y:S05]  /*bf70*/  ENDCOLLECTIVE ;  /* 0x000000000000791b */ /* 0x003fea0003800000 */
.L_x_763:
[----:B------:R-:W-:Y:S01]  /*bf80*/  IMAD.MOV.U32 R29, RZ, RZ, 0x2 ;  /* 0x00000002ff1d7424 */ /* 0x000fe200078e00ff */
[----:B------:R-:W-:-:S04]  /*bf90*/  ISETP.GE.AND P6, PT, R37, R52, PT ;  /* 0x000000342500720c */ /* 0x000fc80003fc6270 */
[----:B------:R-:W-:Y:S02]  /*bfa0*/  SEL R44, R39, RZ, !P6 ;  /* 0x000000ff272c7207 */ /* 0x000fe40007000000 */
[----:B------:R-:W-:-:S03]  /*bfb0*/  ISETP.NE.AND P6, PT, R12, 0x65, PT ;  /* 0x000000650c00780c */ /* 0x000fc60003fc5270 */
[----:B------:R-:W-:Y:S02]  /*bfc0*/  IMAD.IADD R47, R44, 0x1, R13 ;  /* 0x000000012c2f7824 */ /* 0x000fe400078e020d */
[----:B------:R-:W-:Y:S02]  /*bfd0*/  VIADD R44, R37, 0x8 ;  /* 0x00000008252c7836 */ /* 0x000fe40000000000 */
[----:B------:R-:W-:-:S06]  /*bfe0*/  IMAD.MOV.U32 R13, RZ, RZ, R47 ;  /* 0x000000ffff0d7224 */ /* 0x000fcc00078e002f */
[----:B------:R-:W-:-:S07]  /*bff0*/  @P6 LOP3.LUT R35, R35, 0x1, RZ, 0xfc, !PT ;  /* 0x0000000123236812 */ /* 0x000fce00078efcff */
[----:B------:R-:W-:Y:S05]  /*c000*/  WARPSYNC.COLLECTIVE R14, `(.L_x_764) ;  /* 0x000000000e087348 */ /* 0x000fea0003c00000 */
[----:B------:R0:W1:Y:S02]  /*c010*/  SHFL.DOWN P6, R39, R13, R29, R28 ;  /* 0x0800001d0d277389 */ /* 0x00006400000c001c */
[----:B01----:R-:W-:Y:S05]  /*c020*/  ENDCOLLECTIVE ;  /* 0x000000000000791b */ /* 0x003fea0003800000 */
.L_x_764:
[----:B------:R-:W-:Y:S01]  /*c030*/  IMAD.MOV.U32 R29, RZ, RZ, 0x4 ;  /* 0x00000004ff1d7424 */ /* 0x000fe200078e00ff */
[----:B------:R-:W-:-:S04]  /*c040*/  ISETP.GT.AND P6, PT, R45, R52, PT ;  /* 0x000000342d00720c */ /* 0x000fc80003fc4270 */
[----:B------:R-:W-:-:S05]  /*c050*/  SEL R12, R39, RZ, !P6 ;  /* 0x000000ff270c7207 */ /* 0x000fca0007000000 */
[----:B------:R-:W-:Y:S02]  /*c060*/  IMAD.IADD R49, R47, 0x1, R12 ;  /* 0x000000012f317824 */ /* 0x000fe400078e020c */
[----:B------:R-:W-:Y:S02]  /*c070*/  VIADD R47, R37, 0x10 ;  /* 0x00000010252f7836 */ /* 0x000fe40000000000 */
[----:B------:R-:W-:-:S07]  /*c080*/  IMAD.MOV.U32 R13, RZ, RZ, R49 ;  /* 0x000000ffff0d7224 */ /* 0x000fce00078e0031 */
[----:B------:R-:W-:Y:S05]  /*c090*/  WARPSYNC.COLLECTIVE R14, `(.L_x_765) ;  /* 0x000000000e087348 */ /* 0x000fea0003c00000 */
[----:B------:R0:W1:Y:S02]  /*c0a0*/  SHFL.DOWN P6, R39, R13, R29, R28 ;  /* 0x0800001d0d277389 */ /* 0x00006400000c001c */
[----:B01----:R-:W-:Y:S05]  /*c0b0*/  ENDCOLLECTIVE ;  /* 0x000000000000791b */ /* 0x003fea0003800000 */
.L_x_765:
[----:B------:R-:W-:Y:S01]  /*c0c0*/  IMAD.MOV.U32 R29, RZ, RZ, 0x8 ;  /* 0x00000008ff1d7424 */ /* 0x000fe200078e00ff */
[----:B------:R-:W-:-:S04]  /*c0d0*/  ISETP.GT.AND P6, PT, R43, R52, PT ;  /* 0x000000342b00720c */ /* 0x000fc80003fc4270 */
[----:B------:R-:W-:-:S05]  /*c0e0*/  SEL R12, R39, RZ, !P6 ;  /* 0x000000ff270c7207 */ /* 0x000fca0007000000 */
[----:B------:R-:W-:-:S04]  /*c0f0*/  IMAD.IADD R53, R49, 0x1, R12 ;  /* 0x0000000131357824 */ /* 0x000fc800078e020c */
[----:B------:R-:W-:-:S07]  /*c100*/  IMAD.MOV.U32 R13, RZ, RZ, R53 ;  /* 0x000000ffff0d7224 */ /* 0x000fce00078e0035 */
[----:B------:R-:W-:Y:S05]  /*c110*/  WARPSYNC.COLLECTIVE R14, `(.L_x_766) ;  /* 0x000000000e087348 */ /* 0x000fea0003c00000 */
[----:B------:R0:W1:Y:S02]  /*c120*/  SHFL.DOWN P6, R39, R13, R29, R28 ;  /* 0x0800001d0d277389 */ /* 0x00006400000c001c */
[----:B01----:R-:W-:Y:S05]  /*c130*/  ENDCOLLECTIVE ;  /* 0x000000000000791b */ /* 0x003fea0003800000 */
.L_x_766:
[----:B------:R-:W-:Y:S01]  /*c140*/  IMAD.MOV.U32 R29, RZ, RZ, 0x10 ;  /* 0x00000010ff1d7424 */ /* 0x000fe200078e00ff */
[----:B------:R-:W-:-:S04]  /*c150*/  ISETP.GT.AND P6, PT, R44, R52, PT ;  /* 0x000000342c00720c */ /* 0x000fc80003fc4270 */
[----:B------:R-:W-:-:S05]  /*c160*/  SEL R12, R39, RZ, !P6 ;  /* 0x000000ff270c7207 */ /* 0x000fca0007000000 */
[----:B------:R-:W-:-:S07]  /*c170*/  IMAD.IADD R13, R53, 0x1, R12 ;  /* 0x00000001350d7824 */ /* 0x000fce00078e020c */
[----:B------:R-:W-:Y:S05]  /*c180*/  WARPSYNC.COLLECTIVE R14, `(.L_x_767) ;  /* 0x000000000e087348 */ /* 0x000fea0003c00000 */
[----:B------:R0:W1:Y:S02]  /*c190*/  SHFL.DOWN P6, R39, R13, R29, R28 ;  /* 0x0800001d0d277389 */ /* 0x00006400000c001c */
[----:B01----:R-:W-:Y:S05]  /*c1a0*/  ENDCOLLECTIVE ;  /* 0x000000000000791b */ /* 0x003fea0003800000 */
.L_x_767:
[----:B------:R-:W-:-:S04]  /*c1b0*/  ISETP.GT.AND P6, PT, R47, R52, PT ;  /* 0x000000342f00720c */ /* 0x000fc80003fc4270 */
[----:B------:R-:W-:-:S05]  /*c1c0*/  SEL R46, R39, RZ, !P6 ;  /* 0x000000ff272e7207 */ /* 0x000fca0007000000 */
[----:B------:R-:W-:Y:S02]  /*c1d0*/  IMAD.IADD R46, R13, 0x1, R46 ;  /* 0x000000010d2e7824 */ /* 0x000fe400078e022e */
[----:B------:R-:W0:Y:S02]  /*c1e0*/  LDC.64 R12, c[0x0][0x3a0] ;  /* 0x0000e800ff0c7b82 */ /* 0x000e240000000a00 */
[----:B0-----:R-:W-:-:S05]  /*c1f0*/  IADD3 R48, P6, PT, R12, 0x100, RZ ;  /* 0x000001000c307810 */ /* 0x001fca0007fde0ff */
[----:B------:R-:W-:Y:S01]  /*c200*/  IMAD.X R49, RZ, RZ, R13, P6 ;  /* 0x000000ffff317224 */ /* 0x000fe200030e060d */
[----:B------:R-:W-:-:S13]  /*c210*/  LOP3.LUT P6, RZ, R35, 0x1, RZ, 0xc0, !PT ;  /* 0x0000000123ff7812 */ /* 0x000fda00078cc0ff */
[----:B------:R-:W-:Y:S05]  /*c220*/  WARPSYNC.COLLECTIVE R14, `(.L_x_768) ;  /* 0x000000000e087348 */ /* 0x000fea0003c00000 */
[----:B------:R-:W-:Y:S01]  /*c230*/  VOTE.ALL P6, P6 ;  /* 0x0000000000ff7806 */ /* 0x000fe200030c0000 */
[----:B------:R-:W-:-:S12]  /*c240*/  ENDCOLLECTIVE ;  /* 0x000000000000791b */ /* 0x000fd80003800000 */
.L_x_768:
[----:B------:R-:W-:Y:S05]  /*c250*/  BRA `(.L_x_769) ;  /* 0xffffffcc00d87947 */ /* 0x000fea000383ffff */
.L_x_668:
[----:B------:R-:W-:Y:S01]  /*c260*/  BSSY B0, `(.L_x_770) ;  /* 0x0000006000007945 */ /* 0x000fe20003800000 */
[----:B------:R-:W-:Y:S01]  /*c270*/  PLOP3.LUT P6, PT, P6, PT, PT, 0x8, 0x80 ;  /* 0x000000000080781c */ /* 0x000fe200037ce170 */
[----:B------:R-:W-:-:S12]  /*c280*/  IMAD.MOV.U32 R14, RZ, RZ, -0x1 ;  /* 0xffffffffff0e7424 */ /* 0x000fd800078e00ff */
[----:B------:R-:W-:Y:S05]  /*c290*/  WARPSYNC.COLLECTIVE R14, `(.L_x_771) ;  /* 0x000000000e087348 */ /* 0x000fea0003c00000 */
[----:B------:R-:W-:Y:S01]  /*c2a0*/  VOTE.ANY P6, P6 ;  /* 0x0000000000ff7806 */ /* 0x000fe200030c0100 */
[----:B------:R-:W-:-:S12]  /*c2b0*/  ENDCOLLECTIVE ;  /* 0x000000000000791b */ /* 0x000fd80003800000 */
.L_x_771:
[----:B------:R-:W-:Y:S05]  /*c2c0*/  BSYNC B0 ;  /* 0x0000000000007941 */ /* 0x000fea0003800000 */
.L_x_770:
[----:B------:R-:W-:Y:S05]  /*c2d0*/  BRA `(.L_x_772) ;  /* 0xffffffcc00e07947 */ /* 0x000fea000383ffff */
.L_x_670:
[----:B------:R-:W-:Y:S01]  /*c2e0*/  BSSY B0, `(.L_x_773) ;  /* 0x0000006000007945 */ /* 0x000fe20003800000 */
[----:B------:R-:W-:Y:S01]  /*c2f0*/  PLOP3.LUT P6, PT, P6, PT, PT, 0x8, 0x80 ;  /* 0x000000000080781c */ /* 0x000fe200037ce170 */
[----:B------:R-:W-:-:S12]  /*c300*/  IMAD.MOV.U32 R14, RZ, RZ, -0x1 ;  /* 0xffffffffff0e7424 */ /* 0x000fd800078e00ff */
[----:B------:R-:W-:Y:S05]  /*c310*/  WARPSYNC.COLLECTIVE R14, `(.L_x_774) ;  /* 0x000000000e087348 */ /* 0x000fea0003c00000 */
[----:B------:R-:W-:Y:S01]  /*c320*/  VOTE.ANY P6, P6 ;  /* 0x0000000000ff7806 */ /* 0x000fe200030c0100 */
[----:B------:R-:W-:-:S12]  /*c330*/  ENDCOLLECTIVE ;  /* 0x000000000000791b */ /* 0x000fd80003800000 */
.L_x_774:
[----:B------:R-:W-:Y:S05]  /*c340*/  BSYNC B0 ;  /* 0x0000000000007941 */ /* 0x000fea0003800000 */
.L_x_773:
[----:B------:R-:W-:Y:S05]  /*c350*/  BRA `(.L_x_775) ;  /* 0xffffffd0003c7947 */ /* 0x000fea000383ffff */
.L_x_672:
[----:B------:R-:W-:Y:S01]  /*c360*/  BSSY B0, `(.L_x_776) ;  /* 0x0000006000007945 */ /* 0x000fe20003800000 */
[----:B------:R-:W-:Y:S01]  /*c370*/  PLOP3.LUT P6, PT, P6, PT, PT, 0x8, 0x80 ;  /* 0x000000000080781c */ /* 0x000fe200037ce170 */
[----:B------:R-:W-:-:S12]  /*c380*/  IMAD.MOV.U32 R14, RZ, RZ, -0x1 ;  /* 0xffffffffff0e7424 */ /* 0x000fd800078e00ff */
[----:B------:R-:W-:Y:S05]  /*c390*/  WARPSYNC.COLLECTIVE R14, `(.L_x_777) ;  /* 0x000000000e087348 */ /* 0x000fea0003c00000 */
[----:B------:R-:W-:Y:S01]  /*c3a0*/  VOTE.ANY R14, PT, P6 ;  /* 0x00000000000e7806 */ /* 0x000fe200030e0100 */
[----:B------:R-:W-:Y:S06]  /*c3b0*/  ENDCOLLECTIVE ;  /* 0x000000000000791b */ /* 0x000fec0003800000 */
.L_x_777:
[----:B------:R-:W-:Y:S05]  /*c3c0*/  BSYNC B0 ;  /* 0x0000000000007941 */ /* 0x000fea0003800000 */
.L_x_776:
[----:B------:R-:W-:Y:S01]  /*c3d0*/  LOP3.LUT R14, R14, 0x80000000, R42, 0xec, !PT ;  /* 0x800000000e0e7812 */ /* 0x000fe200078eec2a */
[----:B------:R-:W-:-:S04]  /*c3e0*/  VIADD R41, R41, 0xffffffe0 ;  /* 0xffffffe029297836 */ /* 0x000fc80000000000 */
[----:B------:R-:W-:-:S05]  /*c3f0*/  VIADD R29, R14, 0xffffffff ;  /* 0xffffffff0e1d7836 */ /* 0x000fca0000000000 */
[----:B------:R-:W-:Y:S01]  /*c400*/  LOP3.LUT R29, R14, R29, RZ, 0xc, !PT ;  /* 0x0000001d0e1d7212 */ /* 0x000fe200078e0cff */
[----:B------:R-:W-:-:S03]  /*c410*/  IMAD.MOV.U32 R14, RZ, RZ, -0x1 ;  /* 0xffffffffff0e7424 */ /* 0x000fc600078e00ff */
[----:B------:R0:W1:Y:S02]  /*c420*/  POPC R28, R29 ;  /* 0x0000001d001c7309 */ /* 0x0000640000000000 */
[----:B0-----:R-:W-:-:S07]  /*c430*/  IMAD.MOV.U32 R29, RZ, RZ, 0x1 ;  /* 0x00000001ff1d7424 */ /* 0x001fce00078e00ff */
[----:B-1----:R-:W-:Y:S05]  /*c440*/  WARPSYNC.COLLECTIVE R14, `(.L_x_778) ;  /* 0x000000000e087348 */ /* 0x002fea0003c00000 */
[----:B-1----:R0:W1:Y:S02]  /*c450*/  SHFL.DOWN P6, R39, R13, R29, R28 ;  /* 0x0800001d0d277389 */ /* 0x00206400000c001c */
[----:B01----:R-:W-:Y:S05]  /*c460*/  ENDCOLLECTIVE ;  /* 0x000000000000791b */ /* 0x003fea0003800000 */
.L_x_778:
[----:B------:R-:W-:Y:S01]  /*c470*/  IMAD.MOV.U32 R29, RZ, RZ, 0x2 ;  /* 0x00000002ff1d7424 */ /* 0x000fe200078e00ff */
[----:B------:R-:W-:-:S04]  /*c480*/  ISETP.GE.AND P6, PT, R37, R28, PT ;  /* 0x0000001c2500720c */ /* 0x000fc80003fc6270 */
[----:B------:R-:W-:-:S05]  /*c490*/  SEL R39, R39, RZ, !P6 ;  /* 0x000000ff27277207 */ /* 0x000fca0007000000 */
[----:B------:R-:W-:-:S04]  /*c4a0*/  IMAD.IADD R53, R39, 0x1, R13 ;  /* 0x0000000127357824 */ /* 0x000fc800078e020d */
[----:B------:R-:W-:-:S07]  /*c4b0*/  IMAD.MOV.U32 R13, RZ, RZ, R53 ;  /* 0x000000ffff0d7224 */ /* 0x000fce00078e0035 */
[----:B------:R-:W-:Y:S05]  /*c4c0*/  WARPSYNC.COLLECTIVE R14, `(.L_x_779) ;  /* 0x000000000e087348 */ /* 0x000fea0003c00000 */
[----:B------:R0:W1:Y:S02]  /*c4d0*/  SHFL.DOWN P6, R39, R13, R29, R28 ;  /* 0x0800001d0d277389 */ /* 0x00006400000c001c */
[----:B01----:R-:W-:Y:S05]  /*c4e0*/  ENDCOLLECTIVE ;  /* 0x000000000000791b */ /* 0x003fea0003800000 */
.L_x_779:
        /* <DEDUP_REMOVED lines=8> */
.L_x_780:
[----:B------:R-:W-:Y:S01]  /*c570*/  IMAD.MOV.U32 R29, RZ, RZ, 0x8 ;  /* 0x00000008ff1d7424 */ /* 0x000fe200078e00ff */
[----:B------:R-:W-:-:S04]  /*c580*/  ISETP.GT.AND P6, PT, R43, R28, PT ;  /* 0x0000001c2b00720c */ /* 0x000fc80003fc4270 */
[----:B------:R-:W-:-:S05]  /*c590*/  SEL R39, R39, RZ, !P6 ;  /* 0x000000ff27277207 */ /* 0x000fca0007000000 */
[----:B------:R-:W-:-:S07]  /*c5a0*/  IMAD.IADD R13, R53, 0x1, R39 ;  /* 0x00000001350d7824 */ /* 0x000fce00078e0227 */
[----:B------:R-:W-:Y:S05]  /*c5b0*/  WARPSYNC.COLLECTIVE R14, `(.L_x_781) ;  /* 0x000000000e087348 */ /* 0x000fea0003c00000 */
[----:B------:R0:W1:Y:S02]  /*c5c0*/  SHFL.DOWN P6, R39, R13, R29, R28 ;  /* 0x0800001d0d277389 */ /* 0x00006400000c001c */
[----:B01----:R-:W-:Y:S05]  /*c5d0*/  ENDCOLLECTIVE ;  /* 0x000000000000791b */ /* 0x003fea0003800000 */
.L_x_781:
        /* <DEDUP_REMOVED lines=8> */
.L_x_782:
[----:B------:R-:W-:-:S04]  /*c660*/  ISETP.GT.AND P6, PT, R47, R28, PT ;  /* 0x0000001c2f00720c */ /* 0x000fc80003fc4270 */
[----:B------:R-:W-:Y:S02]  /*c670*/  SEL R39, R39, RZ, !P6 ;  /* 0x000000ff27277207 */ /* 0x000fe40007000000 */
[----:B------:R-:W-:Y:S02]  /*c680*/  ISETP.NE.AND P6, PT, R12, 0x65, PT ;  /* 0x000000650c00780c */ /* 0x000fe40003fc5270 */
[----:B------:R-:W-:-:S11]  /*c690*/  IADD3 R46, PT, PT, R53, R39, R46 ;  /* 0x00000027352e7210 */ /* 0x000fd60007ffe02e */
[----:B------:R-:W-:Y:S05]  /*c6a0*/  WARPSYNC.COLLECTIVE R14, `(.L_x_783) ;  /* 0x000000000e087348 */ /* 0x000fea0003c00000 */
[----:B------:R-:W-:Y:S01]  /*c6b0*/  VOTE.ALL P6, P6 ;  /* 0x0000000000ff7806 */ /* 0x000fe200030c0000 */
[----:B------:R-:W-:-:S12]  /*c6c0*/  ENDCOLLECTIVE ;  /* 0x000000000000791b */ /* 0x000fd80003800000 */
.L_x_783:
[----:B------:R-:W-:Y:S05]  /*c6d0*/  BRA `(.L_x_784) ;  /* 0xffffffcc00dc7947 */ /* 0x000fea000383ffff */
.L_x_785:
        /* <DEDUP_REMOVED lines=10> */
.L_x_802:


//--------------------- .text._ZN3cub18CUB_300001_SM_10006detail11EmptyKernelIvEEvv --------------------------
	.section	.text._ZN3cub18CUB_300001_SM_10006detail11EmptyKernelIvEEvv,"ax",@progbits
	.align	128
        .global         _ZN3cub18CUB_300001_SM_10006detail11EmptyKernelIvEEvv
        .type           _ZN3cub18CUB_300001_SM_10006detail11EmptyKernelIvEEvv,@function
        .size           _ZN3cub18CUB_300001_SM_10006detail11EmptyKernelIvEEvv,(.L_x_803 - _ZN3cub18CUB_300001_SM_10006detail11EmptyKernelIvEEvv)
        .other          _ZN3cub18CUB_300001_SM_10006detail11EmptyKernelIvEEvv,@"STO_CUDA_ENTRY STV_DEFAULT"
_ZN3cub18CUB_300001_SM_10006detail11EmptyKernelIvEEvv:
.text._ZN3cub18CUB_300001_SM_10006detail11EmptyKernelIvEEvv:
[----:B------:R-:W-:Y:S01]  /*0000*/  LDC R1, c[0x0][0x37c] ;  /* 0x0000df00ff017b82 */ /* 0x000fe20000000800 */
[----:B------:R-:W-:Y:S05]  /*0010*/  EXIT ;  /* 0x000000000000794d */ /* 0x000fea0003800000 */
.L_x_786:
        /* <DEDUP_REMOVED lines=14> */
.L_x_803:


//--------------------- .text._Z8CreateKVPiPfP6float2i --------------------------
	.section	.text._Z8CreateKVPiPfP6float2i,"ax",@progbits
	.align	128
        .global         _Z8CreateKVPiPfP6float2i
        .type           _Z8CreateKVPiPfP6float2i,@function
        .size           _Z8CreateKVPiPfP6float2i,(.L_x_804 - _Z8CreateKVPiPfP6float2i)
        .other          _Z8CreateKVPiPfP6float2i,@"STO_CUDA_ENTRY STV_DEFAULT"
_Z8CreateKVPiPfP6float2i:
.text._Z8CreateKVPiPfP6float2i:
[----:B------:R-:W0:Y:S01]  /*0000*/  LDC R1, c[0x0][0x37c] ;  /* 0x0000df00ff017b82 */ /* 0x000e220000000800 */
[----:B------:R-:W1:Y:S01]  /*0010*/  S2R R17, SR_CTAID.X ;  /* 0x0000000000117919 */ /* 0x000e620000002500 */
[----:B------:R-:W2:Y:S01]  /*0020*/  LDCU UR6, c[0x0][0x2fc] ;  /* 0x00005f80ff0677ac */ /* 0x000ea20008000800 */
[----:B0-----:R-:W-:Y:S01]  /*0030*/  VIADD R1, R1, 0xffffffe8 ;  /* 0xffffffe801017836 */ /* 0x001fe20000000000 */
[----:B------:R-:W1:Y:S01]  /*0040*/  S2R R0, SR_TID.X ;  /* 0x0000000000007919 */ /* 0x000e620000002100 */
[----:B------:R-:W0:Y:S01]  /*0050*/  LDCU UR38, c[0x0][0x370] ;  /* 0x00006e00ff2677ac */ /* 0x000e220008000800 */
[----:B------:R-:W0:Y:S01]  /*0060*/  LDCU UR4, c[0x0][0x360] ;  /* 0x00006c00ff0477ac */ /* 0x000e220008000800 */
[----:B------:R-:W3:Y:S01]  /*0070*/  LDCU UR7, c[0x0][0x398] ;  /* 0x00007300ff0777ac */ /* 0x000ee20008000800 */
[----:B------:R-:W4:Y:S01]  /*0080*/  LDCU UR5, c[0x0][0x2f8] ;  /* 0x00005f00ff0577ac */ /* 0x000f220008000800 */
[----:B0-----:R-:W-:Y:S02]  /*0090*/  UIMAD UR38, UR38, UR4, URZ ;  /* 0x00000004262672a4 */ /* 0x001fe4000f8e02ff */
[----:B---3--:R-:W-:Y:S01]  /*00a0*/  USHF.R.S32.HI UR39, URZ, 0x1f, UR7 ;  /* 0x0000001fff277899 */ /* 0x008fe20008011407 */
[----:B----4-:R-:W-:Y:S01]  /*00b0*/  IADD3 R2, P1, PT, R1, UR5, RZ ;  /* 0x0000000501027c10 */ /* 0x010fe2000ff3e0ff */
[----:B-1----:R-:W-:-:S04]  /*00c0*/  IMAD R17, R17, UR4, R0 ;  /* 0x0000000411117c24 */ /* 0x002fc8000f8e0200 */
[----:B--2---:R-:W-:Y:S01]  /*00d0*/  IMAD.X R16, RZ, RZ, UR6, P1 ;  /* 0x00000006ff107e24 */ /* 0x004fe200088e06ff */
[----:B------:R-:W-:-:S04]  /*00e0*/  ISETP.GE.U32.AND P0, PT, R17, UR7, PT ;  /* 0x0000000711007c0c */ /* 0x000fc8000bf06070 */
[----:B------:R-:W-:-:S13]  /*00f0*/  ISETP.GE.U32.AND.EX P0, PT, RZ, UR39, PT, P0 ;  /* 0x00000027ff007c0c */ /* 0x000fda000bf06100 */
[----:B------:R-:W-:Y:S05]  /*0100*/  @P0 EXIT ;  /* 0x000000000000094d */ /* 0x000fea0003800000 */
[----:B------:R-:W-:Y:S01]  /*0110*/  IMAD.MOV.U32 R18, RZ, RZ, RZ ;  /* 0x000000ffff127224 */ /* 0x000fe200078e00ff */
[----:B------:R-:W0:Y:S01]  /*0120*/  LDCU.64 UR36, c[0x0][0x358] ;  /* 0x00006b00ff2477ac */ /* 0x000e220008000a00 */
[----:B------:R-:W1:Y:S01]  /*0130*/  LDCU UR46, c[0x0][0x398] ;  /* 0x00007300ff2e77ac */ /* 0x000e620008000800 */
[----:B------:R-:W2:Y:S01]  /*0140*/  LDCU.64 UR44, c[0x0][0x390] ;  /* 0x00007200ff2c77ac */ /* 0x000ea20008000a00 */
[----:B------:R-:W3:Y:S03]  /*0150*/  LDCU.128 UR40, c[0x0][0x380] ;  /* 0x00007000ff2877ac */ /* 0x000ee60008000c00 */
.L_x_789:
[C---:B------:R-:W-:Y:S01]  /*0160*/  IMAD.SHL.U32 R6, R17.reuse, 0x4, RZ ;  /* 0x0000000411067824 */ /* 0x040fe200078e00ff */
[----:B------:R-:W-:-:S04]  /*0170*/  SHF.L.U64.HI R0, R17, 0x2, R18 ;  /* 0x0000000211007819 */ /* 0x000fc80000010212 */
[C---:B---3--:R-:W-:Y:S02]  /*0180*/  IADD3 R4, P0, PT, R6.reuse, UR40, RZ ;  /* 0x0000002806047c10 */ /* 0x048fe4000ff1e0ff */
[----:B------:R-:W-:Y:S02]  /*0190*/  IADD3 R6, P1, PT, R6, UR42, RZ ;  /* 0x0000002a06067c10 */ /* 0x000fe4000ff3e0ff */
[C---:B------:R-:W-:Y:S02]  /*01a0*/  IADD3.X R5, PT, PT, R0.reuse, UR41, RZ, P0, !PT ;  /* 0x0000002900057c10 */ /* 0x040fe400087fe4ff */
[----:B------:R-:W-:-:S03]  /*01b0*/  IADD3.X R7, PT, PT, R0, UR43, RZ, P1, !PT ;  /* 0x0000002b00077c10 */ /* 0x000fc60008ffe4ff */
[----:B0-----:R-:W3:Y:S04]  /*01c0*/  LDG.E R4, desc[UR36][R4.64] ;  /* 0x0000002404047981 */ /* 0x001ee8000c1e1900 */
[----:B------:R-:W4:Y:S01]  /*01d0*/  LDG.E R11, desc[UR36][R6.64] ;  /* 0x00000024060b7981 */ /* 0x000f22000c1e1900 */
[C---:B--2---:R-:W-:Y:S01]  /*01e0*/  LEA R8, P0, R17.reuse, UR44, 0x3 ;  /* 0x0000002c11087c11 */ /* 0x044fe2000f8018ff */
[----:B------:R-:W-:Y:S03]  /*01f0*/  BSSY.RECONVERGENT B6, `(.L_x_787) ;  /* 0x0000022000067945 */ /* 0x000fe60003800200 */
[C---:B------:R-:W-:Y:S02]  /*0200*/  LEA.HI.X R9, R17.reuse, UR45, R18, 0x3, P0 ;  /* 0x0000002d11097c11 */ /* 0x040fe400080f1c12 */
[----:B------:R-:W-:-:S02]  /*0210*/  ISETP.NE.U32.AND P0, PT, R17, 0x1001820, PT ;  /* 0x010018201100780c */ /* 0x000fc40003f05070 */
[----:B------:R-:W-:Y:S02]  /*0220*/  IADD3 R17, P1, PT, R17, UR38, RZ ;  /* 0x0000002611117c10 */ /* 0x000fe4000ff3e0ff */
[----:B------:R-:W-:-:S03]  /*0230*/  ISETP.NE.AND.EX P0, PT, R18, RZ, PT, P0 ;  /* 0x000000ff1200720c */ /* 0x000fc60003f05300 */
[----:B------:R-:W-:Y:S01]  /*0240*/  IMAD.X R18, RZ, RZ, R18, P1 ;  /* 0x000000ffff127224 */ /* 0x000fe200008e0612 */
[----:B-1----:R-:W-:-:S04]  /*0250*/  ISETP.GE.U32.AND P1, PT, R17, UR46, PT ;  /* 0x0000002e11007c0c */ /* 0x002fc8000bf26070 */
[----:B------:R-:W-:-:S04]  /*0260*/  ISETP.GE.U32.AND.EX P1, PT, R18, UR39, PT, P1 ;  /* 0x0000002712007c0c */ /* 0x000fc8000bf26110 */
[----:B------:R-:W-:Y:S02]  /*0270*/  P2R R19, PR, RZ, 0x2 ;  /* 0x00000002ff137803 */ /* 0x000fe40000000000 */
[----:B---3--:R-:W-:-:S05]  /*0280*/  I2FP.F32.S32 R10, R4 ;  /* 0x00000004000a7245 */ /* 0x008fca0000201400 */
[----:B----4-:R0:W-:Y:S01]  /*0290*/  STG.E.64 desc[UR36][R8.64], R10 ;  /* 0x0000000a08007986 */ /* 0x0101e2000c101b24 */
[----:B------:R-:W-:Y:S05]  /*02a0*/  @P0 BRA `(.L_x_788) ;  /* 0x0000000000580947 */ /* 0x000fea0003800000 */
[----:B------:R-:W1:Y:S02]  /*02b0*/  LDCU.64 UR4, c[0x0][0x390] ;  /* 0x00007200ff0477ac */ /* 0x000e640008000a00 */
[----:B-1----:R-:W-:-:S04]  /*02c0*/  UIADD3 UR6, UP0, UPT, UR4, 0x8000000, URZ ;  /* 0x0800000004067890 */ /* 0x002fc8000ff1e0ff */
[----:B------:R-:W-:Y:S02]  /*02d0*/  UIADD3.X UR4, UPT, UPT, URZ, UR5, URZ, UP0, !UPT ;  /* 0x00000005ff047290 */ /* 0x000fe400087fe4ff */
[----:B------:R-:W-:-:S04]  /*02e0*/  IMAD.U32 R6, RZ, RZ, UR6 ;  /* 0x00000006ff067e24 */ /* 0x000fc8000f8e00ff */
[----:B------:R-:W-:Y:S01]  /*02f0*/  IMAD.U32 R7, RZ, RZ, UR4 ;  /* 0x00000004ff077e24 */ /* 0x000fe2000f8e00ff */
[----:B------:R-:W-:Y:S01]  /*0300*/  MOV R0, 0x148 ;  /* 0x0000014800007802 */ /* 0x000fe20000000f00 */
[----:B------:R-:W-:Y:S02]  /*0310*/  IMAD.MOV.U32 R14, RZ, RZ, 0x1001820 ;  /* 0x01001820ff0e7424 */ /* 0x000fe400078e00ff */
[----:B------:R-:W-:Y:S01]  /*0320*/  IMAD.MOV.U32 R15, RZ, RZ, 0x0 ;  /* 0x00000000ff0f7424 */ /* 0x000fe200078e00ff */
[----:B------:R-:W1:Y:S01]  /*0330*/  LDCU.64 UR4, c[0x4][0x140] ;  /* 0x01002800ff0477ac */ /* 0x000e620008000a00 */
[----:B------:R-:W0:Y:S01]  /*0340*/  LDG.E.64 R6, desc[UR36][R6.64+0xc100] ;  /* 0x00c1002406067981 */ /* 0x000e22000c1e1b00 */
[----:B------:R2:W3:Y:S03]  /*0350*/  LDC.64 R12, c[0x4][R0] ;  /* 0x01000000000c7b82 */ /* 0x0004e60000000a00 */
[----:B------:R2:W-:Y:S01]  /*0360*/  STL.64 [R1], R14 ;  /* 0x0000000e01007387 */ /* 0x0005e20000100a00 */
[----:B-1----:R-:W-:-:S02]  /*0370*/  IMAD.U32 R4, RZ, RZ, UR4 ;  /* 0x00000004ff047e24 */ /* 0x002fc4000f8e00ff */
[----:B------:R-:W-:Y:S01]  /*0380*/  IMAD.U32 R5, RZ, RZ, UR5 ;  /* 0x00000005ff057e24 */ /* 0x000fe2000f8e00ff */
[----:B0-----:R0:W1:Y:S08]  /*0390*/  F2F.F64.F32 R8, R6 ;  /* 0x0000000600087310 */ /* 0x0010700000201800 */
[----:B------:R4:W5:Y:S01]  /*03a0*/  F2F.F64.F32 R10, R7 ;  /* 0x00000007000a7310 */ /* 0x0009620000201800 */
[----:B0-----:R-:W-:Y:S01]  /*03b0*/  IMAD.MOV.U32 R6, RZ, RZ, R2 ;  /* 0x000000ffff067224 */ /* 0x001fe200078e0002 */
[----:B-1----:R2:W-:Y:S01]  /*03c0*/  STL.64 [R1+0x8], R8 ;  /* 0x0000080801007387 */ /* 0x0025e20000100a00 */
[----:B----4-:R-:W-:-:S03]  /*03d0*/  IMAD.MOV.U32 R7, RZ, RZ, R16 ;  /* 0x000000ffff077224 */ /* 0x010fc600078e0010 */
[----:B---3-5:R2:W-:Y:S04]  /*03e0*/  STL.64 [R1+0x10], R10 ;  /* 0x0000100a01007387 */ /* 0x0285e80000100a00 */
[----:B------:R-:W-:-:S07]  /*03f0*/  LEPC R20, `(.L_x_788) ;  /* 0x000000001014794e */ /* 0x000fce0000000000 */
[----:B--2---:R-:W-:Y:S05]  /*0400*/  CALL.ABS.NOINC R12 ;  /* 0x000000000c007343 */ /* 0x004fea0003c00000 */
.L_x_788:
[----:B------:R-:W-:Y:S05]  /*0410*/  BSYNC.RECONVERGENT B6 ;  /* 0x0000000000067941 */ /* 0x000fea0003800200 */
.L_x_787:
[----:B------:R-:W-:-:S13]  /*0420*/  ISETP.NE.AND P6, PT, R19, RZ, PT ;  /* 0x000000ff1300720c */ /* 0x000fda0003fc5270 */
[----:B------:R-:W-:Y:S05]  /*0430*/  @!P6 BRA `(.L_x_789) ;  /* 0xfffffffc0048e947 */ /* 0x000fea000383ffff */
[----:B------:R-:W-:Y:S05]  /*0440*/  EXIT ;  /* 0x000000000000794d */ /* 0x000fea0003800000 */
.L_x_790:
        /* <DEDUP_REMOVED lines=11> */
.L_x_804:


//--------------------- .text._Z5GetKVP6float2PiPfi --------------------------
	.section	.text._Z5GetKVP6float2PiPfi,"ax",@progbits
	.align	128
        .global         _Z5GetKVP6float2PiPfi
        .type           _Z5GetKVP6float2PiPfi,@function
        .size           _Z5GetKVP6float2PiPfi,(.L_x_805 - _Z5GetKVP6float2PiPfi)
        .other          _Z5GetKVP6float2PiPfi,@"STO_CUDA_ENTRY STV_DEFAULT"
_Z5GetKVP6float2PiPfi:
.text._Z5GetKVP6float2PiPfi:
        /* <DEDUP_REMOVED lines=22> */
.L_x_793:
[----:B---3--:R-:W-:-:S04]  /*0160*/  LEA R6, P0, R18, UR40, 0x3 ;  /* 0x0000002812067c11 */ /* 0x008fc8000f8018ff */
[----:B------:R-:W-:-:S05]  /*0170*/  LEA.HI.X R7, R18, UR41, R17, 0x3, P0 ;  /* 0x0000002912077c11 */ /* 0x000fca00080f1c11 */
[----:B0-----:R-:W3:Y:S01]  /*0180*/  LDG.E R0, desc[UR36][R6.64] ;  /* 0x0000002406007981 */ /* 0x001ee2000c1e1900 */
[C---:B------:R-:W-:Y:S01]  /*0190*/  IMAD.SHL.U32 R8, R18.reuse, 0x4, RZ ;  /* 0x0000000412087824 */ /* 0x040fe200078e00ff */
[----:B------:R-:W-:-:S04]  /*01a0*/  SHF.L.U64.HI R9, R18, 0x2, R17 ;  /* 0x0000000212097819 */ /* 0x000fc80000010211 */
[----:B------:R-:W-:-:S04]  /*01b0*/  IADD3 R4, P0, PT, R8, UR42, RZ ;  /* 0x0000002a08047c10 */ /* 0x000fc8000ff1e0ff */
[----:B------:R-:W-:Y:S01]  /*01c0*/  IADD3.X R5, PT, PT, R9, UR43, RZ, P0, !PT ;  /* 0x0000002b09057c10 */ /* 0x000fe200087fe4ff */
[----:B---3--:R-:W0:Y:S04]  /*01d0*/  F2I.TRUNC.NTZ R3, R0 ;  /* 0x0000000000037305 */ /* 0x008e28000020f100 */
[----:B0-----:R0:W-:Y:S04]  /*01e0*/  STG.E desc[UR36][R4.64], R3 ;  /* 0x0000000304007986 */ /* 0x0011e8000c101924 */
[----:B------:R-:W3:Y:S01]  /*01f0*/  LDG.E R10, desc[UR36][R6.64+0x4] ;  /* 0x00000424060a7981 */ /* 0x000ee2000c1e1900 */
[----:B--2---:R-:W-:-:S04]  /*0200*/  IADD3 R8, P0, PT, R8, UR44, RZ ;  /* 0x0000002c08087c10 */ /* 0x004fc8000ff1e0ff */
[----:B------:R-:W-:-:S05]  /*0210*/  IADD3.X R9, PT, PT, R9, UR45, RZ, P0, !PT ;  /* 0x0000002d09097c10 */ /* 0x000fca00087fe4ff */
[----:B---3--:R0:W-:Y:S04]  /*0220*/  STG.E desc[UR36][R8.64], R10 ;  /* 0x0000000a08007986 */ /* 0x0081e8000c101924 */
[----:B------:R-:W2:Y:S01]  /*0230*/  LDG.E R11, desc[UR36][R4.64] ;  /* 0x00000024040b7981 */ /* 0x000ea2000c1e1900 */
[----:B------:R-:W-:Y:S01]  /*0240*/  BSSY.RECONVERGENT B6, `(.L_x_791) ;  /* 0x0000013000067945 */ /* 0x000fe20003800200 */
[----:B--2---:R-:W-:-:S13]  /*0250*/  ISETP.NE.AND P0, PT, R11, 0x1001820, PT ;  /* 0x010018200b00780c */ /* 0x004fda0003f05270 */
[----:B0-----:R-:W-:Y:S05]  /*0260*/  @P0 BRA `(.L_x_792) ;  /* 0x0000000000400947 */ /* 0x001fea0003800000 */
[----:B------:R0:W2:Y:S01]  /*0270*/  LDG.E R0, desc[UR36][R6.64] ;  /* 0x0000002406007981 */ /* 0x0000a2000c1e1900 */
[----:B------:R-:W3:Y:S01]  /*0280*/  F2F.F64.F32 R10, R10 ;  /* 0x0000000a000a7310 */ /* 0x000ee20000201800 */
[----:B------:R-:W-:Y:S01]  /*0290*/  IMAD.MOV.U32 R19, RZ, RZ, R17 ;  /* 0x000000ffff137224 */ /* 0x000fe200078e0011 */
[----:B------:R-:W-:Y:S01]  /*02a0*/  MOV R3, 0x148 ;  /* 0x0000014800037802 */ /* 0x000fe20000000f00 */
[----:B------:R-:W4:Y:S03]  /*02b0*/  LDCU.64 UR4, c[0x4][0x140] ;  /* 0x01002800ff0477ac */ /* 0x000f260008000a00 */
[----:B------:R1:W-:Y:S01]  /*02c0*/  STL.64 [R1], R18 ;  /* 0x0000001201007387 */ /* 0x0003e20000100a00 */
[----:B------:R1:W1:Y:S01]  /*02d0*/  LDC.64 R12, c[0x4][R3] ;  /* 0x01000000030c7b82 */ /* 0x0002620000000a00 */
[----:B0-----:R-:W-:Y:S02]  /*02e0*/  IMAD.MOV.U32 R6, RZ, RZ, R16 ;  /* 0x000000ffff067224 */ /* 0x001fe400078e0010 */
[----:B------:R-:W-:Y:S01]  /*02f0*/  IMAD.MOV.U32 R7, RZ, RZ, R2 ;  /* 0x000000ffff077224 */ /* 0x000fe200078e0002 */
[----:B---3--:R0:W-:Y:S01]  /*0300*/  STL.64 [R1+0x10], R10 ;  /* 0x0000100a01007387 */ /* 0x0081e20000100a00 */
[----:B----4-:R-:W-:-:S02]  /*0310*/  IMAD.U32 R4, RZ, RZ, UR4 ;  /* 0x00000004ff047e24 */ /* 0x010fc4000f8e00ff */
[----:B------:R-:W-:Y:S01]  /*0320*/  IMAD.U32 R5, RZ, RZ, UR5 ;  /* 0x00000005ff057e24 */ /* 0x000fe2000f8e00ff */
[----:B--2---:R-:W2:Y:S02]  /*0330*/  F2F.F64.F32 R8, R0 ;  /* 0x0000000000087310 */ /* 0x004ea40000201800 */
[----:B-12---:R0:W-:Y:S04]  /*0340*/  STL.64 [R1+0x8], R8 ;  /* 0x0000080801007387 */ /* 0x0061e80000100a00 */
[----:B------:R-:W-:-:S07]  /*0350*/  LEPC R20, `(.L_x_792) ;  /* 0x000000001014794e */ /* 0x000fce0000000000 */
[----:B0-----:R-:W-:Y:S05]  /*0360*/  CALL.ABS.NOINC R12 ;  /* 0x000000000c007343 */ /* 0x001fea0003c00000 */
.L_x_792:
[----:B-1----:R-:W-:Y:S05]  /*0370*/  BSYNC.RECONVERGENT B6 ;  /* 0x0000000000067941 */ /* 0x002fea0003800200 */
.L_x_791:
[----:B------:R-:W-:-:S05]  /*0380*/  IADD3 R18, P0, PT, R18, UR38, RZ ;  /* 0x0000002612127c10 */ /* 0x000fca000ff1e0ff */
[----:B------:R-:W-:Y:S01]  /*0390*/  IMAD.X R17, RZ, RZ, R17, P0 ;  /* 0x000000ffff117224 */ /* 0x000fe200000e0611 */
[----:B------:R-:W-:-:S04]  /*03a0*/  ISETP.GE.U32.AND P0, PT, R18, UR46, PT ;  /* 0x0000002e12007c0c */ /* 0x000fc8000bf06070 */
[----:B------:R-:W-:-:S13]  /*03b0*/  ISETP.GE.U32.AND.EX P0, PT, R17, UR39, PT, P0 ;  /* 0x0000002711007c0c */ /* 0x000fda000bf06100 */
[----:B------:R-:W-:Y:S05]  /*03c0*/  @!P0 BRA `(.L_x_793) ;  /* 0xfffffffc00648947 */ /* 0x000fea000383ffff */
[----:B------:R-:W-:Y:S05]  /*03d0*/  EXIT ;  /* 0x000000000000794d */ /* 0x000fea0003800000 */
.L_x_794:
        /* <DEDUP_REMOVED lines=10> */
.L_x_805:


//--------------------- .nv.global.init           --------------------------
	.section	.nv.global.init,"aw",@progbits
.nv.global.init:
	.type		$str,@object
	.size		$str,(.L_40 - $str)
$str:
        /*0000*/ 	.byte	0x74, 0x65, 0x73, 0x74, 0x20, 0x74, 0x65, 0x73, 0x74, 0x3a, 0x20, 0x25, 0x64, 0x2c, 0x20, 0x25
        /*0010*/ 	.byte	0x66, 0x20, 0x25, 0x66, 0x0a, 0x00
.L_40:


//--------------------- .nv.shared._ZN3cub18CUB_300001_SM_10006detail6reduce28DeviceReduceSingleTileKernelINS2_10policy_hubIfj6AbsMaxE10Policy1000EPfS8_iS5_ffN4cuda3std3__410__identityEEEvT0_T1_T2_T3_T4_T6_ --------------------------
	.section	.nv.shared._ZN3cub18CUB_300001_SM_10006detail6reduce28DeviceReduceSingleTileKernelINS2_10policy_hubIfj6AbsMaxE10Policy1000EPfS8_iS5_ffN4cuda3std3__410__identityEEEvT0_T1_T2_T3_T4_T6_,"aw",@nobits
	.sectionflags	@""
	.align	4
.nv.shared._ZN3cub18CUB_300001_SM_10006detail6reduce28DeviceReduceSingleTileKernelINS2_10policy_hubIfj6AbsMaxE10Policy1000EPfS8_iS5_ffN4cuda3std3__410__identityEEEvT0_T1_T2_T3_T4_T6_:
	.zero		1068


//--------------------- .nv.shared.reserved.0     --------------------------
	.section	.nv.shared.reserved.0,"aw",@nobits
	.weak		__nv_reservedSMEM_offset_0_alias
	.size		__nv_reservedSMEM_offset_0_alias, 0, 64
	.other		__nv_reservedSMEM_offset_0_alias,@"STO_CUDA_RESERVED_SHARED STV_DEFAULT"
__nv_reservedSMEM_offset_0_alias:
	.zero		0
	.zero		64


//--------------------- .nv.global                --------------------------
	.section	.nv.global,"aw",@nobits
.nv.global:
	.type		_ZN34_INTERNAL_f4c57906_4_k_cu_09a743926thrust24THRUST_300001_SM_1000_NS12placeholders2_5E,@object
	.size		_ZN34_INTERNAL_f4c57906_4_k_cu_09a743926thrust24THRUST_300001_SM_1000_NS12placeholders2_5E,(_ZN34_INTERNAL_f4c57906_4_k_cu_09a743924cuda3std3__45__cpo6cbeginE - _ZN34_INTERNAL_f4c57906_4_k_cu_09a743926thrust24THRUST_300001_SM_1000_NS12placeholders2_5E)
_ZN34_INTERNAL_f4c57906_4_k_cu_09a743926thrust24THRUST_300001_SM_1000_NS12placeholders2_5E:
	.zero		1
	.type		_ZN34_INTERNAL_f4c57906_4_k_cu_09a743924cuda3std3__45__cpo6cbeginE,@object
	.size		_ZN34_INTERNAL_f4c57906_4_k_cu_09a743924cuda3std3__45__cpo6cbeginE,(_ZN34_INTERNAL_f4c57906_4_k_cu_09a743924cuda3std6ranges3__45__cpo6cbeginE - _ZN34_INTERNAL_f4c57906_4_k_cu_09a743924cuda3std3__45__cpo6cbeginE)
_ZN34_INTERNAL_f4c57906_4_k_cu_09a743924cuda3std3__45__cpo6cbeginE:
	.zero		1
	.type		_ZN34_INTERNAL_f4c57906_4_k_cu_09a743924cuda3std6ranges3__45__cpo6cbeginE,@object
	.size		_ZN34_INTERNAL_f4c57906_4_k_cu_09a743924cuda3std6ranges3__45__cpo6cbeginE,(_ZN34_INTERNAL_f4c57906_4_k_cu_09a743924cuda3std3__48in_placeE - _ZN34_INTERNAL_f4c57906_4_k_cu_09a743924cuda3std6ranges3__45__cpo6cbeginE)
_ZN34_INTERNAL_f4c57906_4_k_cu_09a743924cuda3std6ranges3__45__cpo6cbeginE:
	.zero		1
	.type		_ZN34_INTERNAL_f4c57906_4_k_cu_09a743924cuda3std3__48in_placeE,@object
	.size		_ZN34_INTERNAL_f4c57906_4_k_cu_09a743924cuda3std3__48in_placeE,(_ZN34_INTERNAL_f4c57906_4_k_cu_09a743924cuda3std6ranges3__45__cpo4sizeE - _ZN34_INTERNAL_f4c57906_4_k_cu_09a743924cuda3std3__48in_placeE)
_ZN34_INTERNAL_f4c57906_4_k_cu_09a743924cuda3std3__48in_placeE:
	.zero		1
	.type		_ZN34_INTERNAL_f4c57906_4_k_cu_09a743924cuda3std6ranges3__45__cpo4sizeE,@object
	.size		_ZN34_INTERNAL_f4c57906_4_k_cu_09a743924cuda3std6ranges3__45__cpo4sizeE,(_ZN34_INTERNAL_f4c57906_4_k_cu_09a743926thrust24THRUST_300001_SM_1000_NS12placeholders2_9E - _ZN34_INTERNAL_f4c57906_4_k_cu_09a743924cuda3std6ranges3__45__cpo4sizeE)
_ZN34_INTERNAL_f4c57906_4_k_cu_09a743924cuda3std6ranges3__45__cpo4sizeE:
	.zero		1
	.type		_ZN34_INTERNAL_f4c57906_4_k_cu_09a743926thrust24THRUST_300001_SM_1000_NS12placeholders2_9E,@object
	.size		_ZN34_INTERNAL_f4c57906_4_k_cu_09a743926thrust24THRUST_300001_SM_1000_NS12placeholders2_9E,(_ZN34_INTERNAL_f4c57906_4_k_cu_09a743924cuda3std3__45__cpo7crbeginE - _ZN34_INTERNAL_f4c57906_4_k_cu_09a743926thrust24THRUST_300001_SM_1000_NS12placeholders2_9E)
_ZN34_INTERNAL_f4c57906_4_k_cu_09a743926thrust24THRUST_300001_SM_1000_NS12placeholders2_9E:
	.zero		1
	.type		_ZN34_INTERNAL_f4c57906_4_k_cu_09a743924cuda3std3__45__cpo7crbeginE,@object
	.size		_ZN34_INTERNAL_f4c57906_4_k_cu_09a743924cuda3std3__45__cpo7crbeginE,(_ZN34_INTERNAL_f4c57906_4_k_cu_09a743924cuda3std6ranges3__45__cpo4nextE - _ZN34_INTERNAL_f4c57906_4_k_cu_09a743924cuda3std3__45__cpo7crbeginE)
_ZN34_INTERNAL_f4c57906_4_k_cu_09a743924cuda3std3__45__cpo7crbeginE:
	.zero		1
	.type		_ZN34_INTERNAL_f4c57906_4_k_cu_09a743924cuda3std6ranges3__45__cpo4nextE,@object
	.size		_ZN34_INTERNAL_f4c57906_4_k_cu_09a743924cuda3std6ranges3__45__cpo4nextE,(_ZN34_INTERNAL_f4c57906_4_k_cu_09a743924cuda3std6ranges3__45__cpo4swapE - _ZN34_INTERNAL_f4c57906_4_k_cu_09a743924cuda3std6ranges3__45__cpo4nextE)
_ZN34_INTERNAL_f4c57906_4_k_cu_09a743924cuda3std6ranges3__45__cpo4nextE:
	.zero		1
	.type		_ZN34_INTERNAL_f4c57906_4_k_cu_09a743924cuda3std6ranges3__45__cpo4swapE,@object
	.size		_ZN34_INTERNAL_f4c57906_4_k_cu_09a743924cuda3std6ranges3__45__cpo4swapE,(_ZN34_INTERNAL_f4c57906_4_k_cu_09a743926thrust24THRUST_300001_SM_1000_NS12placeholders2_1E - _ZN34_INTERNAL_f4c57906_4_k_cu_09a743924cuda3std6ranges3__45__cpo4swapE)
_ZN34_INTERNAL_f4c57906_4_k_cu_09a743924cuda3std6ranges3__45__cpo4swapE:
	.zero		1
	.type		_ZN34_INTERNAL_f4c57906_4_k_cu_09a743926thrust24THRUST_300001_SM_1000_NS12placeholders2_1E,@object
	.size		_ZN34_INTERNAL_f4c57906_4_k_cu_09a743926thrust24THRUST_300001_SM_1000_NS12placeholders2_1E,(_ZN34_INTERNAL_f4c57906_4_k_cu_09a743926thrust24THRUST_300001_SM_1000_NS12placeholders2_3E - _ZN34_INTERNAL_f4c57906_4_k_cu_09a743926thrust24THRUST_300001_SM_1000_NS12placeholders2_1E)
_ZN34_INTERNAL_f4c57906_4_k_cu_09a743926thrust24THRUST_300001_SM_1000_NS12placeholders2_1E:
	.zero		1
	.type		_ZN34_INTERNAL_f4c57906_4_k_cu_09a743926thrust24THRUST_300001_SM_1000_NS12placeholders2_3E,@object
	.size		_ZN34_INTERNAL_f4c57906_4_k_cu_09a743926thrust24THRUST_300001_SM_1000_NS12placeholders2_3E,(_ZN34_INTERNAL_f4c57906_4_k_cu_09a743924cuda3std3__45__cpo5beginE - _ZN34_INTERNAL_f4c57906_4_k_cu_09a743926thrust24THRUST_300001_SM_1000_NS12placeholders2_3E)
_ZN34_INTERNAL_f4c57906_4_k_cu_09a743926thrust24THRUST_300001_SM_1000_NS12placeholders2_3E:
	.zero		1
	.type		_ZN34_INTERNAL_f4c57906_4_k_cu_09a743924cuda3std3__45__cpo5beginE,@object
	.size		_ZN34_INTERNAL_f4c57906_4_k_cu_09a743924cuda3std3__45__cpo5beginE,(_ZN34_INTERNAL_f4c57906_4_k_cu_09a743924cuda3std6ranges3__45__cpo5beginE - _ZN34_INTERNAL_f4c57906_4_k_cu_09a743924cuda3std3__45__cpo5beginE)
_ZN34_INTERNAL_f4c57906_4_k_cu_09a743924cuda3std3__45__cpo5beginE:
	.zero		1
	.type		_ZN34_INTERNAL_f4c57906_4_k_cu_09a743924cuda3std6ranges3__45__cpo5beginE,@object
	.size		_ZN34_INTERNAL_f4c57906_4_k_cu_09a743924cuda3std6ranges3__45__cpo5beginE,(_ZN34_INTERNAL_f4c57906_4_k_cu_09a743924cuda3std3__436_GLOBAL__N__f4c57906_4_k_cu_09a743926ignoreE - _ZN34_INTERNAL_f4c57906_4_k_cu_09a743924cuda3std6ranges3__45__cpo5beginE)
_ZN34_INTERNAL_f4c57906_4_k_cu_09a743924cuda3std6ranges3__45__cpo5beginE:
	.zero		1
	.type		_ZN34_INTERNAL_f4c57906_4_k_cu_09a743924cuda3std3__436_GLOBAL__N__f4c57906_4_k_cu_09a743926ignoreE,@object
	.size		_ZN34_INTERNAL_f4c57906_4_k_cu_09a743924cuda3std3__436_GLOBAL__N__f4c57906_4_k_cu_09a743926ignoreE,(_ZN34_INTERNAL_f4c57906_4_k_cu_09a743924cuda3std6ranges3__45__cpo4dataE - _ZN34_INTERNAL_f4c57906_4_k_cu_09a743924cuda3std3__436_GLOBAL__N__f4c57906_4_k_cu_09a743926ignoreE)
_ZN34_INTERNAL_f4c57906_4_k_cu_09a743924cuda3std3__436_GLOBAL__N__f4c57906_4_k_cu_09a743926ignoreE:
	.zero		1
	.type		_ZN34_INTERNAL_f4c57906_4_k_cu_09a743924cuda3std6ranges3__45__cpo4dataE,@object
	.size		_ZN34_INTERNAL_f4c57906_4_k_cu_09a743924cuda3std6ranges3__45__cpo4dataE,(_ZN34_INTERNAL_f4c57906_4_k_cu_09a743926thrust24THRUST_300001_SM_1000_NS12placeholders2_7E - _ZN34_INTERNAL_f4c57906_4_k_cu_09a743924cuda3std6ranges3__45__cpo4dataE)
_ZN34_INTERNAL_f4c57906_4_k_cu_09a743924cuda3std6ranges3__45__cpo4dataE:
	.zero		1
	.type		_ZN34_INTERNAL_f4c57906_4_k_cu_09a743926thrust24THRUST_300001_SM_1000_NS12placeholders2_7E,@object
	.size		_ZN34_INTERNAL_f4c57906_4_k_cu_09a743926thrust24THRUST_300001_SM_1000_NS12placeholders2_7E,(_ZN34_INTERNAL_f4c57906_4_k_cu_09a743924cuda3std3__45__cpo6rbeginE - _ZN34_INTERNAL_f4c57906_4_k_cu_09a743926thrust24THRUST_300001_SM_1000_NS12placeholders2_7E)
_ZN34_INTERNAL_f4c57906_4_k_cu_09a743926thrust24THRUST_300001_SM_1000_NS12placeholders2_7E:
	.zero		1
	.type		_ZN34_INTERNAL_f4c57906_4_k_cu_09a743924cuda3std3__45__cpo6rbeginE,@object
	.size		_ZN34_INTERNAL_f4c57906_4_k_cu_09a743924cuda3std3__45__cpo6rbeginE,(_ZN34_INTERNAL_f4c57906_4_k_cu_09a743924cuda3std6ranges3__45__cpo7advanceE - _ZN34_INTERNAL_f4c57906_4_k_cu_09a743924cuda3std3__45__cpo6rbeginE)
_ZN34_INTERNAL_f4c57906_4_k_cu_09a743924cuda3std3__45__cpo6rbeginE:
	.zero		1
	.type		_ZN34_INTERNAL_f4c57906_4_k_cu_09a743924cuda3std6ranges3__45__cpo7advanceE,@object
	.size		_ZN34_INTERNAL_f4c57906_4_k_cu_09a743924cuda3std6ranges3__45__cpo7advanceE,(_ZN34_INTERNAL_f4c57906_4_k_cu_09a743924cuda3std3__47nulloptE - _ZN34_INTERNAL_f4c57906_4_k_cu_09a743924cuda3std6ranges3__45__cpo7advanceE)
_ZN34_INTERNAL_f4c57906_4_k_cu_09a743924cuda3std6ranges3__45__cpo7advanceE:
	.zero		1
	.type		_ZN34_INTERNAL_f4c57906_4_k_cu_09a743924cuda3std3__47nulloptE,@object
	.size		_ZN34_INTERNAL_f4c57906_4_k_cu_09a743924cuda3std3__47nulloptE,(_ZN34_INTERNAL_f4c57906_4_k_cu_09a743924cuda3std6ranges3__45__cpo8distanceE - _ZN34_INTERNAL_f4c57906_4_k_cu_09a743924cuda3std3__47nulloptE)
_ZN34_INTERNAL_f4c57906_4_k_cu_09a743924cuda3std3__47nulloptE:
	.zero		1
	.type		_ZN34_INTERNAL_f4c57906_4_k_cu_09a743924cuda3std6ranges3__45__cpo8distanceE,@object
	.size		_ZN34_INTERNAL_f4c57906_4_k_cu_09a743924cuda3std6ranges3__45__cpo8distanceE,(_ZN34_INTERNAL_f4c57906_4_k_cu_09a743926thrust24THRUST_300001_SM_1000_NS12placeholders2_6E - _ZN34_INTERNAL_f4c57906_4_k_cu_09a743924cuda3std6ranges3__45__cpo8distanceE)
_ZN34_INTERNAL_f4c57906_4_k_cu_09a743924cuda3std6ranges3__45__cpo8distanceE:
	.zero		1
	.type		_ZN34_INTERNAL_f4c57906_4_k_cu_09a743926thrust24THRUST_300001_SM_1000_NS12placeholders2_6E,@object
	.size		_ZN34_INTERNAL_f4c57906_4_k_cu_09a743926thrust24THRUST_300001_SM_1000_NS12placeholders2_6E,(_ZN34_INTERNAL_f4c57906_4_k_cu_09a743924cuda3std3__45__cpo4cendE - _ZN34_INTERNAL_f4c57906_4_k_cu_09a743926thrust24THRUST_300001_SM_1000_NS12placeholders2_6E)
_ZN34_INTERNAL_f4c57906_4_k_cu_09a743926thrust24THRUST_300001_SM_1000_NS12placeholders2_6E:
	.zero		1
	.type		_ZN34_INTERNAL_f4c57906_4_k_cu_09a743924cuda3std3__45__cpo4cendE,@object
	.size		_ZN34_INTERNAL_f4c57906_4_k_cu_09a743924cuda3std3__45__cpo4cendE,(_ZN34_INTERNAL_f4c57906_4_k_cu_09a743924cuda3std6ranges3__45__cpo4cendE - _ZN34_INTERNAL_f4c57906_4_k_cu_09a743924cuda3std3__45__cpo4cendE)
_ZN34_INTERNAL_f4c57906_4_k_cu_09a743924cuda3std3__45__cpo4cendE:
	.zero		1
	.type		_ZN34_INTERNAL_f4c57906_4_k_cu_09a743924cuda3std6ranges3__45__cpo4cendE,@object
	.size		_ZN34_INTERNAL_f4c57906_4_k_cu_09a743924cuda3std6ranges3__45__cpo4cendE,(_ZN34_INTERNAL_f4c57906_4_k_cu_09a743924cuda3std3__420unreachable_sentinelE - _ZN34_INTERNAL_f4c57906_4_k_cu_09a743924cuda3std6ranges3__45__cpo4cendE)
_ZN34_INTERNAL_f4c57906_4_k_cu_09a743924cuda3std6ranges3__45__cpo4cendE:
	.zero		1
	.type		_ZN34_INTERNAL_f4c57906_4_k_cu_09a743924cuda3std3__420unreachable_sentinelE,@object
	.size		_ZN34_INTERNAL_f4c57906_4_k_cu_09a743924cuda3std3__420unreachable_sentinelE,(_ZN34_INTERNAL_f4c57906_4_k_cu_09a743924cuda3std6ranges3__45__cpo5ssizeE - _ZN34_INTERNAL_f4c57906_4_k_cu_09a743924cuda3std3__420unreachable_sentinelE)
_ZN34_INTERNAL_f4c57906_4_k_cu_09a743924cuda3std3__420unreachable_sentinelE:
	.zero		1
	.type		_ZN34_INTERNAL_f4c57906_4_k_cu_09a743924cuda3std6ranges3__45__cpo5ssizeE,@object
	.size		_ZN34_INTERNAL_f4c57906_4_k_cu_09a743924cuda3std6ranges3__45__cpo5ssizeE,(_ZN34_INTERNAL_f4c57906_4_k_cu_09a743926thrust24THRUST_300001_SM_1000_NS12placeholders3_10E - _ZN34_INTERNAL_f4c57906_4_k_cu_09a743924cuda3std6ranges3__45__cpo5ssizeE)
_ZN34_INTERNAL_f4c57906_4_k_cu_09a743924cuda3std6ranges3__45__cpo5ssizeE:
	.zero		1
	.type		_ZN34_INTERNAL_f4c57906_4_k_cu_09a743926thrust24THRUST_300001_SM_1000_NS12placeholders3_10E,@object
	.size		_ZN34_INTERNAL_f4c57906_4_k_cu_09a743926thrust24THRUST_300001_SM_1000_NS12placeholders3_10E,(_ZN34_INTERNAL_f4c57906_4_k_cu_09a743924cuda3std3__45__cpo5crendE - _ZN34_INTERNAL_f4c57906_4_k_cu_09a743926thrust24THRUST_300001_SM_1000_NS12placeholders3_10E)
_ZN34_INTERNAL_f4c57906_4_k_cu_09a743926thrust24THRUST_300001_SM_1000_NS12placeholders3_10E:
	.zero		1
	.type		_ZN34_INTERNAL_f4c57906_4_k_cu_09a743924cuda3std3__45__cpo5crendE,@object
	.size		_ZN34_INTERNAL_f4c57906_4_k_cu_09a743924cuda3std3__45__cpo5crendE,(_ZN34_INTERNAL_f4c57906_4_k_cu_09a743924cuda3std6ranges3__45__cpo4prevE - _ZN34_INTERNAL_f4c57906_4_k_cu_09a743924cuda3std3__45__cpo5crendE)
_ZN34_INTERNAL_f4c57906_4_k_cu_09a743924cuda3std3__45__cpo5crendE:
	.zero		1
	.type		_ZN34_INTERNAL_f4c57906_4_k_cu_09a743924cuda3std6ranges3__45__cpo4prevE,@object
	.size		_ZN34_INTERNAL_f4c57906_4_k_cu_09a743924cuda3std6ranges3__45__cpo4prevE,(_ZN34_INTERNAL_f4c57906_4_k_cu_09a743924cuda3std6ranges3__45__cpo9iter_moveE - _ZN34_INTERNAL_f4c57906_4_k_cu_09a743924cuda3std6ranges3__45__cpo4prevE)
_ZN34_INTERNAL_f4c57906_4_k_cu_09a743924cuda3std6ranges3__45__cpo4prevE:
	.zero		1
	.type		_ZN34_INTERNAL_f4c57906_4_k_cu_09a743924cuda3std6ranges3__45__cpo9iter_moveE,@object
	.size		_ZN34_INTERNAL_f4c57906_4_k_cu_09a743924cuda3std6ranges3__45__cpo9iter_moveE,(_ZN34_INTERNAL_f4c57906_4_k_cu_09a743926thrust24THRUST_300001_SM_1000_NS12placeholders2_2E - _ZN34_INTERNAL_f4c57906_4_k_cu_09a743924cuda3std6ranges3__45__cpo9iter_moveE)
_ZN34_INTERNAL_f4c57906_4_k_cu_09a743924cuda3std6ranges3__45__cpo9iter_moveE:
	.zero		1
	.type		_ZN34_INTERNAL_f4c57906_4_k_cu_09a743926thrust24THRUST_300001_SM_1000_NS12placeholders2_2E,@object
	.size		_ZN34_INTERNAL_f4c57906_4_k_cu_09a743926thrust24THRUST_300001_SM_1000_NS12placeholders2_2E,(_ZN34_INTERNAL_f4c57906_4_k_cu_09a743926thrust24THRUST_300001_SM_1000_NS12placeholders2_4E - _ZN34_INTERNAL_f4c57906_4_k_cu_09a743926thrust24THRUST_300001_SM_1000_NS12placeholders2_2E)
_ZN34_INTERNAL_f4c57906_4_k_cu_09a743926thrust24THRUST_300001_SM_1000_NS12placeholders2_2E:
	.zero		1
	.type		_ZN34_INTERNAL_f4c57906_4_k_cu_09a743926thrust24THRUST_300001_SM_1000_NS12placeholders2_4E,@object
	.size		_ZN34_INTERNAL_f4c57906_4_k_cu_09a743926thrust24THRUST_300001_SM_1000_NS12placeholders2_4E,(_ZN34_INTERNAL_f4c57906_4_k_cu_09a743924cuda3std3__45__cpo3endE - _ZN34_INTERNAL_f4c57906_4_k_cu_09a743926thrust24THRUST_300001_SM_1000_NS12placeholders2_4E)
_ZN34_INTERNAL_f4c57906_4_k_cu_09a743926thrust24THRUST_300001_SM_1000_NS12placeholders2_4E:
	.zero		1
	.type		_ZN34_INTERNAL_f4c57906_4_k_cu_09a743924cuda3std3__45__cpo3endE,@object
	.size		_ZN34_INTERNAL_f4c57906_4_k_cu_09a743924cuda3std3__45__cpo3endE,(_ZN34_INTERNAL_f4c57906_4_k_cu_09a743924cuda3std6ranges3__45__cpo3endE - _ZN34_INTERNAL_f4c57906_4_k_cu_09a743924cuda3std3__45__cpo3endE)
_ZN34_INTERNAL_f4c57906_4_k_cu_09a743924cuda3std3__45__cpo3endE:
	.zero		1
	.type		_ZN34_INTERNAL_f4c57906_4_k_cu_09a743924cuda3std6ranges3__45__cpo3endE,@object
	.size		_ZN34_INTERNAL_f4c57906_4_k_cu_09a743924cuda3std6ranges3__45__cpo3endE,(_ZN34_INTERNAL_f4c57906_4_k_cu_09a743924cuda3std3__419piecewise_constructE - _ZN34_INTERNAL_f4c57906_4_k_cu_09a743924cuda3std6ranges3__45__cpo3endE)
_ZN34_INTERNAL_f4c57906_4_k_cu_09a743924cuda3std6ranges3__45__cpo3endE:
	.zero		1
	.type		_ZN34_INTERNAL_f4c57906_4_k_cu_09a743924cuda3std3__419piecewise_constructE,@object
	.size		_ZN34_INTERNAL_f4c57906_4_k_cu_09a743924cuda3std3__419piecewise_constructE,(_ZN34_INTERNAL_f4c57906_4_k_cu_09a743924cuda3std6ranges3__45__cpo5cdataE - _ZN34_INTERNAL_f4c57906_4_k_cu_09a743924cuda3std3__419piecewise_constructE)
_ZN34_INTERNAL_f4c57906_4_k_cu_09a743924cuda3std3__419piecewise_constructE:
	.zero		1
	.type		_ZN34_INTERNAL_f4c57906_4_k_cu_09a743924cuda3std6ranges3__45__cpo5cdataE,@object
	.size		_ZN34_INTERNAL_f4c57906_4_k_cu_09a743924cuda3std6ranges3__45__cpo5cdataE,(_ZN34_INTERNAL_f4c57906_4_k_cu_09a743926thrust24THRUST_300001_SM_1000_NS12placeholders2_8E - _ZN34_INTERNAL_f4c57906_4_k_cu_09a743924cuda3std6ranges3__45__cpo5cdataE)
_ZN34_INTERNAL_f4c57906_4_k_cu_09a743924cuda3std6ranges3__45__cpo5cdataE:
	.zero		1
	.type		_ZN34_INTERNAL_f4c57906_4_k_cu_09a743926thrust24THRUST_300001_SM_1000_NS12placeholders2_8E,@object
	.size		_ZN34_INTERNAL_f4c57906_4_k_cu_09a743926thrust24THRUST_300001_SM_1000_NS12placeholders2_8E,(_ZN34_INTERNAL_f4c57906_4_k_cu_09a743924cuda3std3__45__cpo4rendE - _ZN34_INTERNAL_f4c57906_4_k_cu_09a743926thrust24THRUST_300001_SM_1000_NS12placeholders2_8E)
_ZN34_INTERNAL_f4c57906_4_k_cu_09a743926thrust24THRUST_300001_SM_1000_NS12placeholders2_8E:
	.zero		1
	.type		_ZN34_INTERNAL_f4c57906_4_k_cu_09a743924cuda3std3__45__cpo4rendE,@object
	.size		_ZN34_INTERNAL_f4c57906_4_k_cu_09a743924cuda3std3__45__cpo4rendE,(_ZN34_INTERNAL_f4c57906_4_k_cu_09a743924cuda3std6ranges3__45__cpo9iter_swapE - _ZN34_INTERNAL_f4c57906_4_k_cu_09a743924cuda3std3__45__cpo4rendE)
_ZN34_INTERNAL_f4c57906_4_k_cu_09a743924cuda3std3__45__cpo4rendE:
	.zero		1
	.type		_ZN34_INTERNAL_f4c57906_4_k_cu_09a743924cuda3std6ranges3__45__cpo9iter_swapE,@object
	.size		_ZN34_INTERNAL_f4c57906_4_k_cu_09a743924cuda3std6ranges3__45__cpo9iter_swapE,(_ZN34_INTERNAL_f4c57906_4_k_cu_09a743924cuda3std3__48unexpectE - _ZN34_INTERNAL_f4c57906_4_k_cu_09a743924cuda3std6ranges3__45__cpo9iter_swapE)
_ZN34_INTERNAL_f4c57906_4_k_cu_09a743924cuda3std6ranges3__45__cpo9iter_swapE:
	.zero		1
	.type		_ZN34_INTERNAL_f4c57906_4_k_cu_09a743924cuda3std3__48unexpectE,@object
	.size		_ZN34_INTERNAL_f4c57906_4_k_cu_09a743924cuda3std3__48unexpectE,(_ZN34_INTERNAL_f4c57906_4_k_cu_09a743926thrust24THRUST_300001_SM_1000_NS6system6detail10sequential3seqE - _ZN34_INTERNAL_f4c57906_4_k_cu_09a743924cuda3std3__48unexpectE)
_ZN34_INTERNAL_f4c57906_4_k_cu_09a743924cuda3std3__48unexpectE:
	.zero		1
	.type		_ZN34_INTERNAL_f4c57906_4_k_cu_09a743926thrust24THRUST_300001_SM_1000_NS6system6detail10sequential3seqE,@object
	.size		_ZN34_INTERNAL_f4c57906_4_k_cu_09a743926thrust24THRUST_300001_SM_1000_NS6system6detail10sequential3seqE,(.L_29 - _ZN34_INTERNAL_f4c57906_4_k_cu_09a743926thrust24THRUST_300001_SM_1000_NS6system6detail10sequential3seqE)
_ZN34_INTERNAL_f4c57906_4_k_cu_09a743926thrust24THRUST_300001_SM_1000_NS6system6detail10sequential3seqE:
	.zero		1
.L_29:


//--------------------- .nv.shared._ZN3cub18CUB_300001_SM_10006detail6reduce18DeviceReduceKernelINS2_10policy_hubIfj6AbsMaxE10Policy1000EPfjS5_fN4cuda3std3__410__identityEEEvT0_PT3_T1_NS0_13GridEvenShareISG_EET2_T4_ --------------------------
	.section	.nv.shared._ZN3cub18CUB_300001_SM_10006detail6reduce18DeviceReduceKernelINS2_10policy_hubIfj6AbsMaxE10Policy1000EPfjS5_fN4cuda3std3__410__identityEEEvT0_PT3_T1_NS0_13GridEvenShareISG_EET2_T4_,"aw",@nobits
	.sectionflags	@""
	.align	4
.nv.shared._ZN3cub18CUB_300001_SM_10006detail6reduce18DeviceReduceKernelINS2_10policy_hubIfj6AbsMaxE10Policy1000EPfjS5_fN4cuda3std3__410__identityEEEvT0_PT3_T1_NS0_13GridEvenShareISG_EET2_T4_:
	.zero		1068


//--------------------- .nv.shared._ZN3cub18CUB_300001_SM_10006detail6reduce28DeviceReduceSingleTileKernelINS2_10policy_hubIfj6AbsMaxE10Policy1000EPfS8_jS5_ffN4cuda3std3__410__identityEEEvT0_T1_T2_T3_T4_T6_ --------------------------
	.section	.nv.shared._ZN3cub18CUB_300001_SM_10006detail6reduce28DeviceReduceSingleTileKernelINS2_10policy_hubIfj6AbsMaxE10Policy1000EPfS8_jS5_ffN4cuda3std3__410__identityEEEvT0_T1_T2_T3_T4_T6_,"aw",@nobits
	.sectionflags	@""
	.align	4
.nv.shared._ZN3cub18CUB_300001_SM_10006detail6reduce28DeviceReduceSingleTileKernelINS2_10policy_hubIfj6AbsMaxE10Policy1000EPfS8_jS5_ffN4cuda3std3__410__identityEEEvT0_T1_T2_T3_T4_T6_:
	.zero		1068


//--------------------- .nv.shared._ZN3cub18CUB_300001_SM_10006detail6reduce28DeviceReduceSingleTileKernelINS2_10policy_hubIfj6AbsSumE10Policy1000EPfS8_iS5_ffN4cuda3std3__410__identityEEEvT0_T1_T2_T3_T4_T6_ --------------------------
	.section	.nv.shared._ZN3cub18CUB_300001_SM_10006detail6reduce28DeviceReduceSingleTileKernelINS2_10policy_hubIfj6AbsSumE10Policy1000EPfS8_iS5_ffN4cuda3std3__410__identityEEEvT0_T1_T2_T3_T4_T6_,"aw",@nobits
	.sectionflags	@""
	.align	4
.nv.shared._ZN3cub18CUB_300001_SM_10006detail6reduce28DeviceReduceSingleTileKernelINS2_10policy_hubIfj6AbsSumE10Policy1000EPfS8_iS5_ffN4cuda3std3__410__identityEEEvT0_T1_T2_T3_T4_T6_:
	.zero		1068


//--------------------- .nv.shared._ZN3cub18CUB_300001_SM_10006detail6reduce18DeviceReduceKernelINS2_10policy_hubIfj6AbsSumE10Policy1000EPfjS5_fN4cuda3std3__410__identityEEEvT0_PT3_T1_NS0_13GridEvenShareISG_EET2_T4_ --------------------------
	.section	.nv.shared._ZN3cub18CUB_300001_SM_10006detail6reduce18DeviceReduceKernelINS2_10policy_hubIfj6AbsSumE10Policy1000EPfjS5_fN4cuda3std3__410__identityEEEvT0_PT3_T1_NS0_13GridEvenShareISG_EET2_T4_,"aw",@nobits
	.sectionflags	@""
	.align	4
.nv.shared._ZN3cub18CUB_300001_SM_10006detail6reduce18DeviceReduceKernelINS2_10policy_hubIfj6AbsSumE10Policy1000EPfjS5_fN4cuda3std3__410__identityEEEvT0_PT3_T1_NS0_13GridEvenShareISG_EET2_T4_:
	.zero		1068


//--------------------- .nv.shared._ZN3cub18CUB_300001_SM_10006detail6reduce28DeviceReduceSingleTileKernelINS2_10policy_hubIfj6AbsSumE10Policy1000EPfS8_jS5_ffN4cuda3std3__410__identityEEEvT0_T1_T2_T3_T4_T6_ --------------------------
	.section	.nv.shared._ZN3cub18CUB_300001_SM_10006detail6reduce28DeviceReduceSingleTileKernelINS2_10policy_hubIfj6AbsSumE10Policy1000EPfS8_jS5_ffN4cuda3std3__410__identityEEEvT0_T1_T2_T3_T4_T6_,"aw",@nobits
	.sectionflags	@""
	.align	4
.nv.shared._ZN3cub18CUB_300001_SM_10006detail6reduce28DeviceReduceSingleTileKernelINS2_10policy_hubIfj6AbsSumE10Policy1000EPfS8_jS5_ffN4cuda3std3__410__identityEEEvT0_T1_T2_T3_T4_T6_:
	.zero		1068


//--------------------- .nv.shared._ZN3cub18CUB_300001_SM_10006detail6select23DeviceSelectSweepKernelINS2_10policy_hubIfNS0_8NullTypeEiLb0ELNS0_10SelectImplE0EE10Policy1000EPfPS5_S9_PiNS0_13ScanTileStateIiLb1EEE10LargerThanS5_iNS2_19streaming_context_tIlLb1EEELS6_0EEEvT0_T1_T2_T3_T4_T5_T6_T7_iT8_NS1_7vsmem_tE --------------------------
	.section	.nv.shared._ZN3cub18CUB_300001_SM_10006detail6select23DeviceSelectSweepKernelINS2_10policy_hubIfNS0_8NullTypeEiLb0ELNS0_10SelectImplE0EE10Policy1000EPfPS5_S9_PiNS0_13ScanTileStateIiLb1EEE10LargerThanS5_iNS2_19streaming_context_tIlLb1EEELS6_0EEEvT0_T1_T2_T3_T4_T5_T6_T7_iT8_NS1_7vsmem_tE,"aw",@nobits
	.sectionflags	@""
	.align	16
.nv.shared._ZN3cub18CUB_300001_SM_10006detail6select23DeviceSelectSweepKernelINS2_10policy_hubIfNS0_8NullTypeEiLb0ELNS0_10SelectImplE0EE10Policy1000EPfPS5_S9_PiNS0_13ScanTileStateIiLb1EEE10LargerThanS5_iNS2_19streaming_context_tIlLb1EEELS6_0EEEvT0_T1_T2_T3_T4_T5_T6_T7_iT8_NS1_7vsmem_tE:
	.zero		24064


//--------------------- .nv.constant0._ZN3cub18CUB_300001_SM_10006detail6reduce28DeviceReduceSingleTileKernelINS2_10policy_hubIfj6AbsMaxE10Policy1000EPfS8_iS5_ffN4cuda3std3__410__identityEEEvT0_T1_T2_T3_T4_T6_ --------------------------
	.section	.nv.constant0._ZN3cub18CUB_300001_SM_10006detail6reduce28DeviceReduceSingleTileKernelINS2_10policy_hubIfj6AbsMaxE10Policy1000EPfS8_iS5_ffN4cuda3std3__410__identityEEEvT0_T1_T2_T3_T4_T6_,"a",@progbits
	.sectionflags	@""
	.align	4
.nv.constant0._ZN3cub18CUB_300001_SM_10006detail6reduce28DeviceReduceSingleTileKernelINS2_10policy_hubIfj6AbsMaxE10Policy1000EPfS8_iS5_ffN4cuda3std3__410__identityEEEvT0_T1_T2_T3_T4_T6_:
	.zero		925


//--------------------- .nv.constant0._ZN3cub18CUB_300001_SM_10006detail6reduce18DeviceReduceKernelINS2_10policy_hubIfj6AbsMaxE10Policy1000EPfjS5_fN4cuda3std3__410__identityEEEvT0_PT3_T1_NS0_13GridEvenShareISG_EET2_T4_ --------------------------
	.section	.nv.constant0._ZN3cub18CUB_300001_SM_10006detail6reduce18DeviceReduceKernelINS2_10policy_hubIfj6AbsMaxE10Policy1000EPfjS5_fN4cuda3std3__410__identityEEEvT0_PT3_T1_NS0_13GridEvenShareISG_EET2_T4_,"a",@progbits
	.sectionflags	@""
	.align	4
.nv.constant0._ZN3cub18CUB_300001_SM_10006detail6reduce18DeviceReduceKernelINS2_10policy_hubIfj6AbsMaxE10Policy1000EPfjS5_fN4cuda3std3__410__identityEEEvT0_PT3_T1_NS0_13GridEvenShareISG_EET2_T4_:
	.zero		958


//--------------------- .nv.constant0._ZN3cub18CUB_300001_SM_10006detail6reduce28DeviceReduceSingleTileKernelINS2_10policy_hubIfj6AbsMaxE10Policy1000EPfS8_jS5_ffN4cuda3std3__410__identityEEEvT0_T1_T2_T3_T4_T6_ --------------------------
	.section	.nv.constant0._ZN3cub18CUB_300001_SM_10006detail6reduce28DeviceReduceSingleTileKernelINS2_10policy_hubIfj6AbsMaxE10Policy1000EPfS8_jS5_ffN4cuda3std3__410__identityEEEvT0_T1_T2_T3_T4_T6_,"a",@progbits
	.sectionflags	@""
	.align	4
.nv.constant0._ZN3cub18CUB_300001_SM_10006detail6reduce28DeviceReduceSingleTileKernelINS2_10policy_hubIfj6AbsMaxE10Policy1000EPfS8_jS5_ffN4cuda3std3__410__identityEEEvT0_T1_T2_T3_T4_T6_:
	.zero		925


//--------------------- .nv.constant0._ZN3cub18CUB_300001_SM_10006detail6reduce28DeviceReduceSingleTileKernelINS2_10policy_hubIfj6AbsSumE10Policy1000EPfS8_iS5_ffN4cuda3std3__410__identityEEEvT0_T1_T2_T3_T4_T6_ --------------------------
	.section	.nv.constant0._ZN3cub18CUB_300001_SM_10006detail6reduce28DeviceReduceSingleTileKernelINS2_10policy_hubIfj6AbsSumE10Policy1000EPfS8_iS5_ffN4cuda3std3__410__identityEEEvT0_T1_T2_T3_T4_T6_,"a",@progbits
	.sectionflags	@""
	.align	4
.nv.constant0._ZN3cub18CUB_300001_SM_10006detail6reduce28DeviceReduceSingleTileKernelINS2_10policy_hubIfj6AbsSumE10Policy1000EPfS8_iS5_ffN4cuda3std3__410__identityEEEvT0_T1_T2_T3_T4_T6_:
	.zero		925


//--------------------- .nv.constant0._ZN3cub18CUB_300001_SM_10006detail6reduce18DeviceReduceKernelINS2_10policy_hubIfj6AbsSumE10Policy1000EPfjS5_fN4cuda3std3__410__identityEEEvT0_PT3_T1_NS0_13GridEvenShareISG_EET2_T4_ --------------------------
	.section	.nv.constant0._ZN3cub18CUB_300001_SM_10006detail6reduce18DeviceReduceKernelINS2_10policy_hubIfj6AbsSumE10Policy1000EPfjS5_fN4cuda3std3__410__identityEEEvT0_PT3_T1_NS0_13GridEvenShareISG_EET2_T4_,"a",@progbits
	.sectionflags	@""
	.align	4
.nv.constant0._ZN3cub18CUB_300001_SM_10006detail6reduce18DeviceReduceKernelINS2_10policy_hubIfj6AbsSumE10Policy1000EPfjS5_fN4cuda3std3__410__identityEEEvT0_PT3_T1_NS0_13GridEvenShareISG_EET2_T4_:
	.zero		958


//--------------------- .nv.constant0._ZN3cub18CUB_300001_SM_10006detail6reduce28DeviceReduceSingleTileKernelINS2_10policy_hubIfj6AbsSumE10Policy1000EPfS8_jS5_ffN4cuda3std3__410__identityEEEvT0_T1_T2_T3_T4_T6_ --------------------------
	.section	.nv.constant0._ZN3cub18CUB_300001_SM_10006detail6reduce28DeviceReduceSingleTileKernelINS2_10policy_hubIfj6AbsSumE10Policy1000EPfS8_jS5_ffN4cuda3std3__410__identityEEEvT0_T1_T2_T3_T4_T6_,"a",@progbits
	.sectionflags	@""
	.align	4
.nv.constant0._ZN3cub18CUB_300001_SM_10006detail6reduce28DeviceReduceSingleTileKernelINS2_10policy_hubIfj6AbsSumE10Policy1000EPfS8_jS5_ffN4cuda3std3__410__identityEEEvT0_T1_T2_T3_T4_T6_:
	.zero		925


//--------------------- .nv.constant0._ZN3cub18CUB_300001_SM_10006detail4scan23DeviceCompactInitKernelINS0_13ScanTileStateIiLb1EEEPiEEvT_iT0_ --------------------------
	.section	.nv.constant0._ZN3cub18CUB_300001_SM_10006detail4scan23DeviceCompactInitKernelINS0_13ScanTileStateIiLb1EEEPiEEvT_iT0_,"a",@progbits
	.sectionflags	@""
	.align	4
.nv.constant0._ZN3cub18CUB_300001_SM_10006detail4scan23DeviceCompactInitKernelINS0_13ScanTileStateIiLb1EEEPiEEvT_iT0_:
	.zero		920


//--------------------- .nv.constant0._ZN3cub18CUB_300001_SM_10006detail6select23DeviceSelectSweepKernelINS2_10policy_hubIfNS0_8NullTypeEiLb0ELNS0_10SelectImplE0EE10Policy1000EPfPS5_S9_PiNS0_13ScanTileStateIiLb1EEE10LargerThanS5_iNS2_19streaming_context_tIlLb1EEELS6_0EEEvT0_T1_T2_T3_T4_T5_T6_T7_iT8_NS1_7vsmem_tE --------------------------
	.section	.nv.constant0._ZN3cub18CUB_300001_SM_10006detail6select23DeviceSelectSweepKernelINS2_10policy_hubIfNS0_8NullTypeEiLb0ELNS0_10SelectImplE0EE10Policy1000EPfPS5_S9_PiNS0_13ScanTileStateIiLb1EEE10LargerThanS5_iNS2_19streaming_context_tIlLb1EEELS6_0EEEvT0_T1_T2_T3_T4_T5_T6_T7_iT8_NS1_7vsmem_tE,"a",@progbits
	.sectionflags	@""
	.align	4
.nv.constant0._ZN3cub18CUB_300001_SM_10006detail6select23DeviceSelectSweepKernelINS2_10policy_hubIfNS0_8NullTypeEiLb0ELNS0_10SelectImplE0EE10Policy1000EPfPS5_S9_PiNS0_13ScanTileStateIiLb1EEE10LargerThanS5_iNS2_19streaming_context_tIlLb1EEELS6_0EEEvT0_T1_T2_T3_T4_T5_T6_T7_iT8_NS1_7vsmem_tE:
	.zero		1000


//--------------------- .nv.constant0._ZN3cub18CUB_300001_SM_10006detail11EmptyKernelIvEEvv --------------------------
	.section	.nv.constant0._ZN3cub18CUB_300001_SM_10006detail11EmptyKernelIvEEvv,"a",@progbits
	.sectionflags	@""
	.align	4
.nv.constant0._ZN3cub18CUB_300001_SM_10006detail11EmptyKernelIvEEvv:
	.zero		896


//--------------------- .nv.constant0._Z8CreateKVPiPfP6float2i --------------------------
	.section	.nv.constant0._Z8CreateKVPiPfP6float2i,"a",@progbits
	.sectionflags	@""
	.align	4
.nv.constant0._Z8CreateKVPiPfP6float2i:
	.zero		924


//--------------------- .nv.constant0._Z5GetKVP6float2PiPfi --------------------------
	.section	.nv.constant0._Z5GetKVP6float2PiPfi,"a",@progbits
	.sectionflags	@""
	.align	4
.nv.constant0._Z5GetKVP6float2PiPfi:
	.zero		924


//--------------------- SYMBOLS --------------------------

	.type		.nv.reservedSmem.offset0,@object
	.size		.nv.reservedSmem.offset0,0x4
	.type		.nv.reservedSmem.cap,@object
	.size		.nv.reservedSmem.cap,0x4
	.type		vprintf,@function
